def matmul_kernel(
    a_ptr,
    b_ptr,
    c_ptr,
    M,
    N,
    K,
    stride_am,
    stride_ak,
    stride_bk,
    stride_bn,
    stride_cm,
    stride_cn,
    BLOCK_M: tl.constexpr,
    BLOCK_N: tl.constexpr,
    BLOCK_K: tl.constexpr,
    GROUP_M: tl.constexpr,
):
    pid = tl.program_id(axis=0)
    num_pid_m = tl.cdiv(M, BLOCK_M)
    num_pid_n = tl.cdiv(N, BLOCK_N)
    num_pid_in_group = GROUP_M * num_pid_n
    group_id = pid // num_pid_in_group
    first_pid_m = group_id * GROUP_M
    group_size_m = min(num_pid_m - first_pid_m, GROUP_M)
    pid_m = first_pid_m + ((pid % num_pid_in_group) % group_size_m)
    pid_n = (pid % num_pid_in_group) // group_size_m

    offs_am = (pid_m * BLOCK_M + tl.arange(0, BLOCK_M)) % M
    offs_bn = (pid_n * BLOCK_N + tl.arange(0, BLOCK_N)) % N
    offs_k = tl.arange(0, BLOCK_K)
    a_ptrs = a_ptr + offs_am[:, None] * stride_am + offs_k[None, :] * stride_ak
    b_ptrs = b_ptr + offs_k[:, None] * stride_bk + offs_bn[None, :] * stride_bn

    acc = tl.zeros((BLOCK_M, BLOCK_N), dtype=tl.float32)
    for kk in range(0, tl.cdiv(K, BLOCK_K)):
        a = tl.load(a_ptrs, mask=offs_k[None, :] < K - kk * BLOCK_K, other=0.0)
        b = tl.load(b_ptrs, mask=offs_k[:, None] < K - kk * BLOCK_K, other=0.0)
        acc = tl.dot(a, b, acc)
        a_ptrs += BLOCK_K * stride_ak
        b_ptrs += BLOCK_K * stride_bk

    c = acc.to(c_ptr.dtype.element_ty)
    offs_cm = pid_m * BLOCK_M + tl.arange(0, BLOCK_M)
    offs_cn = pid_n * BLOCK_N + tl.arange(0, BLOCK_N)
    c_ptrs = c_ptr + offs_cm[:, None] * stride_cm + offs_cn[None, :] * stride_cn
    mask = (offs_cm[:, None] < M) & (offs_cn[None, :] < N)
    tl.store(c_ptrs, c, mask=mask)

# config = {"BLOCK_K": 64, "BLOCK_M": 512, "BLOCK_N": 256, "GROUP_M": 8, "arch": "sm_90", "dtype": "fp32", "num_ctas": 1, "num_stages": 6, "num_warps": 4}
# arch = sm_90


// ===== COMPILED SASS (sm_90a) =====

	.target	sm_90a

	.elftype	@"ET_EXEC"


//--------------------- .note.nv.tkinfo           --------------------------
	.section	.note.nv.tkinfo,"",@"SHT_NOTE"
	.sectionflags	@"SHF_NOTE_NV_TKINFO"
	.tkinfo
        /*0018*/ 	.word	0x00000002
        /*0030*/ 	.string	""
        /*0030*/ 	.string	"ptxas"
        /*0030*/ 	.string	"Cuda compilation tools, release 13.0, V13.0.88"
        /*0030*/ 	.string	"Build cuda_13.0.r13.0/compiler.36424714_0"
        /*0030*/ 	.string	"-v  -suppress-debug-info  -lineinfo  -arch sm_90a "



//--------------------- .note.nv.cuinfo           --------------------------
	.section	.note.nv.cuinfo,"",@"SHT_NOTE"
	.sectionflags	@"SHF_NOTE_NV_CUINFO"
        /*0018*/ 	.short	0x0002
        /*001a*/ 	.short	0x005a
        /*001c*/ 	.short	0x0082
	.zero		2


//--------------------- .nv.info                  --------------------------
	.section	.nv.info,"",@"SHT_CUDA_INFO"
	.align	4


	//----- nvinfo : EIATTR_REGCOUNT
	.align		4
        /*0000*/ 	.byte	0x04, 0x2f
        /*0002*/ 	.short	(.L_1 - .L_0)
	.align		4
.L_0:
        /*0004*/ 	.word	index@(matmul_kernel)
        /*0008*/ 	.word	0x000000ff


	//----- nvinfo : EIATTR_FRAME_SIZE
	.align		4
.L_1:
        /*000c*/ 	.byte	0x04, 0x11
        /*000e*/ 	.short	(.L_3 - .L_2)
	.align		4
.L_2:
        /*0010*/ 	.word	index@(matmul_kernel)
        /*0014*/ 	.word	0x00002538


	//----- nvinfo : EIATTR_MIN_STACK_SIZE
	.align		4
.L_3:
        /*0018*/ 	.byte	0x04, 0x12
        /*001a*/ 	.short	(.L_5 - .L_4)
	.align		4
.L_4:
        /*001c*/ 	.word	index@(matmul_kernel)
        /*0020*/ 	.word	0x00002538
.L_5:


//--------------------- .nv.compat                --------------------------
	.section	.nv.compat,"",@"SHT_CUDA_COMPAT_INFO"
	.align	4
        /*0000*/ 	.byte	0x02, 0x09, 0x01, 0x00, 0x02, 0x02, 0x04, 0x00, 0x02, 0x05, 0x05, 0x00, 0x03, 0x07, 0x01, 0x01
        /*0010*/ 	.byte	0x02, 0x03, 0x00, 0x00, 0x02, 0x06, 0x01, 0x00, 0x04, 0x0b, 0x08, 0x00, 0x00, 0x00, 0x00, 0x00
        /*0020*/ 	.byte	0x00, 0x00, 0x00, 0x00


//--------------------- .nv.info.matmul_kernel    --------------------------
	.section	.nv.info.matmul_kernel,"",@"SHT_CUDA_INFO"
	.sectionflags	@""
	.align	4


	//----- nvinfo : EIATTR_CUDA_API_VERSION
	.align		4
        /*0000*/ 	.byte	0x04, 0x37
        /*0002*/ 	.short	(.L_7 - .L_6)
.L_6:
        /*0004*/ 	.word	0x00000082


	//----- nvinfo : EIATTR_KPARAM_INFO
	.align		4
.L_7:
        /*0008*/ 	.byte	0x04, 0x17
        /*000a*/ 	.short	(.L_9 - .L_8)
.L_8:
        /*000c*/ 	.word	0x00000000
        /*0010*/ 	.short	0x000d
        /*0012*/ 	.short	0x0048
        /*0014*/ 	.byte	0x00, 0xf4, 0x21, 0x00


	//----- nvinfo : EIATTR_KPARAM_INFO
	.align		4
.L_9:
        /*0018*/ 	.byte	0x04, 0x17
        /*001a*/ 	.short	(.L_11 - .L_10)
.L_10:
        /*001c*/ 	.word	0x00000000
        /*0020*/ 	.short	0x000c
        /*0022*/ 	.short	0x0040
        /*0024*/ 	.byte	0x00, 0xf4, 0x21, 0x00


	//----- nvinfo : EIATTR_KPARAM_INFO
	.align		4
.L_11:
        /*0028*/ 	.byte	0x04, 0x17
        /*002a*/ 	.short	(.L_13 - .L_12)
.L_12:
        /*002c*/ 	.word	0x00000000
        /*0030*/ 	.short	0x000b
        /*0032*/ 	.short	0x0038
        /*0034*/ 	.byte	0x00, 0xf0, 0x11, 0x00


	//----- nvinfo : EIATTR_KPARAM_INFO
	.align		4
.L_13:
        /*0038*/ 	.byte	0x04, 0x17
        /*003a*/ 	.short	(.L_15 - .L_14)
.L_14:
        /*003c*/ 	.word	0x00000000
        /*0040*/ 	.short	0x000a
        /*0042*/ 	.short	0x0034
        /*0044*/ 	.byte	0x00, 0xf0, 0x11, 0x00


	//----- nvinfo : EIATTR_KPARAM_INFO
	.align		4
.L_15:
        /*0048*/ 	.byte	0x04, 0x17
        /*004a*/ 	.short	(.L_17 - .L_16)
.L_16:
        /*004c*/ 	.word	0x00000000
        /*0050*/ 	.short	0x0009
        /*0052*/ 	.short	0x0030
        /*0054*/ 	.byte	0x00, 0xf0, 0x11, 0x00


	//----- nvinfo : EIATTR_KPARAM_INFO
	.align		4
.L_17:
        /*0058*/ 	.byte	0x04, 0x17
        /*005a*/ 	.short	(.L_19 - .L_18)
.L_18:
        /*005c*/ 	.word	0x00000000
        /*0060*/ 	.short	0x0008
        /*0062*/ 	.short	0x002c
        /*0064*/ 	.byte	0x00, 0xf0, 0x11, 0x00


	//----- nvinfo : EIATTR_KPARAM_INFO
	.align		4
.L_19:
        /*0068*/ 	.byte	0x04, 0x17
        /*006a*/ 	.short	(.L_21 - .L_20)
.L_20:
        /*006c*/ 	.word	0x00000000
        /*0070*/ 	.short	0x0007
        /*0072*/ 	.short	0x0028
        /*0074*/ 	.byte	0x00, 0xf0, 0x11, 0x00


	//----- nvinfo : EIATTR_KPARAM_INFO
	.align		4
.L_21:
        /*0078*/ 	.byte	0x04, 0x17
        /*007a*/ 	.short	(.L_23 - .L_22)
.L_22:
        /*007c*/ 	.word	0x00000000
        /*0080*/ 	.short	0x0006
        /*0082*/ 	.short	0x0024
        /*0084*/ 	.byte	0x00, 0xf0, 0x11, 0x00


	//----- nvinfo : EIATTR_KPARAM_INFO
	.align		4
.L_23:
        /*0088*/ 	.byte	0x04, 0x17
        /*008a*/ 	.short	(.L_25 - .L_24)
.L_24:
        /*008c*/ 	.word	0x00000000
        /*0090*/ 	.short	0x0005
        /*0092*/ 	.short	0x0020
        /*0094*/ 	.byte	0x00, 0xf0, 0x11, 0x00


	//----- nvinfo : EIATTR_KPARAM_INFO
	.align		4
.L_25:
        /*0098*/ 	.byte	0x04, 0x17
        /*009a*/ 	.short	(.L_27 - .L_26)
.L_26:
        /*009c*/ 	.word	0x00000000
        /*00a0*/ 	.short	0x0004
        /*00a2*/ 	.short	0x001c
        /*00a4*/ 	.byte	0x00, 0xf0, 0x11, 0x00


	//----- nvinfo : EIATTR_KPARAM_INFO
	.align		4
.L_27:
        /*00a8*/ 	.byte	0x04, 0x17
        /*00aa*/ 	.short	(.L_29 - .L_28)
.L_28:
        /*00ac*/ 	.word	0x00000000
        /*00b0*/ 	.short	0x0003
        /*00b2*/ 	.short	0x0018
        /*00b4*/ 	.byte	0x00, 0xf0, 0x11, 0x00


	//----- nvinfo : EIATTR_KPARAM_INFO
	.align		4
.L_29:
        /*00b8*/ 	.byte	0x04, 0x17
        /*00ba*/ 	.short	(.L_31 - .L_30)
.L_30:
        /*00bc*/ 	.word	0x00000000
        /*00c0*/ 	.short	0x0002
        /*00c2*/ 	.short	0x0010
        /*00c4*/ 	.byte	0x00, 0xf4, 0x21, 0x00


	//----- nvinfo : EIATTR_KPARAM_INFO
	.align		4
.L_31:
        /*00c8*/ 	.byte	0x04, 0x17
        /*00ca*/ 	.short	(.L_33 - .L_32)
.L_32:
        /*00cc*/ 	.word	0x00000000
        /*00d0*/ 	.short	0x0001
        /*00d2*/ 	.short	0x0008
        /*00d4*/ 	.byte	0x00, 0xf4, 0x21, 0x00


	//----- nvinfo : EIATTR_KPARAM_INFO
	.align		4
.L_33:
        /*00d8*/ 	.byte	0x04, 0x17
        /*00da*/ 	.short	(.L_35 - .L_34)
.L_34:
        /*00dc*/ 	.word	0x00000000
        /*00e0*/ 	.short	0x0000
        /*00e2*/ 	.short	0x0000
        /*00e4*/ 	.byte	0x00, 0xf4, 0x21, 0x00


	//----- nvinfo : EIATTR_SPARSE_MMA_MASK
	.align		4
.L_35:
        /*00e8*/ 	.byte	0x03, 0x50
        /*00ea*/ 	.short	0x0000


	//----- nvinfo : EIATTR_MAXREG_COUNT
	.align		4
        /*00ec*/ 	.byte	0x03, 0x1b
        /*00ee*/ 	.short	0x00ff


	//----- nvinfo : EIATTR_NUM_BARRIERS
	.align		4
        /*00f0*/ 	.byte	0x02, 0x4c
        /*00f2*/ 	.byte	0x01
	.zero		1


	//----- nvinfo : EIATTR_ANNOTATIONS
	.align		4
        /*00f4*/ 	.byte	0x04, 0x55
        /*00f6*/ 	.short	(.L_37 - .L_36)


	//   ....[0]....
.L_36:
        /*00f8*/ 	.word	0x00000001
        /*00fc*/ 	.byte	0x90, 0x01, 0x00, 0x00, 0x01, 0x00, 0x00, 0x00, 0x40, 0x0b, 0x00, 0x00, 0x01, 0x00, 0x00, 0x00
        /* <DEDUP_REMOVED lines=1554> */
        /*622c*/ 	.byte	0x00, 0x6f, 0x02, 0x00, 0x01, 0x00, 0x00, 0x00, 0x10, 0x6f, 0x02, 0x00


	//----- nvinfo : EIATTR_MERCURY_ISA_VERSION
	.align		4
.L_37:
        /*6238*/ 	.byte	0x03, 0x5f
        /*623a*/ 	.short	0x0101


	//----- nvinfo : EIATTR_EXIT_INSTR_OFFSETS
	.align		4
        /*623c*/ 	.byte	0x04, 0x1c
        /*623e*/ 	.short	(.L_39 - .L_38)


	//   ....[0]....
.L_38:
        /*6240*/ 	.word	0x00070a10


	//   ....[1]....
        /*6244*/ 	.word	0x00070a30


	//----- nvinfo : EIATTR_REQNTID
	.align		4
.L_39:
        /*6248*/ 	.byte	0x04, 0x10
        /*624a*/ 	.short	(.L_41 - .L_40)
.L_40:
        /*624c*/ 	.word	0x00000080
        /*6250*/ 	.word	0x00000001
        /*6254*/ 	.word	0x00000001


	//----- nvinfo : EIATTR_CBANK_PARAM_SIZE
	.align		4
.L_41:
        /*6258*/ 	.byte	0x03, 0x19
        /*625a*/ 	.short	0x0050


	//----- nvinfo : EIATTR_PARAM_CBANK
	.align		4
        /*625c*/ 	.byte	0x04, 0x0a
        /*625e*/ 	.short	(.L_43 - .L_42)
	.align		4
.L_42:
        /*6260*/ 	.word	index@(.nv.constant0.matmul_kernel)
        /*6264*/ 	.short	0x0210
        /*6266*/ 	.short	0x0050


	//----- nvinfo : EIATTR_SW_WAR
	.align		4
.L_43:
        /*6268*/ 	.byte	0x04, 0x36
        /*626a*/ 	.short	(.L_45 - .L_44)
.L_44:
        /*626c*/ 	.word	0x00000008
.L_45:


//--------------------- .nv.callgraph             --------------------------
	.section	.nv.callgraph,"",@"SHT_CUDA_CALLGRAPH"
	.align	4
	.sectionentsize	8
	.align		4
        /*0000*/ 	.word	0x00000000
	.align		4
        /*0004*/ 	.word	0xffffffff
	.align		4
        /*0008*/ 	.word	0x00000000
	.align		4
        /*000c*/ 	.word	0xfffffffe
	.align		4
        /*0010*/ 	.word	0x00000000
	.align		4
        /*0014*/ 	.word	0xfffffffd
	.align		4
        /*0018*/ 	.word	0x00000000
	.align		4
        /*001c*/ 	.word	0xfffffffc


//--------------------- .text.matmul_kernel       --------------------------
	.section	.text.matmul_kernel,"ax",@progbits
	.align	128
        .global         matmul_kernel
        .type           matmul_kernel,@function
        .size           matmul_kernel,(.L_x_3 - matmul_kernel)
        .other          matmul_kernel,@"STO_CUDA_ENTRY STV_DEFAULT"
matmul_kernel:
.text.matmul_kernel:
[----:B------:R-:W1:Y:S08]  /*0000*/  LDC R1, c[0x0][0x28] ;  /* 0x00000a00ff017b82 */ /* 0x000e700000000800 */
[----:B------:R-:W2:Y:S01]  /*0010*/  LDC.64 R2, c[0x0][0x228] ;  /* 0x00008a00ff027b82 */ /* 0x000ea20000000a00 */
[----:B-1----:R-:W-:Y:S01]  /*0020*/  VIADD R1, R1, 0xffffdac8 ;  /* 0xffffdac801017836 */ /* 0x002fe20000000000 */
[----:B------:R-:W1:Y:S01]  /*0030*/  S2R R5, SR_CTAID.X ;  /* 0x0000000000057919 */ /* 0x000e620000002500 */
[----:B------:R-:W-:Y:S01]  /*0040*/  ULDC UR4, c[0x0][0x230] ;  /* 0x00008c0000047ab9 */ /* 0x000fe20000000800 */
[----:B------:R-:W-:Y:S01]  /*0050*/  ULDC UR6, c[0x0][0x230] ;  /* 0x00008c0000067ab9 */ /* 0x000fe20000000800 */
[----:B------:R-:W-:Y:S01]  /*0060*/  UIADD3 UR4, UR4, 0x3f, URZ ;  /* 0x0000003f04047890 */ /* 0x000fe2000fffe03f */
[----:B------:R-:W3:Y:S01]  /*0070*/  S2R R226, SR_TID.X ;  /* 0x0000000000e27919 */ /* 0x000ee20000002100 */
[----:B------:R-:W-:Y:S01]  /*0080*/  ULDC UR33, c[0x0][0x240] ;  /* 0x0000900000217ab9 */ /* 0x000fe20000000800 */
[----:B------:R-:W-:Y:S01]  /*0090*/  ULDC UR31, c[0x0][0x240] ;  /* 0x00009000001f7ab9 */ /* 0x000fe20000000800 */
[----:B------:R-:W-:Y:S01]  /*00a0*/  UISETP.GT.AND UP0, UPT, UR4, 0x3f, UPT ;  /* 0x0000003f0400788c */ /* 0x000fe2000bf04270 */
[----:B------:R-:W4:Y:S01]  /*00b0*/  LDC R206, c[0x0][0x230] ;  /* 0x00008c00ffce7b82 */ /* 0x000f220000000800 */
[----:B------:R-:W-:Y:S01]  /*00c0*/  ULDC UR34, c[0x0][0x240] ;  /* 0x0000900000227ab9 */ /* 0x000fe20000000800 */
[----:B------:R-:W-:Y:S01]  /*00d0*/  ULDC UR35, c[0x0][0x240] ;  /* 0x0000900000237ab9 */ /* 0x000fe20000000800 */
[----:B------:R-:W-:Y:S01]  /*00e0*/  USEL UR5, URZ, 0x4, !UP0 ;  /* 0x000000043f057887 */ /* 0x000fe2000c000000 */
[----:B------:R-:W-:Y:S01]  /*00f0*/  ULDC UR36, c[0x0][0x240] ;  /* 0x0000900000247ab9 */ /* 0x000fe20000000800 */
        /* <DEDUP_REMOVED lines=8> */
[----:B--2---:R-:W-:Y:S01]  /*0180*/  IMAD.MOV.U32 R38, RZ, RZ, R3 ;  /* 0x000000ffff267224 */ /* 0x004fe200078e0003 */
[----:B------:R2:W-:Y:S01]  /*0190*/  STL.64 [R1+0x1c50], R2 ;  /* 0x001c500201007387 */ /* 0x0005e20000100a00 */
[----:B------:R-:W-:Y:S01]  /*01a0*/  IMAD.MOV.U32 R102, RZ, RZ, R2 ;  /* 0x000000ffff667224 */ /* 0x000fe200078e0002 */
[----:B------:R-:W-:Y:S01]  /*01b0*/  ULDC UR45, c[0x0][0x240] ;  /* 0x00009000002d7ab9 */ /* 0x000fe20000000800 */
[----:B------:R-:W-:Y:S01]  /*01c0*/  VIADD R0, R38, 0xff ;  /* 0x000000ff26007836 */ /* 0x000fe20000000000 */
[----:B------:R-:W-:Y:S01]  /*01d0*/  ULDC UR46, c[0x0][0x240] ;  /* 0x00009000002e7ab9 */ /* 0x000fe20000000800 */
[----:B------:R-:W-:Y:S01]  /*01e0*/  ULDC UR47, c[0x0][0x240] ;  /* 0x00009000002f7ab9 */ /* 0x000fe20000000800 */
[----:B------:R-:W-:Y:S01]  /*01f0*/  IABS R11, R102 ;  /* 0x00000066000b7213 */ /* 0x000fe20000000000 */
[----:B------:R-:W-:Y:S01]  /*0200*/  ULDC UR48, c[0x0][0x240] ;  /* 0x0000900000307ab9 */ /* 0x000fe20000000800 */
[----:B------:R-:W-:Y:S01]  /*0210*/  ULDC UR49, c[0x0][0x240] ;  /* 0x0000900000317ab9 */ /* 0x000fe20000000800 */
[----:B-1----:R-:W-:Y:S01]  /*0220*/  IABS R8, R5 ;  /* 0x0000000500087213 */ /* 0x002fe20000000000 */
[----:B------:R-:W-:Y:S01]  /*0230*/  ULDC UR50, c[0x0][0x240] ;  /* 0x0000900000327ab9 */ /* 0x000fe20000000800 */
[----:B------:R-:W-:Y:S01]  /*0240*/  ULDC UR51, c[0x0][0x240] ;  /* 0x0000900000337ab9 */ /* 0x000fe20000000800 */
[----:B--2---:R-:W-:Y:S01]  /*0250*/  SHF.R.S32.HI R3, RZ, 0x1f, R0 ;  /* 0x0000001fff037819 */ /* 0x004fe20000011400 */
[----:B------:R-:W-:Y:S01]  /*0260*/  ULDC UR52, c[0x0][0x240] ;  /* 0x0000900000347ab9 */ /* 0x000fe20000000800 */
[C---:B---3--:R-:W-:Y:S01]  /*0270*/  LOP3.LUT R224, R226.reuse, 0x7f, RZ, 0xc0, !PT ;  /* 0x0000007fe2e07812 */ /* 0x048fe200078ec0ff */
[----:B------:R-:W-:Y:S01]  /*0280*/  ULDC UR53, c[0x0][0x240] ;  /* 0x0000900000357ab9 */ /* 0x000fe20000000800 */
[----:B------:R-:W-:Y:S01]  /*0290*/  LEA.HI R3, R3, R0, RZ, 0x8 ;  /* 0x0000000003037211 */ /* 0x000fe200078f40ff */
[----:B------:R-:W-:Y:S01]  /*02a0*/  ULDC UR54, c[0x0][0x240] ;  /* 0x0000900000367ab9 */ /* 0x000fe20000000800 */
[----:B------:R-:W-:Y:S01]  /*02b0*/  LOP3.LUT R252, R226, 0x3f, RZ, 0xc0, !PT ;  /* 0x0000003fe2fc7812 */ /* 0x000fe200078ec0ff */
[----:B------:R-:W-:Y:S01]  /*02c0*/  ULDC UR55, c[0x0][0x240] ;  /* 0x0000900000377ab9 */ /* 0x000fe20000000800 */
[----:B------:R-:W-:Y:S01]  /*02d0*/  SHF.R.S32.HI R3, RZ, 0x8, R3 ;  /* 0x00000008ff037819 */ /* 0x000fe20000011403 */
[----:B------:R-:W-:Y:S01]  /*02e0*/  ULDC UR56, c[0x0][0x240] ;  /* 0x0000900000387ab9 */ /* 0x000fe20000000800 */
[----:B------:R-:W-:Y:S01]  /*02f0*/  ULDC UR57, c[0x0][0x240] ;  /* 0x0000900000397ab9 */ /* 0x000fe20000000800 */
[----:B------:R-:W-:Y:S01]  /*0300*/  ULDC UR58, c[0x0][0x240] ;  /* 0x00009000003a7ab9 */ /* 0x000fe20000000800 */
[----:B------:R-:W-:Y:S01]  /*0310*/  ULDC UR59, c[0x0][0x240] ;  /* 0x00009000003b7ab9 */ /* 0x000fe20000000800 */
[----:B------:R-:W-:Y:S01]  /*0320*/  IMAD.SHL.U32 R4, R3, 0x8, RZ ;  /* 0x0000000803047824 */ /* 0x000fe200078e00ff */
[----:B------:R-:W-:Y:S01]  /*0330*/  ULDC UR60, c[0x0][0x240] ;  /* 0x00009000003c7ab9 */ /* 0x000fe20000000800 */
[----:B------:R-:W-:Y:S01]  /*0340*/  ULDC UR61, c[0x0][0x240] ;  /* 0x00009000003d7ab9 */ /* 0x000fe20000000800 */
[----:B------:R-:W-:Y:S01]  /*0350*/  ULDC UR8, c[0x0][0x240] ;  /* 0x0000900000087ab9 */ /* 0x000fe20000000800 */
[----:B------:R-:W-:Y:S01]  /*0360*/  ULDC UR9, c[0x0][0x240] ;  /* 0x0000900000097ab9 */ /* 0x000fe20000000800 */
[-C--:B------:R-:W-:Y:S01]  /*0370*/  IABS R7, R4.reuse ;  /* 0x0000000400077213 */ /* 0x080fe20000000000 */
[----:B------:R-:W-:Y:S01]  /*0380*/  ULDC UR10, c[0x0][0x240] ;  /* 0x00009000000a7ab9 */ /* 0x000fe20000000800 */
[----:B------:R-:W-:Y:S01]  /*0390*/  IABS R10, R4 ;  /* 0x00000004000a7213 */ /* 0x000fe20000000000 */
[----:B------:R-:W-:Y:S01]  /*03a0*/  ULDC UR11, c[0x0][0x240] ;  /* 0x00009000000b7ab9 */ /* 0x000fe20000000800 */
[----:B------:R-:W1:Y:S01]  /*03b0*/  I2F.RP R0, R7 ;  /* 0x0000000700007306 */ /* 0x000e620000209400 */
        /* <DEDUP_REMOVED lines=14> */
[----:B-1----:R-:W1:Y:S01]  /*04a0*/  MUFU.RCP R0, R0 ;  /* 0x0000000000007308 */ /* 0x002e620000001000 */
[----:B------:R-:W-:Y:S01]  /*04b0*/  ULDC UR26, c[0x0][0x240] ;  /* 0x00009000001a7ab9 */ /* 0x000fe20000000800 */
[----:B------:R-:W-:Y:S01]  /*04c0*/  ULDC UR27, c[0x0][0x240] ;  /* 0x00009000001b7ab9 */ /* 0x000fe20000000800 */
[----:B------:R-:W-:Y:S01]  /*04d0*/  ULDC UR28, c[0x0][0x240] ;  /* 0x00009000001c7ab9 */ /* 0x000fe20000000800 */
[----:B------:R-:W-:Y:S01]  /*04e0*/  ULDC UR29, c[0x0][0x240] ;  /* 0x00009000001d7ab9 */ /* 0x000fe20000000800 */
[----:B------:R-:W-:Y:S01]  /*04f0*/  ULDC UR30, c[0x0][0x240] ;  /* 0x00009000001e7ab9 */ /* 0x000fe20000000800 */
[----:B------:R-:W-:Y:S01]  /*0500*/  ULDC UR32, c[0x0][0x240] ;  /* 0x0000900000207ab9 */ /* 0x000fe20000000800 */
[----:B------:R-:W2:Y:S01]  /*0510*/  LDC R210, c[0x0][0x230] ;  /* 0x00008c00ffd27b82 */ /* 0x000ea20000000800 */
[----:B----4-:R-:W-:-:S07]  /*0520*/  VIADD R206, R206, 0xffffffff ;  /* 0xffffffffcece7836 */ /* 0x010fce0000000000 */
[----:B------:R-:W3:Y:S01]  /*0530*/  LDC R204, c[0x0][0x230] ;  /* 0x00008c00ffcc7b82 */ /* 0x000ee20000000800 */
[----:B-1----:R-:W-:Y:S01]  /*0540*/  IADD3 R2, R0, 0xffffffe, RZ ;  /* 0x0ffffffe00027810 */ /* 0x002fe20007ffe0ff */
[----:B------:R-:W-:-:S03]  /*0550*/  IMAD.MOV R0, RZ, RZ, -R10 ;  /* 0x000000ffff007224 */ /* 0x000fc600078e0a0a */
[----:B------:R1:W4:Y:S03]  /*0560*/  F2I.FTZ.U32.TRUNC.NTZ R3, R2 ;  /* 0x0000000200037305 */ /* 0x000326000021f000 */
[----:B------:R-:W2:Y:S01]  /*0570*/  LDC R208, c[0x0][0x230] ;  /* 0x00008c00ffd07b82 */ /* 0x000ea20000000800 */
[----:B-1----:R-:W-:-:S07]  /*0580*/  IMAD.MOV.U32 R2, RZ, RZ, RZ ;  /* 0x000000ffff027224 */ /* 0x002fce00078e00ff */
[----:B------:R-:W1:Y:S01]  /*0590*/  LDC R230, c[0x0][0x230] ;  /* 0x00008c00ffe67b82 */ /* 0x000e620000000800 */
[--C-:B----4-:R-:W-:Y:S02]  /*05a0*/  IMAD.MOV R6, RZ, RZ, -R3.reuse ;  /* 0x000000ffff067224 */ /* 0x110fe400078e0a03 */
[----:B---3--:R-:W-:Y:S02]  /*05b0*/  VIADD R204, R204, 0xfffffffe ;  /* 0xfffffffecccc7836 */ /* 0x008fe40000000000 */
[----:B------:R-:W-:Y:S02]  /*05c0*/  IMAD R9, R6, R7, RZ ;  /* 0x0000000706097224 */ /* 0x000fe400078e02ff */
[----:B------:R-:W-:Y:S02]  /*05d0*/  IMAD.MOV.U32 R6, RZ, RZ, R8 ;  /* 0x000000ffff067224 */ /* 0x000fe400078e0008 */
[----:B------:R-:W-:-:S06]  /*05e0*/  IMAD.HI.U32 R3, R3, R9, R2 ;  /* 0x0000000903037227 */ /* 0x000fcc00078e0002 */
[----:B------:R-:W-:-:S04]  /*05f0*/  IMAD.HI.U32 R3, R3, R6, RZ ;  /* 0x0000000603037227 */ /* 0x000fc800078e00ff */
[----:B------:R-:W-:-:S05]  /*0600*/  IMAD R0, R3, R0, R6 ;  /* 0x0000000003007224 */ /* 0x000fca00078e0206 */
[----:B------:R-:W-:-:S13]  /*0610*/  ISETP.GT.U32.AND P1, PT, R7, R0, PT ;  /* 0x000000000700720c */ /* 0x000fda0003f24070 */
[----:B------:R-:W-:Y:S01]  /*0620*/  @!P1 IMAD.IADD R0, R0, 0x1, -R7 ;  /* 0x0000000100009824 */ /* 0x000fe200078e0a07 */
[----:B------:R-:W-:Y:S02]  /*0630*/  @!P1 IADD3 R3, R3, 0x1, RZ ;  /* 0x0000000103039810 */ /* 0x000fe40007ffe0ff */
[----:B------:R-:W-:Y:S02]  /*0640*/  ISETP.NE.AND P1, PT, R4, RZ, PT ;  /* 0x000000ff0400720c */ /* 0x000fe40003f25270 */
[----:B------:R-:W-:Y:S02]  /*0650*/  ISETP.GE.U32.AND P0, PT, R0, R7, PT ;  /* 0x000000070000720c */ /* 0x000fe40003f06070 */
[----:B------:R-:W-:-:S04]  /*0660*/  LOP3.LUT R0, R5, R4, RZ, 0x3c, !PT ;  /* 0x0000000405007212 */ /* 0x000fc800078e3cff */
[----:B------:R-:W-:Y:S01]  /*0670*/  ISETP.GE.AND P2, PT, R0, RZ, PT ;  /* 0x000000ff0000720c */ /* 0x000fe20003f46270 */
[----:B------:R-:W-:-:S06]  /*0680*/  VIADD R0, R102, 0x1ff ;  /* 0x000001ff66007836 */ /* 0x000fcc0000000000 */
[----:B------:R-:W-:-:S04]  /*0690*/  @P0 VIADD R3, R3, 0x1 ;  /* 0x0000000103030836 */ /* 0x000fc80000000000 */
[----:B------:R-:W-:Y:S01]  /*06a0*/  IMAD.MOV.U32 R2, RZ, RZ, R3 ;  /* 0x000000ffff027224 */ /* 0x000fe200078e0003 */
[----:B------:R-:W-:-:S03]  /*06b0*/  SHF.R.S32.HI R3, RZ, 0x1f, R0 ;  /* 0x0000001fff037819 */ /* 0x000fc60000011400 */
[----:B------:R-:W-:Y:S01]  /*06c0*/  @!P2 IMAD.MOV R2, RZ, RZ, -R2 ;  /* 0x000000ffff02a224 */ /* 0x000fe200078e0a02 */
[----:B------:R-:W-:Y:S02]  /*06d0*/  @!P1 LOP3.LUT R2, RZ, R4, RZ, 0x33, !PT ;  /* 0x00000004ff029212 */ /* 0x000fe400078e33ff */
[----:B------:R-:W-:-:S03]  /*06e0*/  LEA.HI R3, R3, R0, RZ, 0x9 ;  /* 0x0000000003037211 */ /* 0x000fc600078f48ff */
[----:B------:R-:W-:Y:S02]  /*06f0*/  IMAD.SHL.U32 R9, R2, 0x8, RZ ;  /* 0x0000000802097824 */ /* 0x000fe400078e00ff */
[----:B------:R-:W-:-:S03]  /*0700*/  IMAD.MOV R2, RZ, RZ, -R2 ;  /* 0x000000ffff027224 */ /* 0x000fc600078e0a02 */
[----:B------:R-:W-:Y:S01]  /*0710*/  LEA.HI.SX32 R3, R3, -R9, 0x17 ;  /* 0x8000000903037211 */ /* 0x000fe200078fbaff */
[----:B------:R-:W-:Y:S02]  /*0720*/  IMAD R10, R4, R2, R5 ;  /* 0x00000002040a7224 */ /* 0x000fe400078e0205 */
[----:B------:R-:W-:Y:S01]  /*0730*/  IMAD.MOV.U32 R2, RZ, RZ, RZ ;  /* 0x000000ffff027224 */ /* 0x000fe200078e00ff */
[----:B------:R-:W-:-:S04]  /*0740*/  VIMNMX R13, R3, 0x8, PT ;  /* 0x00000008030d7848 */ /* 0x000fc80003fe0100 */
[-C--:B------:R-:W-:Y:S02]  /*0750*/  IABS R6, R13.reuse ;  /* 0x0000000d00067213 */ /* 0x080fe40000000000 */
[----:B------:R-:W-:Y:S02]  /*0760*/  IABS R4, R13 ;  /* 0x0000000d00047213 */ /* 0x000fe40000000000 */
[----:B------:R-:W3:Y:S08]  /*0770*/  I2F.RP R0, R6 ;  /* 0x0000000600007306 */ /* 0x000ef00000209400 */
[----:B---3--:R-:W3:Y:S02]  /*0780*/  MUFU.RCP R0, R0 ;  /* 0x0000000000007308 */ /* 0x008ee40000001000 */
[----:B---3--:R-:W-:-:S06]  /*0790*/  IADD3 R3, R0, 0xffffffe, RZ ;  /* 0x0ffffffe00037810 */ /* 0x008fcc0007ffe0ff */
[----:B------:R-:W3:Y:S02]  /*07a0*/  F2I.FTZ.U32.TRUNC.NTZ R3, R3 ;  /* 0x0000000300037305 */ /* 0x000ee4000021f000 */
[----:B---3--:R-:W-:-:S04]  /*07b0*/  IMAD.MOV R7, RZ, RZ, -R3 ;  /* 0x000000ffff077224 */ /* 0x008fc800078e0a03 */
[----:B------:R-:W-:Y:S01]  /*07c0*/  IMAD.MOV.U32 R5, RZ, RZ, R7 ;  /* 0x000000ffff057224 */ /* 0x000fe200078e0007 */
[----:B------:R-:W-:-:S03]  /*07d0*/  IABS R7, R10 ;  /* 0x0000000a00077213 */ /* 0x000fc60000000000 */
[----:B------:R-:W-:-:S04]  /*07e0*/  IMAD R5, R5, R6, RZ ;  /* 0x0000000605057224 */ /* 0x000fc800078e02ff */
[----:B------:R-:W-:-:S04]  /*07f0*/  IMAD.HI.U32 R2, R3, R5, R2 ;  /* 0x0000000503027227 */ /* 0x000fc800078e0002 */
[----:B------:R-:W-:Y:S02]  /*0800*/  IMAD.MOV R3, RZ, RZ, -R4 ;  /* 0x000000ffff037224 */ /* 0x000fe400078e0a04 */
[----:B------:R-:W-:Y:S01]  /*0810*/  IMAD.HI.U32 R0, R2, R7, RZ ;  /* 0x0000000702007227 */ /* 0x000fe200078e00ff */
[----:B------:R-:W3:Y:S01]  /*0820*/  I2F.RP R4, R11 ;  /* 0x0000000b00047306 */ /* 0x000ee20000209400 */
[----:B------:R-:W-:Y:S02]  /*0830*/  IABS R2, R38 ;  /* 0x0000002600027213 */ /* 0x000fe40000000000 */
[----:B------:R-:W-:-:S05]  /*0840*/  IMAD R3, R0, R3, R7 ;  /* 0x0000000300037224 */ /* 0x000fca00078e0207 */
[----:B------:R-:W-:Y:S01]  /*0850*/  ISETP.GT.U32.AND P1, PT, R6, R3, PT ;  /* 0x000000030600720c */ /* 0x000fe20003f24070 */
[----:B------:R-:W4:Y:S08]  /*0860*/  I2F.RP R8, R2 ;  /* 0x0000000200087306 */ /* 0x000f300000209400 */
[----:B---3--:R-:W3:Y:S04]  /*0870*/  MUFU.RCP R4, R4 ;  /* 0x0000000400047308 */ /* 0x008ee80000001000 */
[----:B------:R-:W-:Y:S01]  /*0880*/  @!P1 IADD3 R3, R3, -R6, RZ ;  /* 0x8000000603039210 */ /* 0x000fe20007ffe0ff */
[----:B------:R-:W-:Y:S01]  /*0890*/  @!P1 VIADD R0, R0, 0x1 ;  /* 0x0000000100009836 */ /* 0x000fe20000000000 */
[----:B------:R-:W-:-:S02]  /*08a0*/  ISETP.NE.AND P1, PT, R13, RZ, PT ;  /* 0x000000ff0d00720c */ /* 0x000fc40003f25270 */
[----:B------:R-:W-:Y:S01]  /*08b0*/  ISETP.GE.U32.AND P0, PT, R3, R6, PT ;  /* 0x000000060300720c */ /* 0x000fe20003f06070 */
[----:B----4-:R-:W4:Y:S01]  /*08c0*/  MUFU.RCP R8, R8 ;  /* 0x0000000800087308 */ /* 0x010f220000001000 */
[----:B------:R-:W-:-:S04]  /*08d0*/  LOP3.LUT R3, R10, R13, RZ, 0x3c, !PT ;  /* 0x0000000d0a037212 */ /* 0x000fc800078e3cff */
[----:B------:R-:W-:Y:S02]  /*08e0*/  ISETP.GE.AND P2, PT, R3, RZ, PT ;  /* 0x000000ff0300720c */ /* 0x000fe40003f46270 */
[----:B------:R-:W-:Y:S01]  /*08f0*/  SHF.R.S32.HI R3, RZ, 0x6, R226 ;  /* 0x00000006ff037819 */ /* 0x000fe200000114e2 */
[----:B---3--:R-:W-:Y:S02]  /*0900*/  VIADD R5, R4, 0xffffffe ;  /* 0x0ffffffe04057836 */ /* 0x008fe40000000000 */
[----:B------:R-:W-:Y:S01]  /*0910*/  IMAD.SHL.U32 R4, R226, 0x4, RZ ;  /* 0x00000004e2047824 */ /* 0x000fe200078e00ff */
[----:B------:R-:W-:Y:S01]  /*0920*/  SGXT R3, R3, 0x1 ;  /* 0x000000010303781a */ /* 0x000fe20000000200 */
[----:B------:R-:W-:Y:S02]  /*0930*/  @P0 VIADD R0, R0, 0x1 ;  /* 0x0000000100000836 */ /* 0x000fe40000000000 */
[----:B------:R-:W3:Y:S01]  /*0940*/  F2I.FTZ.U32.TRUNC.NTZ R5, R5 ;  /* 0x0000000500057305 */ /* 0x000ee2000021f000 */
[----:B------:R-:W-:Y:S01]  /*0950*/  LOP3.LUT R3, R3, 0x90, RZ, 0xc0, !PT ;  /* 0x0000009003037812 */ /* 0x000fe200078ec0ff */
[----:B------:R-:W-:-:S02]  /*0960*/  IMAD.MOV.U32 R22, RZ, RZ, R0 ;  /* 0x000000ffff167224 */ /* 0x000fc400078e0000 */
[----:B----4-:R-:W-:Y:S02]  /*0970*/  VIADD R6, R8, 0xffffffe ;  /* 0x0ffffffe08067836 */ /* 0x010fe40000000000 */
[----:B------:R-:W-:Y:S01]  /*0980*/  @!P2 IMAD.MOV R22, RZ, RZ, -R22 ;  /* 0x000000ffff16a224 */ /* 0x000fe200078e0a16 */
[----:B------:R-:W-:Y:S01]  /*0990*/  @!P1 LOP3.LUT R22, RZ, R13, RZ, 0x33, !PT ;  /* 0x0000000dff169212 */ /* 0x000fe200078e33ff */
[----:B------:R4:W2:Y:S03]  /*09a0*/  F2I.FTZ.U32.TRUNC.NTZ R7, R6 ;  /* 0x0000000600077305 */ /* 0x0008a6000021f000 */
[C---:B------:R-:W-:Y:S01]  /*09b0*/  IADD3 R0, -R22.reuse, RZ, RZ ;  /* 0x000000ff16007210 */ /* 0x040fe20007ffe1ff */
[----:B------:R-:W-:Y:S02]  /*09c0*/  IMAD.SHL.U32 R22, R22, 0x100, RZ ;  /* 0x0000010016167824 */ /* 0x000fe400078e00ff */
[----:B---3--:R-:W-:-:S02]  /*09d0*/  IMAD.MOV R8, RZ, RZ, -R5 ;  /* 0x000000ffff087224 */ /* 0x008fc400078e0a05 */
[----:B------:R-:W-:Y:S01]  /*09e0*/  IMAD R0, R13, R0, R10 ;  /* 0x000000000d007224 */ /* 0x000fe200078e020a */
[----:B----4-:R-:W-:-:S03]  /*09f0*/  MOV R6, RZ ;  /* 0x000000ff00067202 */ /* 0x010fc60000000f00 */
[----:B------:R-:W-:Y:S02]  /*0a00*/  IMAD.IADD R0, R9, 0x1, R0 ;  /* 0x0000000109007824 */ /* 0x000fe400078e0200 */
[----:B------:R-:W-:Y:S01]  /*0a10*/  IMAD R9, R8, R11, RZ ;  /* 0x0000000b08097224 */ /* 0x000fe200078e02ff */
[----:B------:R-:W-:Y:S01]  /*0a20*/  LOP3.LUT R8, R3, 0x7c, R4, 0x78, !PT ;  /* 0x0000007c03087812 */ /* 0x000fe200078e7804 */
[----:B------:R-:W-:Y:S01]  /*0a30*/  IMAD R23, R0, 0x200, R224 ;  /* 0x0000020000177824 */ /* 0x000fe200078e02e0 */
[----:B------:R-:W-:Y:S01]  /*0a40*/  MOV R4, RZ ;  /* 0x000000ff00047202 */ /* 0x000fe20000000f00 */
[----:B--2---:R-:W-:Y:S01]  /*0a50*/  IMAD.MOV R13, RZ, RZ, -R7 ;  /* 0x000000ffff0d7224 */ /* 0x004fe200078e0a07 */
[----:B------:R-:W-:Y:S01]  /*0a60*/  SHF.R.U32.HI R3, RZ, 0x6, R226 ;  /* 0x00000006ff037819 */ /* 0x000fe200000116e2 */
[----:B------:R-:W-:Y:S01]  /*0a70*/  VIADD R152, R23, 0x80 ;  /* 0x0000008017987836 */ /* 0x000fe20000000000 */
[----:B------:R-:W-:Y:S01]  /*0a80*/  IABS R0, R23 ;  /* 0x0000001700007213 */ /* 0x000fe20000000000 */
[----:B------:R-:W-:Y:S01]  /*0a90*/  IMAD.HI.U32 R4, R5, R9, R4 ;  /* 0x0000000905047227 */ /* 0x000fe200078e0004 */
[----:B------:R-:W-:-:S03]  /*0aa0*/  SGXT.U32 R3, R3, 0x1 ;  /* 0x000000010303781a */ /* 0x000fc60000000000 */
[----:B------:R-:W-:Y:S01]  /*0ab0*/  IMAD.SHL.U32 R5, R226, 0x400, RZ ;  /* 0x00000400e2057824 */ /* 0x000fe200078e00ff */
[----:B------:R-:W-:Y:S01]  /*0ac0*/  LOP3.LUT R3, R22, R3, RZ, 0xfc, !PT ;  /* 0x0000000316037212 */ /* 0x000fe200078efcff */
[----:B------:R-:W-:Y:S02]  /*0ad0*/  IMAD.MOV.U32 R9, RZ, RZ, R0 ;  /* 0x000000ffff097224 */ /* 0x000fe400078e0000 */
[----:B------:R-:W-:Y:S01]  /*0ae0*/  VIADD R154, R23, 0x100 ;  /* 0x00000100179a7836 */ /* 0x000fe20000000000 */
[----:B------:R-:W-:Y:S01]  /*0af0*/  LOP3.LUT R8, R8, 0x8000, R5, 0xf8, !PT ;  /* 0x0000800008087812 */ /* 0x000fe200078ef805 */
[----:B------:R-:W-:Y:S01]  /*0b00*/  IMAD.HI.U32 R0, R4, R9, RZ ;  /* 0x0000000904007227 */ /* 0x000fe200078e00ff */
[----:B------:R-:W-:Y:S02]  /*0b10*/  IABS R101, R3 ;  /* 0x0000000300657213 */ /* 0x000fe40000000000 */
[----:B------:R-:W-:Y:S01]  /*0b20*/  IABS R12, R154 ;  /* 0x0000009a000c7213 */ /* 0x000fe20000000000 */
[----:B------:R-:W-:Y:S01]  /*0b30*/  IMAD R5, R13, R2, RZ ;  /* 0x000000020d057224 */ /* 0x000fe200078e02ff */
[----:B------:R2:W-:Y:S01]  /*0b40*/  STL [R1+0x18d4], R8 ;  /* 0x0018d40801007387 */ /* 0x0005e20000100800 */
[----:B------:R-:W-:Y:S01]  /*0b50*/  IMAD.MOV R0, RZ, RZ, -R0 ;  /* 0x000000ffff007224 */ /* 0x000fe200078e0a00 */
[----:B------:R-:W-:Y:S01]  /*0b60*/  LOP3.LUT R16, R3, 0x4e, RZ, 0xfc, !PT ;  /* 0x0000004e03107812 */ /* 0x000fe200078efcff */
[----:B------:R-:W-:Y:S01]  /*0b70*/  IMAD.HI.U32 R7, R7, R5, R6 ;  /* 0x0000000507077227 */ /* 0x000fe200078e0006 */
[----:B------:R-:W-:Y:S01]  /*0b80*/  LOP3.LUT R5, R3, 0xfe, RZ, 0xfc, !PT ;  /* 0x000000fe03057812 */ /* 0x000fe200078efcff */
[----:B------:R3:W-:Y:S01]  /*0b90*/  STL.64 [R1+0x1c68], R22 ;  /* 0x001c681601007387 */ /* 0x0007e20000100a00 */
[----:B------:R-:W-:Y:S01]  /*0ba0*/  IABS R127, R16 ;  /* 0x00000010007f7213 */ /* 0x000fe20000000000 */
[----:B------:R-:W-:Y:S01]  /*0bb0*/  IMAD R0, R11, R0, R9 ;  /* 0x000000000b007224 */ /* 0x000fe200078e0209 */
[----:B------:R-:W-:Y:S01]  /*0bc0*/  IABS R9, R152 ;  /* 0x0000009800097213 */ /* 0x000fe20000000000 */
[----:B------:R-:W-:Y:S01]  /*0bd0*/  VIADD R153, R23, 0x180 ;  /* 0x0000018017997836 */ /* 0x000fe20000000000 */
[----:B------:R-:W-:Y:S01]  /*0be0*/  ISETP.GE.AND P4, PT, R5, RZ, PT ;  /* 0x000000ff0500720c */ /* 0x000fe20003f86270 */
[----:B------:R-:W-:Y:S01]  /*0bf0*/  IMAD.HI.U32 R6, R7, R101, RZ ;  /* 0x0000006507067227 */ /* 0x000fe200078e00ff */
[----:B------:R-:W-:-:S02]  /*0c00*/  IABS R21, R5 ;  /* 0x0000000500157213 */ /* 0x000fc40000000000 */
[----:B------:R-:W-:Y:S01]  /*0c10*/  IABS R13, R153 ;  /* 0x00000099000d7213 */ /* 0x000fe20000000000 */
[C---:B------:R-:W-:Y:S01]  /*0c20*/  IMAD.HI.U32 R5, R4.reuse, R9, RZ ;  /* 0x0000000904057227 */ /* 0x040fe200078e00ff */
[----:B------:R-:W-:Y:S01]  /*0c30*/  ISETP.GT.U32.AND P0, PT, R11, R0, PT ;  /* 0x000000000b00720c */ /* 0x000fe20003f04070 */
[----:B------:R-:W-:Y:S01]  /*0c40*/  STL.64 [R1+0x1c70], R152 ;  /* 0x001c709801007387 */ /* 0x000fe20000100a00 */
[C---:B------:R-:W-:Y:S01]  /*0c50*/  LOP3.LUT R17, R3.reuse, 0xd8, RZ, 0xfc, !PT ;  /* 0x000000d803117812 */ /* 0x040fe200078efcff */
[----:B------:R-:W-:Y:S01]  /*0c60*/  IMAD.MOV R14, RZ, RZ, -R6 ;  /* 0x000000ffff0e7224 */ /* 0x000fe200078e0a06 */
[C---:B------:R-:W-:Y:S01]  /*0c70*/  LOP3.LUT R20, R3.reuse, 0xda, RZ, 0xfc, !PT ;  /* 0x000000da03147812 */ /* 0x040fe200078efcff */
[----:B------:R-:W-:Y:S01]  /*0c80*/  IMAD.HI.U32 R6, R4, R12, RZ ;  /* 0x0000000c04067227 */ /* 0x000fe200078e00ff */
[----:B------:R-:W-:Y:S02]  /*0c90*/  IABS R187, R17 ;  /* 0x0000001100bb7213 */ /* 0x000fe40000000000 */
[----:B------:R-:W-:Y:S01]  /*0ca0*/  LOP3.LUT R24, R3, 0xde, RZ, 0xfc, !PT ;  /* 0x000000de03187812 */ /* 0x000fe200078efcff */
[----:B------:R-:W-:Y:S01]  /*0cb0*/  IMAD.MOV R10, RZ, RZ, -R5 ;  /* 0x000000ffff0a7224 */ /* 0x000fe200078e0a05 */
[----:B------:R-:W-:Y:S01]  /*0cc0*/  IADD3 R6, -R6, RZ, RZ ;  /* 0x000000ff06067210 */ /* 0x000fe20007ffe1ff */
[----:B--2---:R-:W-:Y:S01]  /*0cd0*/  IMAD.HI.U32 R8, R7, R21, RZ ;  /* 0x0000001507087227 */ /* 0x004fe200078e00ff */
[----:B------:R-:W-:-:S02]  /*0ce0*/  IABS R119, R20 ;  /* 0x0000001400777213 */ /* 0x000fc40000000000 */
[----:B------:R-:W-:Y:S01]  /*0cf0*/  IABS R117, R24 ;  /* 0x0000001800757213 */ /* 0x000fe20000000000 */
[----:B------:R-:W-:Y:S01]  /*0d00*/  IMAD.HI.U32 R5, R4, R13, RZ ;  /* 0x0000000d04057227 */ /* 0x000fe200078e00ff */
[C---:B------:R-:W-:Y:S02]  /*0d10*/  LOP3.LUT R26, R3.reuse, 0xe0, RZ, 0xfc, !PT ;  /* 0x000000e0031a7812 */ /* 0x040fe400078efcff */
[----:B------:R-:W-:Y:S01]  /*0d20*/  LOP3.LUT R28, R3, 0xf0, RZ, 0xfc, !PT ;  /* 0x000000f0031c7812 */ /* 0x000fe200078efcff */
[----:B------:R-:W-:Y:S01]  /*0d30*/  IMAD R4, R11, R10, R9 ;  /* 0x0000000a0b047224 */ /* 0x000fe200078e0209 */
[----:B------:R-:W-:Y:S01]  /*0d40*/  LOP3.LUT R9, R3, 0x4, RZ, 0xfc, !PT ;  /* 0x0000000403097812 */ /* 0x000fe200078efcff */
[----:B------:R-:W-:Y:S01]  /*0d50*/  IMAD.MOV R15, RZ, RZ, -R8 ;  /* 0x000000ffff0f7224 */ /* 0x000fe200078e0a08 */
[----:B------:R-:W-:Y:S01]  /*0d60*/  IABS R155, R26 ;  /* 0x0000001a009b7213 */ /* 0x000fe20000000000 */
[----:B------:R-:W-:Y:S01]  /*0d70*/  IMAD.MOV R8, RZ, RZ, -R5 ;  /* 0x000000ffff087224 */ /* 0x000fe200078e0a05 */
[C---:B------:R-:W-:Y:S01]  /*0d80*/  ISETP.GT.U32.AND P2, PT, R11.reuse, R4, PT ;  /* 0x000000040b00720c */ /* 0x040fe20003f44070 */
[----:B------:R-:W-:Y:S01]  /*0d90*/  IMAD R5, R11, R6, R12 ;  /* 0x000000060b057224 */ /* 0x000fe200078e020c */
[----:B------:R-:W-:Y:S01]  /*0da0*/  LOP3.LUT R12, R3, 0x6, RZ, 0xfc, !PT ;  /* 0x00000006030c7812 */ /* 0x000fe200078efcff */
[----:B------:R-:W-:Y:S01]  /*0db0*/  IMAD R6, R11, R8, R13 ;  /* 0x000000080b067224 */ /* 0x000fe200078e020d */
[----:B------:R-:W-:Y:S01]  /*0dc0*/  LOP3.LUT R8, R3, 0x2, RZ, 0xfc, !PT ;  /* 0x0000000203087812 */ /* 0x000fe200078efcff */
[----:B------:R-:W-:Y:S01]  /*0dd0*/  @!P0 IMAD.IADD R0, R0, 0x1, -R11 ;  /* 0x0000000100008824 */ /* 0x000fe200078e0a0b */
[C---:B------:R-:W-:Y:S01]  /*0de0*/  ISETP.GT.U32.AND P5, PT, R11.reuse, R5, PT ;  /* 0x000000050b00720c */ /* 0x040fe20003fa4070 */
[C---:B------:R-:W-:Y:S01]  /*0df0*/  IMAD R21, R2.reuse, R15, R21 ;  /* 0x0000000f02157224 */ /* 0x040fe200078e0215 */
[C---:B------:R-:W-:Y:S01]  /*0e00*/  ISETP.GT.U32.AND P3, PT, R11.reuse, R6, PT ;  /* 0x000000060b00720c */ /* 0x040fe20003f64070 */
[----:B------:R-:W-:Y:S01]  /*0e10*/  IMAD R101, R2, R14, R101 ;  /* 0x0000000e02657224 */ /* 0x000fe200078e0265 */
[----:B------:R-:W-:-:S02]  /*0e20*/  ISETP.GT.U32.AND P6, PT, R11, R0, PT ;  /* 0x000000000b00720c */ /* 0x000fc40003fc4070 */
[----:B------:R-:W-:Y:S01]  /*0e30*/  IABS R99, R8 ;  /* 0x0000000800637213 */ /* 0x000fe20000000000 */
[--C-:B------:R-:W-:Y:S01]  /*0e40*/  @!P2 IMAD.IADD R4, R4, 0x1, -R11.reuse ;  /* 0x000000010404a824 */ /* 0x100fe200078e0a0b */
[----:B------:R-:W-:Y:S02]  /*0e50*/  ISETP.GT.U32.AND P2, PT, R2, R21, PT ;  /* 0x000000150200720c */ /* 0x000fe40003f44070 */
[----:B------:R-:W-:Y:S01]  /*0e60*/  ISETP.GE.AND P0, PT, R8, RZ, PT ;  /* 0x000000ff0800720c */ /* 0x000fe20003f06270 */
[----:B------:R-:W-:Y:S01]  /*0e70*/  IMAD.HI.U32 R8, R7, R99, RZ ;  /* 0x0000006307087227 */ /* 0x000fe200078e00ff */
[----:B------:R-:W-:Y:S02]  /*0e80*/  IABS R97, R12 ;  /* 0x0000000c00617213 */ /* 0x000fe40000000000 */
[----:B------:R-:W-:Y:S01]  /*0e90*/  IABS R25, R9 ;  /* 0x0000000900197213 */ /* 0x000fe20000000000 */
[--C-:B------:R-:W-:Y:S01]  /*0ea0*/  @!P5 IMAD.IADD R5, R5, 0x1, -R11.reuse ;  /* 0x000000010505d824 */ /* 0x100fe200078e0a0b */
[----:B------:R-:W-:Y:S01]  /*0eb0*/  ISETP.GT.U32.AND P5, PT, R11, R4, PT ;  /* 0x000000040b00720c */ /* 0x000fe20003fa4070 */
[----:B------:R-:W-:Y:S01]  /*0ec0*/  @!P6 IMAD.IADD R0, R0, 0x1, -R11 ;  /* 0x000000010000e824 */ /* 0x000fe200078e0a0b */
[----:B------:R-:W-:Y:S01]  /*0ed0*/  @!P3 IADD3 R6, R6, -R11, RZ ;  /* 0x8000000b0606b210 */ /* 0x000fe20007ffe0ff */
[----:B------:R-:W-:Y:S01]  /*0ee0*/  IMAD.MOV R8, RZ, RZ, -R8 ;  /* 0x000000ffff087224 */ /* 0x000fe200078e0a08 */
[----:B------:R-:W-:Y:S01]  /*0ef0*/  ISETP.GE.AND P1, PT, R9, RZ, PT ;  /* 0x000000ff0900720c */ /* 0x000fe20003f26270 */
[----:B------:R-:W-:Y:S01]  /*0f00*/  @!P2 IMAD.IADD R21, R21, 0x1, -R2 ;  /* 0x000000011515a824 */ /* 0x000fe200078e0a02 */
[----:B------:R-:W-:Y:S01]  /*0f10*/  ISETP.GT.U32.AND P6, PT, R11, R6, PT ;  /* 0x000000060b00720c */ /* 0x000fe20003fc4070 */
[C---:B------:R-:W-:Y:S01]  /*0f20*/  IMAD R99, R2.reuse, R8, R99 ;  /* 0x0000000802637224 */ /* 0x040fe200078e0263 */
[----:B------:R-:W-:Y:S01]  /*0f30*/  ISETP.GT.U32.AND P2, PT, R2, R101, PT ;  /* 0x000000650200720c */ /* 0x000fe20003f44070 */
[----:B------:R-:W-:Y:S01]  /*0f40*/  IMAD.HI.U32 R10, R7, R97, RZ ;  /* 0x00000061070a7227 */ /* 0x000fe200078e00ff */
[----:B------:R-:W-:-:S02]  /*0f50*/  LOP3.LUT R8, R3, 0x8, RZ, 0xfc, !PT ;  /* 0x0000000803087812 */ /* 0x000fc400078efcff */
[----:B------:R-:W-:Y:S01]  /*0f60*/  ISETP.GT.U32.AND P3, PT, R11, R5, PT ;  /* 0x000000050b00720c */ /* 0x000fe20003f64070 */
[--C-:B------:R-:W-:Y:S01]  /*0f70*/  @!P5 IMAD.IADD R4, R4, 0x1, -R11.reuse ;  /* 0x000000010404d824 */ /* 0x100fe200078e0a0b */
[----:B------:R-:W-:Y:S01]  /*0f80*/  ISETP.GT.U32.AND P5, PT, R2, R21, PT ;  /* 0x000000150200720c */ /* 0x000fe20003fa4070 */
[----:B------:R-:W-:Y:S01]  /*0f90*/  IMAD.HI.U32 R9, R7, R25, RZ ;  /* 0x0000001907097227 */ /* 0x000fe200078e00ff */
[----:B------:R-:W-:Y:S02]  /*0fa0*/  IADD3 R10, -R10, RZ, RZ ;  /* 0x000000ff0a0a7210 */ /* 0x000fe40007ffe1ff */
[----:B------:R-:W-:Y:S01]  /*0fb0*/  IABS R27, R8 ;  /* 0x00000008001b7213 */ /* 0x000fe20000000000 */
[----:B------:R-:W-:Y:S01]  /*0fc0*/  @!P6 IMAD.IADD R6, R6, 0x1, -R11 ;  /* 0x000000010606e824 */ /* 0x000fe200078e0a0b */
[----:B------:R-:W-:Y:S01]  /*0fd0*/  ISETP.GT.U32.AND P6, PT, R2, R99, PT ;  /* 0x000000630200720c */ /* 0x000fe20003fc4070 */
[--C-:B------:R-:W-:Y:S01]  /*0fe0*/  @!P2 IMAD.IADD R101, R101, 0x1, -R2.reuse ;  /* 0x000000016565a824 */ /* 0x100fe200078e0a02 */
[----:B------:R-:W-:Y:S01]  /*0ff0*/  ISETP.GE.AND P2, PT, R8, RZ, PT ;  /* 0x000000ff0800720c */ /* 0x000fe20003f46270 */
[----:B------:R-:W-:Y:S01]  /*1000*/  IMAD.MOV R9, RZ, RZ, -R9 ;  /* 0x000000ffff097224 */ /* 0x000fe200078e0a09 */
[C---:B------:R-:W-:Y:S01]  /*1010*/  LOP3.LUT R13, R3.reuse, 0x10, RZ, 0xfc, !PT ;  /* 0x00000010030d7812 */ /* 0x040fe200078efcff */
[C---:B------:R-:W-:Y:S01]  /*1020*/  IMAD R97, R2.reuse, R10, R97 ;  /* 0x0000000a02617224 */ /* 0x040fe200078e0261 */
[----:B------:R-:W-:Y:S01]  /*1030*/  LOP3.LUT R10, R3, 0xa, RZ, 0xfc, !PT ;  /* 0x0000000a030a7812 */ /* 0x000fe200078efcff */
[----:B------:R-:W-:Y:S01]  /*1040*/  @!P5 IMAD.IADD R21, R21, 0x1, -R2 ;  /* 0x000000011515d824 */ /* 0x000fe200078e0a02 */
[C---:B------:R-:W-:Y:S01]  /*1050*/  ISETP.GT.U32.AND P5, PT, R2.reuse, R101, PT ;  /* 0x000000650200720c */ /* 0x040fe20003fa4070 */
[----:B------:R-:W-:Y:S01]  /*1060*/  IMAD R25, R2, R9, R25 ;  /* 0x0000000902197224 */ /* 0x000fe200078e0219 */
[----:B------:R-:W-:Y:S01]  /*1070*/  IABS R95, R10 ;  /* 0x0000000a005f7213 */ /* 0x000fe20000000000 */
[----:B------:R-:W-:Y:S01]  /*1080*/  IMAD.HI.U32 R8, R7, R27, RZ ;  /* 0x0000001b07087227 */ /* 0x000fe200078e00ff */
[----:B------:R-:W-:-:S02]  /*1090*/  @!P4 IADD3 R21, -R21, RZ, RZ ;  /* 0x000000ff1515c210 */ /* 0x000fc40007ffe1ff */
[----:B------:R-:W-:Y:S01]  /*10a0*/  ISETP.GE.AND P4, PT, R3, RZ, PT ;  /* 0x000000ff0300720c */ /* 0x000fe20003f86270 */
[--C-:B------:R-:W-:Y:S01]  /*10b0*/  @!P6 IMAD.IADD R99, R99, 0x1, -R2.reuse ;  /* 0x000000016363e824 */ /* 0x100fe200078e0a02 */
[----:B------:R-:W-:Y:S01]  /*10c0*/  IABS R31, R13 ;  /* 0x0000000d001f7213 */ /* 0x000fe20000000000 */
[----:B------:R-:W-:Y:S01]  /*10d0*/  IMAD.HI.U32 R9, R7, R95, RZ ;  /* 0x0000005f07097227 */ /* 0x000fe200078e00ff */
[----:B------:R-:W-:Y:S02]  /*10e0*/  LOP3.LUT R14, R3, 0x12, RZ, 0xfc, !PT ;  /* 0x00000012030e7812 */ /* 0x000fe400078efcff */
[C---:B------:R-:W-:Y:S01]  /*10f0*/  ISETP.GT.U32.AND P6, PT, R2.reuse, R99, PT ;  /* 0x000000630200720c */ /* 0x040fe20003fc4070 */
[----:B------:R-:W-:Y:S01]  /*1100*/  @!P5 IMAD.IADD R101, R101, 0x1, -R2 ;  /* 0x000000016565d824 */ /* 0x000fe200078e0a02 */
[C---:B------:R-:W-:Y:S01]  /*1110*/  ISETP.GT.U32.AND P5, PT, R2.reuse, R25, PT ;  /* 0x000000190200720c */ /* 0x040fe20003fa4070 */
[----:B------:R-:W-:Y:S01]  /*1120*/  IMAD.MOV R8, RZ, RZ, -R8 ;  /* 0x000000ffff087224 */ /* 0x000fe200078e0a08 */
[----:B------:R-:W-:Y:S01]  /*1130*/  IABS R91, R14 ;  /* 0x0000000e005b7213 */ /* 0x000fe20000000000 */
[----:B------:R-:W-:Y:S01]  /*1140*/  IMAD.MOV R9, RZ, RZ, -R9 ;  /* 0x000000ffff097224 */ /* 0x000fe200078e0a09 */
[C---:B------:R-:W-:Y:S01]  /*1150*/  LOP3.LUT R15, R3.reuse, 0x4c, RZ, 0xfc, !PT ;  /* 0x0000004c030f7812 */ /* 0x040fe200078efcff */
[C---:B------:R-:W-:Y:S01]  /*1160*/  IMAD R27, R2.reuse, R8, R27 ;  /* 0x00000008021b7224 */ /* 0x040fe200078e021b */
[----:B------:R-:W-:Y:S01]  /*1170*/  LOP3.LUT R30, R3, 0xf2, RZ, 0xfc, !PT ;  /* 0x000000f2031e7812 */ /* 0x000fe200078efcff */
[----:B------:R-:W-:Y:S01]  /*1180*/  @!P3 IMAD.IADD R5, R5, 0x1, -R11 ;  /* 0x000000010505b824 */ /* 0x000fe200078e0a0b */
[----:B------:R-:W-:Y:S01]  /*1190*/  LOP3.LUT R11, R3, 0xc, RZ, 0xfc, !PT ;  /* 0x0000000c030b7812 */ /* 0x000fe200078efcff */
[----:B------:R-:W-:Y:S01]  /*11a0*/  IMAD R95, R2, R9, R95 ;  /* 0x00000009025f7224 */ /* 0x000fe200078e025f */
[----:B------:R-:W-:Y:S01]  /*11b0*/  ISETP.GE.AND P3, PT, R12, RZ, PT ;  /* 0x000000ff0c00720c */ /* 0x000fe20003f66270 */
[--C-:B------:R-:W-:Y:S01]  /*11c0*/  @!P6 IMAD.IADD R99, R99, 0x1, -R2.reuse ;  /* 0x000000016363e824 */ /* 0x100fe200078e0a02 */
[C---:B------:R-:W-:Y:S01]  /*11d0*/  ISETP.GT.U32.AND P6, PT, R2.reuse, R27, PT ;  /* 0x0000001b0200720c */ /* 0x040fe20003fc4070 */
[----:B------:R-:W-:Y:S01]  /*11e0*/  @!P5 IMAD.IADD R25, R25, 0x1, -R2 ;  /* 0x000000011919d824 */ /* 0x000fe200078e0a02 */
[----:B------:R-:W-:Y:S01]  /*11f0*/  IABS R29, R11 ;  /* 0x0000000b001d7213 */ /* 0x000fe20000000000 */
[----:B------:R-:W-:Y:S01]  /*1200*/  @!P4 IMAD.MOV R101, RZ, RZ, -R101 ;  /* 0x000000ffff65c224 */ /* 0x000fe200078e0a65 */
[C---:B------:R-:W-:Y:S01]  /*1210*/  ISETP.GT.U32.AND P5, PT, R2.reuse, R95, PT ;  /* 0x0000005f0200720c */ /* 0x040fe20003fa4070 */
[----:B------:R-:W-:Y:S01]  /*1220*/  @!P0 IMAD.MOV R99, RZ, RZ, -R99 ;  /* 0x000000ffff638224 */ /* 0x000fe200078e0a63 */
[----:B------:R-:W-:Y:S01]  /*1230*/  LOP3.LUT R12, R3, 0xe, RZ, 0xfc, !PT ;  /* 0x0000000e030c7812 */ /* 0x000fe200078efcff */
[----:B------:R-:W-:Y:S01]  /*1240*/  IMAD.HI.U32 R8, R7, R29, RZ ;  /* 0x0000001d07087227 */ /* 0x000fe200078e00ff */
[----:B------:R-:W-:-:S02]  /*1250*/  ISETP.GT.U32.AND P4, PT, R2, R97, PT ;  /* 0x000000610200720c */ /* 0x000fc40003f84070 */
[----:B------:R-:W-:Y:S01]  /*1260*/  IABS R93, R12 ;  /* 0x0000000c005d7213 */ /* 0x000fe20000000000 */
[----:B------:R-:W-:Y:S01]  /*1270*/  IMAD.HI.U32 R9, R7, R91, RZ ;  /* 0x0000005b07097227 */ /* 0x000fe200078e00ff */
[----:B------:R-:W-:Y:S02]  /*1280*/  IADD3 R8, -R8, RZ, RZ ;  /* 0x000000ff08087210 */ /* 0x000fe40007ffe1ff */
[----:B------:R-:W-:Y:S01]  /*1290*/  IABS R61, R15 ;  /* 0x0000000f003d7213 */ /* 0x000fe20000000000 */
[----:B------:R-:W-:Y:S01]  /*12a0*/  @!P6 IMAD.IADD R27, R27, 0x1, -R2 ;  /* 0x000000011b1be824 */ /* 0x000fe200078e0a02 */
[----:B------:R-:W-:Y:S01]  /*12b0*/  IADD3 R9, -R9, RZ, RZ ;  /* 0x000000ff09097210 */ /* 0x000fe20007ffe1ff */
[----:B------:R-:W-:Y:S01]  /*12c0*/  IMAD R29, R2, R8, R29 ;  /* 0x00000008021d7224 */ /* 0x000fe200078e021d */
[----:B------:R-:W-:Y:S01]  /*12d0*/  IABS R109, R28 ;  /* 0x0000001c006d7213 */ /* 0x000fe20000000000 */
[----:B------:R-:W-:Y:S01]  /*12e0*/  IMAD.HI.U32 R8, R7, R93, RZ ;  /* 0x0000005d07087227 */ /* 0x000fe200078e00ff */
[----:B------:R-:W-:-:S02]  /*12f0*/  IABS R107, R30 ;  /* 0x0000001e006b7213 */ /* 0x000fc40000000000 */
[----:B------:R-:W-:Y:S01]  /*1300*/  LOP3.LUT R32, R3, 0xf4, RZ, 0xfc, !PT ;  /* 0x000000f403207812 */ /* 0x000fe200078efcff */
[--C-:B------:R-:W-:Y:S01]  /*1310*/  @!P5 IMAD.IADD R95, R95, 0x1, -R2.reuse ;  /* 0x000000015f5fd824 */ /* 0x100fe200078e0a02 */
[----:B------:R-:W-:Y:S01]  /*1320*/  ISETP.GT.U32.AND P5, PT, R2, R27, PT ;  /* 0x0000001b0200720c */ /* 0x000fe20003fa4070 */
[----:B------:R-:W-:Y:S01]  /*1330*/  @!P4 IMAD.IADD R97, R97, 0x1, -R2 ;  /* 0x000000016161c824 */ /* 0x000fe200078e0a02 */
[----:B------:R-:W-:Y:S01]  /*1340*/  IADD3 R8, -R8, RZ, RZ ;  /* 0x000000ff08087210 */ /* 0x000fe20007ffe1ff */
[C---:B------:R-:W-:Y:S01]  /*1350*/  IMAD R91, R2.reuse, R9, R91 ;  /* 0x00000009025b7224 */ /* 0x040fe200078e025b */
[C---:B------:R-:W-:Y:S02]  /*1360*/  ISETP.GT.U32.AND P4, PT, R2.reuse, R25, PT ;  /* 0x000000190200720c */ /* 0x040fe40003f84070 */
[C---:B------:R-:W-:Y:S01]  /*1370*/  ISETP.GT.U32.AND P6, PT, R2.reuse, R97, PT ;  /* 0x000000610200720c */ /* 0x040fe20003fc4070 */
[C---:B------:R-:W-:Y:S01]  /*1380*/  IMAD R93, R2.reuse, R8, R93 ;  /* 0x00000008025d7224 */ /* 0x040fe200078e025d */
[----:B------:R-:W-:Y:S01]  /*1390*/  ISETP.GT.U32.AND P0, PT, R2, R95, PT ;  /* 0x0000005f0200720c */ /* 0x000fe20003f04070 */
[----:B------:R-:W-:Y:S01]  /*13a0*/  IMAD.HI.U32 R8, R7, R31, RZ ;  /* 0x0000001f07087227 */ /* 0x000fe200078e00ff */
[----:B------:R-:W-:-:S02]  /*13b0*/  LOP3.LUT R34, R3, 0xf6, RZ, 0xfc, !PT ;  /* 0x000000f603227812 */ /* 0x000fc400078efcff */
[----:B------:R-:W-:Y:S01]  /*13c0*/  LOP3.LUT R36, R3, 0xf8, RZ, 0xfc, !PT ;  /* 0x000000f803247812 */ /* 0x000fe200078efcff */
[----:B------:R-:W-:Y:S01]  /*13d0*/  @!P5 IMAD.IADD R27, R27, 0x1, -R2 ;  /* 0x000000011b1bd824 */ /* 0x000fe200078e0a02 */
[C---:B------:R-:W-:Y:S01]  /*13e0*/  ISETP.GT.U32.AND P5, PT, R2.reuse, R93, PT ;  /* 0x0000005d0200720c */ /* 0x040fe20003fa4070 */
[----:B------:R-:W-:Y:S01]  /*13f0*/  IMAD.MOV R8, RZ, RZ, -R8 ;  /* 0x000000ffff087224 */ /* 0x000fe200078e0a08 */
[----:B------:R-:W-:Y:S01]  /*1400*/  IABS R105, R34 ;  /* 0x0000002200697213 */ /* 0x000fe20000000000 */
[--C-:B------:R-:W-:Y:S01]  /*1410*/  @!P4 IMAD.IADD R25, R25, 0x1, -R2.reuse ;  /* 0x000000011919c824 */ /* 0x100fe200078e0a02 */
[----:B------:R-:W-:Y:S01]  /*1420*/  ISETP.GT.U32.AND P4, PT, R2, R29, PT ;  /* 0x0000001d0200720c */ /* 0x000fe20003f84070 */
[--C-:B------:R-:W-:Y:S01]  /*1430*/  @!P6 IMAD.IADD R97, R97, 0x1, -R2.reuse ;  /* 0x000000016161e824 */ /* 0x100fe200078e0a02 */
[----:B------:R-:W-:Y:S01]  /*1440*/  ISETP.GE.AND P6, PT, R10, RZ, PT ;  /* 0x000000ff0a00720c */ /* 0x000fe20003fc6270 */
[C---:B------:R-:W-:Y:S01]  /*1450*/  IMAD R31, R2.reuse, R8, R31 ;  /* 0x00000008021f7224 */ /* 0x040fe200078e021f */
[----:B------:R-:W-:Y:S01]  /*1460*/  LOP3.LUT R10, R3, 0x14, RZ, 0xfc, !PT ;  /* 0x00000014030a7812 */ /* 0x000fe200078efcff */
[--C-:B------:R-:W-:Y:S01]  /*1470*/  @!P0 IMAD.IADD R95, R95, 0x1, -R2.reuse ;  /* 0x000000015f5f8824 */ /* 0x100fe200078e0a02 */
[----:B------:R-:W-:Y:S01]  /*1480*/  ISETP.GE.AND P0, PT, R11, RZ, PT ;  /* 0x000000ff0b00720c */ /* 0x000fe20003f06270 */
[----:B------:R-:W-:Y:S01]  /*1490*/  @!P1 IMAD.MOV R25, RZ, RZ, -R25 ;  /* 0x000000ffff199224 */ /* 0x000fe200078e0a19 */
[----:B------:R-:W-:Y:S01]  /*14a0*/  IABS R33, R10 ;  /* 0x0000000a00217213 */ /* 0x000fe20000000000 */
[----:B------:R-:W-:Y:S01]  /*14b0*/  @!P5 IMAD.IADD R93, R93, 0x1, -R2 ;  /* 0x000000015d5dd824 */ /* 0x000fe200078e0a02 */
[----:B------:R-:W-:Y:S01]  /*14c0*/  LOP3.LUT R11, R3, 0x16, RZ, 0xfc, !PT ;  /* 0x00000016030b7812 */ /* 0x000fe200078efcff */
[----:B------:R-:W-:Y:S01]  /*14d0*/  @!P3 IMAD.MOV R97, RZ, RZ, -R97 ;  /* 0x000000ffff61b224 */ /* 0x000fe200078e0a61 */
[C---:B------:R-:W-:Y:S01]  /*14e0*/  ISETP.GT.U32.AND P3, PT, R2.reuse, R31, PT ;  /* 0x0000001f0200720c */ /* 0x040fe20003f64070 */
[----:B------:R-:W-:Y:S01]  /*14f0*/  IMAD.HI.U32 R8, R7, R33, RZ ;  /* 0x0000002107087227 */ /* 0x000fe200078e00ff */
[----:B------:R-:W-:-:S02]  /*1500*/  ISETP.GT.U32.AND P5, PT, R2, R93, PT ;  /* 0x0000005d0200720c */ /* 0x000fc40003fa4070 */
[----:B------:R-:W-:Y:S01]  /*1510*/  IABS R89, R11 ;  /* 0x0000000b00597213 */ /* 0x000fe20000000000 */
[----:B------:R-:W-:Y:S01]  /*1520*/  IMAD.MOV R8, RZ, RZ, -R8 ;  /* 0x000000ffff087224 */ /* 0x000fe200078e0a08 */
[----:B------:R-:W-:Y:S01]  /*1530*/  @!P2 IADD3 R27, -R27, RZ, RZ ;  /* 0x000000ff1b1ba210 */ /* 0x000fe20007ffe1ff */
[----:B------:R-:W-:Y:S01]  /*1540*/  @!P4 IMAD.IADD R29, R29, 0x1, -R2 ;  /* 0x000000011d1dc824 */ /* 0x000fe200078e0a02 */
[----:B------:R-:W-:Y:S01]  /*1550*/  ISETP.GE.AND P4, PT, R12, RZ, PT ;  /* 0x000000ff0c00720c */ /* 0x000fe20003f86270 */
[C---:B------:R-:W-:Y:S01]  /*1560*/  IMAD R33, R2.reuse, R8, R33 ;  /* 0x0000000802217224 */ /* 0x040fe200078e0221 */
[----:B------:R-:W-:Y:S01]  /*1570*/  LOP3.LUT R12, R3, 0x18, RZ, 0xfc, !PT ;  /* 0x00000018030c7812 */ /* 0x000fe200078efcff */
[----:B------:R-:W-:Y:S01]  /*1580*/  @!P6 IMAD.MOV R95, RZ, RZ, -R95 ;  /* 0x000000ffff5fe224 */ /* 0x000fe200078e0a5f */
[C---:B------:R-:W-:Y:S01]  /*1590*/  ISETP.GT.U32.AND P1, PT, R2.reuse, R29, PT ;  /* 0x0000001d0200720c */ /* 0x040fe20003f24070 */
[----:B------:R-:W-:Y:S01]  /*15a0*/  IMAD.HI.U32 R8, R7, R89, RZ ;  /* 0x0000005907087227 */ /* 0x000fe200078e00ff */
[----:B------:R-:W-:-:S02]  /*15b0*/  ISETP.GT.U32.AND P6, PT, R2, R91, PT ;  /* 0x0000005b0200720c */ /* 0x000fc40003fc4070 */
[----:B------:R-:W-:Y:S01]  /*15c0*/  IABS R35, R12 ;  /* 0x0000000c00237213 */ /* 0x000fe20000000000 */
[----:B------:R-:W-:Y:S01]  /*15d0*/  @!P5 IMAD.IADD R93, R93, 0x1, -R2 ;  /* 0x000000015d5dd824 */ /* 0x000fe200078e0a02 */
[----:B------:R-:W-:Y:S01]  /*15e0*/  ISETP.GT.U32.AND P5, PT, R2, R33, PT ;  /* 0x000000210200720c */ /* 0x000fe20003fa4070 */
[----:B------:R-:W-:Y:S01]  /*15f0*/  IMAD.MOV R9, RZ, RZ, -R8 ;  /* 0x000000ffff097224 */ /* 0x000fe200078e0a08 */
[----:B------:R-:W-:Y:S01]  /*1600*/  ISETP.GE.AND P2, PT, R13, RZ, PT ;  /* 0x000000ff0d00720c */ /* 0x000fe20003f46270 */
[----:B------:R-:W-:Y:S01]  /*1610*/  IMAD.HI.U32 R8, R7, R35, RZ ;  /* 0x0000002307087227 */ /* 0x000fe200078e00ff */
[----:B------:R-:W-:Y:S02]  /*1620*/  LOP3.LUT R13, R3, 0x1c, RZ, 0xfc, !PT ;  /* 0x0000001c030d7812 */ /* 0x000fe400078efcff */
[----:B------:R-:W-:Y:S01]  /*1630*/  IABS R103, R36 ;  /* 0x0000002400677213 */ /* 0x000fe20000000000 */
[--C-:B------:R-:W-:Y:S01]  /*1640*/  @!P1 IMAD.IADD R29, R29, 0x1, -R2.reuse ;  /* 0x000000011d1d9824 */ /* 0x100fe200078e0a02 */
[----:B------:R-:W-:Y:S01]  /*1650*/  IABS R37, R13 ;  /* 0x0000000d00257213 */ /* 0x000fe20000000000 */
[----:B------:R-:W-:Y:S01]  /*1660*/  @!P6 IMAD.IADD R91, R91, 0x1, -R2 ;  /* 0x000000015b5be824 */ /* 0x000fe200078e0a02 */
[----:B------:R-:W-:Y:S01]  /*1670*/  ISETP.GE.AND P1, PT, R14, RZ, PT ;  /* 0x000000ff0e00720c */ /* 0x000fe20003f26270 */
[----:B------:R-:W-:Y:S01]  /*1680*/  IMAD.MOV R8, RZ, RZ, -R8 ;  /* 0x000000ffff087224 */ /* 0x000fe200078e0a08 */
[----:B------:R-:W-:Y:S01]  /*1690*/  @!P0 IADD3 R29, -R29, RZ, RZ ;  /* 0x000000ff1d1d8210 */ /* 0x000fe20007ffe1ff */
[--C-:B------:R-:W-:Y:S01]  /*16a0*/  @!P5 IMAD.IADD R33, R33, 0x1, -R2.reuse ;  /* 0x000000012121d824 */ /* 0x100fe200078e0a02 */
[----:B------:R-:W-:Y:S01]  /*16b0*/  ISETP.GT.U32.AND P0, PT, R2, R91, PT ;  /* 0x0000005b0200720c */ /* 0x000fe20003f04070 */
[----:B------:R-:W-:Y:S01]  /*16c0*/  @!P3 IMAD.IADD R31, R31, 0x1, -R2 ;  /* 0x000000011f1fb824 */ /* 0x000fe200078e0a02 */
[----:B------:R-:W-:Y:S01]  /*16d0*/  ISETP.GE.AND P3, PT, R10, RZ, PT ;  /* 0x000000ff0a00720c */ /* 0x000fe20003f66270 */
[C---:B------:R-:W-:Y:S01]  /*16e0*/  IMAD R35, R2.reuse, R8, R35 ;  /* 0x0000000802237224 */ /* 0x040fe200078e0223 */
[C---:B------:R-:W-:Y:S01]  /*16f0*/  ISETP.GT.U32.AND P5, PT, R2.reuse, R33, PT ;  /* 0x000000210200720c */ /* 0x040fe20003fa4070 */
[C---:B------:R-:W-:Y:S01]  /*1700*/  IMAD R89, R2.reuse, R9, R89 ;  /* 0x0000000902597224 */ /* 0x040fe200078e0259 */
[----:B------:R-:W-:Y:S01]  /*1710*/  LOP3.LUT R10, R3, 0x1a, RZ, 0xfc, !PT ;  /* 0x0000001a030a7812 */ /* 0x000fe200078efcff */
[----:B------:R-:W-:Y:S01]  /*1720*/  IMAD.HI.U32 R9, R7, R37, RZ ;  /* 0x0000002507097227 */ /* 0x000fe200078e00ff */
[----:B------:R-:W-:-:S02]  /*1730*/  ISETP.GT.U32.AND P6, PT, R2, R31, PT ;  /* 0x0000001f0200720c */ /* 0x000fc40003fc4070 */
[----:B------:R-:W-:Y:S01]  /*1740*/  IABS R87, R10 ;  /* 0x0000000a00577213 */ /* 0x000fe20000000000 */
[----:B------:R-:W-:Y:S01]  /*1750*/  IMAD.MOV R9, RZ, RZ, -R9 ;  /* 0x000000ffff097224 */ /* 0x000fe200078e0a09 */
[----:B------:R-:W-:Y:S01]  /*1760*/  LOP3.LUT R14, R3, 0x4a, RZ, 0xfc, !PT ;  /* 0x0000004a030e7812 */ /* 0x000fe200078efcff */
[----:B------:R-:W-:Y:S01]  /*1770*/  @!P0 IMAD.IADD R91, R91, 0x1, -R2 ;  /* 0x000000015b5b8824 */ /* 0x000fe200078e0a02 */
[----:B------:R-:W-:Y:S01]  /*1780*/  ISETP.GE.AND P0, PT, R11, RZ, PT ;  /* 0x000000ff0b00720c */ /* 0x000fe20003f06270 */
[----:B------:R-:W-:Y:S01]  /*1790*/  IMAD.HI.U32 R8, R7, R87, RZ ;  /* 0x0000005707087227 */ /* 0x000fe200078e00ff */
[----:B------:R-:W-:Y:S02]  /*17a0*/  LOP3.LUT R11, R3, 0x1e, RZ, 0xfc, !PT ;  /* 0x0000001e030b7812 */ /* 0x000fe400078efcff */
[----:B------:R-:W-:Y:S01]  /*17b0*/  @!P5 IADD3 R33, R33, -R2, RZ ;  /* 0x800000022121d210 */ /* 0x000fe20007ffe0ff */
[----:B------:R-:W-:Y:S01]  /*17c0*/  IMAD.MOV R8, RZ, RZ, -R8 ;  /* 0x000000ffff087224 */ /* 0x000fe200078e0a08 */
[C---:B------:R-:W-:Y:S01]  /*17d0*/  ISETP.GT.U32.AND P5, PT, R2.reuse, R35, PT ;  /* 0x000000230200720c */ /* 0x040fe20003fa4070 */
[----:B------:R-:W-:Y:S01]  /*17e0*/  @!P6 IMAD.IADD R31, R31, 0x1, -R2 ;  /* 0x000000011f1fe824 */ /* 0x000fe200078e0a02 */
[----:B------:R-:W-:Y:S01]  /*17f0*/  IABS R85, R11 ;  /* 0x0000000b00557213 */ /* 0x000fe20000000000 */
[C---:B------:R-:W-:Y:S01]  /*1800*/  IMAD R87, R2.reuse, R8, R87 ;  /* 0x0000000802577224 */ /* 0x040fe200078e0257 */
[C---:B------:R-:W-:Y:S01]  /*1810*/  ISETP.GT.U32.AND P6, PT, R2.reuse, R89, PT ;  /* 0x000000590200720c */ /* 0x040fe20003fc4070 */
[----:B------:R-:W-:Y:S01]  /*1820*/  IMAD R37, R2, R9, R37 ;  /* 0x0000000902257224 */ /* 0x000fe200078e0225 */
[----:B------:R-:W-:Y:S01]  /*1830*/  LOP3.LUT R9, R3, 0x22, RZ, 0xfc, !PT ;  /* 0x0000002203097812 */ /* 0x000fe200078efcff */
[----:B------:R-:W-:Y:S01]  /*1840*/  IMAD.HI.U32 R8, R7, R85, RZ ;  /* 0x0000005507087227 */ /* 0x000fe200078e00ff */
[----:B------:R-:W-:-:S02]  /*1850*/  IABS R63, R14 ;  /* 0x0000000e003f7213 */ /* 0x000fc40000000000 */
[----:B------:R-:W-:Y:S01]  /*1860*/  IABS R83, R9 ;  /* 0x0000000900537213 */ /* 0x000fe20000000000 */
[----:B------:R-:W-:Y:S01]  /*1870*/  @!P4 IMAD.MOV R93, RZ, RZ, -R93 ;  /* 0x000000ffff5dc224 */ /* 0x000fe200078e0a5d */
[----:B------:R-:W-:Y:S01]  /*1880*/  IADD3 R8, -R8, RZ, RZ ;  /* 0x000000ff08087210 */ /* 0x000fe20007ffe1ff */
[--C-:B------:R-:W-:Y:S02]  /*1890*/  @!P5 IMAD.IADD R35, R35, 0x1, -R2.reuse ;  /* 0x000000012323d824 */ /* 0x100fe400078e0a02 */
[----:B------:R-:W-:Y:S01]  /*18a0*/  @!P2 IMAD.MOV R31, RZ, RZ, -R31 ;  /* 0x000000ffff1fa224 */ /* 0x000fe200078e0a1f */
[C---:B------:R-:W-:Y:S01]  /*18b0*/  ISETP.GT.U32.AND P2, PT, R2.reuse, R87, PT ;  /* 0x000000570200720c */ /* 0x040fe20003f44070 */
[----:B------:R-:W-:Y:S01]  /*18c0*/  @!P3 IMAD.MOV R33, RZ, RZ, -R33 ;  /* 0x000000ffff21b224 */ /* 0x000fe200078e0a21 */
[C---:B------:R-:W-:Y:S01]  /*18d0*/  ISETP.GT.U32.AND P4, PT, R2.reuse, R35, PT ;  /* 0x000000230200720c */ /* 0x040fe20003f84070 */
[----:B------:R-:W-:Y:S01]  /*18e0*/  @!P6 IMAD.IADD R89, R89, 0x1, -R2 ;  /* 0x000000015959e824 */ /* 0x000fe200078e0a02 */
[C---:B------:R-:W-:Y:S01]  /*18f0*/  ISETP.GT.U32.AND P3, PT, R2.reuse, R37, PT ;  /* 0x000000250200720c */ /* 0x040fe20003f64070 */
[----:B------:R-:W-:Y:S01]  /*1900*/  IMAD R85, R2, R8, R85 ;  /* 0x0000000802557224 */ /* 0x000fe200078e0255 */
[----:B------:R-:W-:Y:S01]  /*1910*/  ISETP.GE.AND P6, PT, R12, RZ, PT ;  /* 0x000000ff0c00720c */ /* 0x000fe20003fc6270 */
[----:B------:R-:W-:Y:S01]  /*1920*/  @!P1 IMAD.MOV R91, RZ, RZ, -R91 ;  /* 0x000000ffff5b9224 */ /* 0x000fe200078e0a5b */
[----:B------:R-:W-:-:S02]  /*1930*/  LOP3.LUT R12, R3, 0x20, RZ, 0xfc, !PT ;  /* 0x00000020030c7812 */ /* 0x000fc400078efcff */
[C---:B------:R-:W-:Y:S02]  /*1940*/  ISETP.GT.U32.AND P5, PT, R2.reuse, R89, PT ;  /* 0x000000590200720c */ /* 0x040fe40003fa4070 */
[----:B------:R-:W-:Y:S02]  /*1950*/  IABS R39, R12 ;  /* 0x0000000c00277213 */ /* 0x000fe40000000000 */
[----:B------:R-:W-:Y:S01]  /*1960*/  @!P2 IADD3 R87, R87, -R2, RZ ;  /* 0x800000025757a210 */ /* 0x000fe20007ffe0ff */
[--C-:B------:R-:W-:Y:S01]  /*1970*/  @!P4 IMAD.IADD R35, R35, 0x1, -R2.reuse ;  /* 0x000000012323c824 */ /* 0x100fe200078e0a02 */
[C---:B------:R-:W-:Y:S01]  /*1980*/  ISETP.GT.U32.AND P4, PT, R2.reuse, R85, PT ;  /* 0x000000550200720c */ /* 0x040fe20003f84070 */
[----:B------:R-:W-:Y:S01]  /*1990*/  @!P3 IMAD.IADD R37, R37, 0x1, -R2 ;  /* 0x000000012525b824 */ /* 0x000fe200078e0a02 */
[----:B------:R-:W-:Y:S01]  /*19a0*/  ISETP.GT.U32.AND P3, PT, R2, R87, PT ;  /* 0x000000570200720c */ /* 0x000fe20003f64070 */
[----:B------:R-:W-:Y:S01]  /*19b0*/  IMAD.HI.U32 R8, R7, R39, RZ ;  /* 0x0000002707087227 */ /* 0x000fe200078e00ff */
[----:B------:R-:W-:-:S02]  /*19c0*/  ISETP.GE.AND P1, PT, R10, RZ, PT ;  /* 0x000000ff0a00720c */ /* 0x000fc40003f26270 */
[----:B------:R-:W-:Y:S01]  /*19d0*/  LOP3.LUT R10, R3, 0x24, RZ, 0xfc, !PT ;  /* 0x00000024030a7812 */ /* 0x000fe200078efcff */
[----:B------:R-:W-:Y:S01]  /*19e0*/  IMAD.MOV R8, RZ, RZ, -R8 ;  /* 0x000000ffff087224 */ /* 0x000fe200078e0a08 */
[----:B------:R-:W-:Y:S01]  /*19f0*/  ISETP.GE.AND P2, PT, R11, RZ, PT ;  /* 0x000000ff0b00720c */ /* 0x000fe20003f46270 */
[--C-:B------:R-:W-:Y:S01]  /*1a00*/  @!P5 IMAD.IADD R89, R89, 0x1, -R2.reuse ;  /* 0x000000015959d824 */ /* 0x100fe200078e0a02 */
[----:B------:R-:W-:Y:S01]  /*1a10*/  IABS R41, R10 ;  /* 0x0000000a00297213 */ /* 0x000fe20000000000 */
[----:B------:R-:W-:Y:S01]  /*1a20*/  IMAD R39, R2, R8, R39 ;  /* 0x0000000802277224 */ /* 0x000fe200078e0227 */
[----:B------:R-:W-:Y:S01]  /*1a30*/  ISETP.GE.AND P5, PT, R13, RZ, PT ;  /* 0x000000ff0d00720c */ /* 0x000fe20003fa6270 */
[----:B------:R-:W-:Y:S01]  /*1a40*/  @!P4 IMAD.IADD R85, R85, 0x1, -R2 ;  /* 0x000000015555c824 */ /* 0x000fe200078e0a02 */
[----:B------:R-:W-:Y:S01]  /*1a50*/  LOP3.LUT R11, R3, 0x26, RZ, 0xfc, !PT ;  /* 0x00000026030b7812 */ /* 0x000fe200078efcff */
[----:B------:R-:W-:Y:S01]  /*1a60*/  IMAD.HI.U32 R8, R7, R83, RZ ;  /* 0x0000005307087227 */ /* 0x000fe200078e00ff */
[----:B------:R-:W-:-:S02]  /*1a70*/  LOP3.LUT R13, R3, 0x36, RZ, 0xfc, !PT ;  /* 0x00000036030d7812 */ /* 0x000fc400078efcff */
[C---:B------:R-:W-:Y:S01]  /*1a80*/  ISETP.GT.U32.AND P4, PT, R2.reuse, R85, PT ;  /* 0x000000550200720c */ /* 0x040fe20003f84070 */
[----:B------:R-:W-:Y:S01]  /*1a90*/  @!P3 IMAD.IADD R87, R87, 0x1, -R2 ;  /* 0x000000015757b824 */ /* 0x000fe200078e0a02 */
[----:B------:R-:W-:Y:S01]  /*1aa0*/  ISETP.GT.U32.AND P3, PT, R2, R39, PT ;  /* 0x000000270200720c */ /* 0x000fe20003f64070 */
[----:B------:R-:W-:Y:S01]  /*1ab0*/  @!P0 IMAD.MOV R89, RZ, RZ, -R89 ;  /* 0x000000ffff598224 */ /* 0x000fe200078e0a59 */
[----:B------:R-:W-:Y:S01]  /*1ac0*/  IADD3 R8, -R8, RZ, RZ ;  /* 0x000000ff08087210 */ /* 0x000fe20007ffe1ff */
[----:B------:R-:W-:Y:S01]  /*1ad0*/  @!P6 IMAD.MOV R35, RZ, RZ, -R35 ;  /* 0x000000ffff23e224 */ /* 0x000fe200078e0a23 */
[----:B------:R-:W-:Y:S02]  /*1ae0*/  ISETP.GT.U32.AND P0, PT, R2, R37, PT ;  /* 0x000000250200720c */ /* 0x000fe40003f04070 */
[----:B------:R-:W-:Y:S01]  /*1af0*/  ISETP.GE.AND P6, PT, R12, RZ, PT ;  /* 0x000000ff0c00720c */ /* 0x000fe20003fc6270 */
[----:B------:R-:W-:Y:S01]  /*1b00*/  IMAD R83, R2, R8, R83 ;  /* 0x0000000802537224 */ /* 0x000fe200078e0253 */
[----:B------:R-:W-:Y:S01]  /*1b10*/  LOP3.LUT R12, R3, 0x28, RZ, 0xfc, !PT ;  /* 0x00000028030c7812 */ /* 0x000fe200078efcff */
[----:B------:R-:W-:Y:S01]  /*1b20*/  IMAD.HI.U32 R8, R7, R41, RZ ;  /* 0x0000002907087227 */ /* 0x000fe200078e00ff */
[----:B------:R-:W-:-:S02]  /*1b30*/  @!P1 IADD3 R87, -R87, RZ, RZ ;  /* 0x000000ff57579210 */ /* 0x000fc40007ffe1ff */
[----:B------:R-:W-:Y:S01]  /*1b40*/  IABS R43, R12 ;  /* 0x0000000c002b7213 */ /* 0x000fe20000000000 */
[--C-:B------:R-:W-:Y:S01]  /*1b50*/  @!P4 IMAD.IADD R85, R85, 0x1, -R2.reuse ;  /* 0x000000015555c824 */ /* 0x100fe200078e0a02 */
[----:B------:R-:W-:Y:S01]  /*1b60*/  ISETP.GT.U32.AND P4, PT, R2, R83, PT ;  /* 0x000000530200720c */ /* 0x000fe20003f84070 */
[----:B------:R-:W-:Y:S01]  /*1b70*/  @!P3 IMAD.IADD R39, R39, 0x1, -R2 ;  /* 0x000000012727b824 */ /* 0x000fe200078e0a02 */
[----:B------:R-:W-:Y:S01]  /*1b80*/  IABS R81, R11 ;  /* 0x0000000b00517213 */ /* 0x000fe20000000000 */
[----:B------:R-:W-:Y:S01]  /*1b90*/  IMAD.MOV R8, RZ, RZ, -R8 ;  /* 0x000000ffff087224 */ /* 0x000fe200078e0a08 */
[----:B------:R-:W-:Y:S01]  /*1ba0*/  ISETP.GE.AND P3, PT, R10, RZ, PT ;  /* 0x000000ff0a00720c */ /* 0x000fe20003f66270 */
[----:B------:R-:W-:Y:S01]  /*1bb0*/  @!P0 IMAD.IADD R37, R37, 0x1, -R2 ;  /* 0x0000000125258824 */ /* 0x000fe200078e0a02 */
[C---:B------:R-:W-:Y:S01]  /*1bc0*/  ISETP.GT.U32.AND P1, PT, R2.reuse, R39, PT ;  /* 0x000000270200720c */ /* 0x040fe20003f24070 */
[----:B------:R-:W-:Y:S01]  /*1bd0*/  IMAD R41, R2, R8, R41 ;  /* 0x0000000802297224 */ /* 0x000fe200078e0229 */
[----:B------:R-:W-:Y:S01]  /*1be0*/  ISETP.GE.AND P0, PT, R9, RZ, PT ;  /* 0x000000ff0900720c */ /* 0x000fe20003f06270 */
[----:B------:R-:W-:Y:S01]  /*1bf0*/  IMAD.HI.U32 R9, R7, R43, RZ ;  /* 0x0000002b07097227 */ /* 0x000fe200078e00ff */
[----:B------:R-:W-:-:S02]  /*1c00*/  LOP3.LUT R10, R3, 0x2a, RZ, 0xfc, !PT ;  /* 0x0000002a030a7812 */ /* 0x000fc400078efcff */
[----:B------:R-:W-:Y:S01]  /*1c10*/  IABS R73, R13 ;  /* 0x0000000d00497213 */ /* 0x000fe20000000000 */
[----:B------:R-:W-:Y:S01]  /*1c20*/  @!P5 IMAD.MOV R37, RZ, RZ, -R37 ;  /* 0x000000ffff25d224 */ /* 0x000fe200078e0a25 */
[C---:B------:R-:W-:Y:S01]  /*1c30*/  ISETP.GT.U32.AND P5, PT, R2.reuse, R41, PT ;  /* 0x000000290200720c */ /* 0x040fe20003fa4070 */
[----:B------:R-:W-:Y:S01]  /*1c40*/  @!P4 IMAD.IADD R83, R83, 0x1, -R2 ;  /* 0x000000015353c824 */ /* 0x000fe200078e0a02 */
[----:B------:R-:W-:Y:S01]  /*1c50*/  IABS R79, R10 ;  /* 0x0000000a004f7213 */ /* 0x000fe20000000000 */
[----:B------:R-:W-:Y:S02]  /*1c60*/  IMAD.MOV R9, RZ, RZ, -R9 ;  /* 0x000000ffff097224 */ /* 0x000fe400078e0a09 */
[----:B------:R-:W-:Y:S01]  /*1c70*/  @!P1 IADD3 R39, R39, -R2, RZ ;  /* 0x8000000227279210 */ /* 0x000fe20007ffe0ff */
[----:B------:R-:W-:Y:S01]  /*1c80*/  IMAD.HI.U32 R8, R7, R81, RZ ;  /* 0x0000005107087227 */ /* 0x000fe200078e00ff */
[----:B------:R-:W-:Y:S02]  /*1c90*/  ISETP.GT.U32.AND P4, PT, R2, R83, PT ;  /* 0x000000530200720c */ /* 0x000fe40003f84070 */
[----:B------:R-:W-:Y:S01]  /*1ca0*/  ISETP.GE.AND P1, PT, R12, RZ, PT ;  /* 0x000000ff0c00720c */ /* 0x000fe20003f26270 */
[C---:B------:R-:W-:Y:S01]  /*1cb0*/  IMAD R43, R2.reuse, R9, R43 ;  /* 0x00000009022b7224 */ /* 0x040fe200078e022b */
[C---:B------:R-:W-:Y:S01]  /*1cc0*/  LOP3.LUT R9, R3.reuse, 0x2c, RZ, 0xfc, !PT ;  /* 0x0000002c03097812 */ /* 0x040fe200078efcff */
[----:B------:R-:W-:Y:S01]  /*1cd0*/  @!P6 IMAD.MOV R39, RZ, RZ, -R39 ;  /* 0x000000ffff27e224 */ /* 0x000fe200078e0a27 */
[----:B------:R-:W-:Y:S01]  /*1ce0*/  LOP3.LUT R12, R3, 0x34, RZ, 0xfc, !PT ;  /* 0x00000034030c7812 */ /* 0x000fe200078efcff */
[----:B------:R-:W-:Y:S01]  /*1cf0*/  IMAD.MOV R8, RZ, RZ, -R8 ;  /* 0x000000ffff087224 */ /* 0x000fe200078e0a08 */
[C---:B------:R-:W-:Y:S01]  /*1d00*/  ISETP.GT.U32.AND P6, PT, R2.reuse, R43, PT ;  /* 0x0000002b0200720c */ /* 0x040fe20003fc4070 */
[--C-:B------:R-:W-:Y:S01]  /*1d10*/  @!P5 IMAD.IADD R41, R41, 0x1, -R2.reuse ;  /* 0x000000012929d824 */ /* 0x100fe200078e0a02 */
[----:B------:R-:W-:Y:S01]  /*1d20*/  IABS R45, R9 ;  /* 0x00000009002d7213 */ /* 0x000fe20000000000 */
[C---:B------:R-:W-:Y:S01]  /*1d30*/  IMAD R81, R2.reuse, R8, R81 ;  /* 0x0000000802517224 */ /* 0x040fe200078e0251 */
[----:B------:R-:W-:Y:S01]  /*1d40*/  IABS R49, R12 ;  /* 0x0000000c00317213 */ /* 0x000fe20000000000 */
[----:B------:R-:W-:Y:S01]  /*1d50*/  @!P4 IMAD.IADD R83, R83, 0x1, -R2 ;  /* 0x000000015353c824 */ /* 0x000fe200078e0a02 */
[C---:B------:R-:W-:Y:S01]  /*1d60*/  ISETP.GT.U32.AND P5, PT, R2.reuse, R41, PT ;  /* 0x000000290200720c */ /* 0x040fe20003fa4070 */
[----:B------:R-:W-:Y:S01]  /*1d70*/  @!P2 IMAD.MOV R85, RZ, RZ, -R85 ;  /* 0x000000ffff55a224 */ /* 0x000fe200078e0a55 */
[----:B------:R-:W-:Y:S01]  /*1d80*/  ISETP.GT.U32.AND P4, PT, R2, R81, PT ;  /* 0x000000510200720c */ /* 0x000fe20003f84070 */
[----:B------:R-:W-:Y:S01]  /*1d90*/  IMAD.HI.U32 R8, R7, R79, RZ ;  /* 0x0000004f07087227 */ /* 0x000fe200078e00ff */
[----:B------:R-:W-:-:S02]  /*1da0*/  ISETP.GE.AND P2, PT, R11, RZ, PT ;  /* 0x000000ff0b00720c */ /* 0x000fc40003f46270 */
[----:B------:R-:W-:Y:S01]  /*1db0*/  LOP3.LUT R11, R3, 0x2e, RZ, 0xfc, !PT ;  /* 0x0000002e030b7812 */ /* 0x000fe200078efcff */
[--C-:B------:R-:W-:Y:S02]  /*1dc0*/  @!P6 IMAD.IADD R43, R43, 0x1, -R2.reuse ;  /* 0x000000012b2be824 */ /* 0x100fe400078e0a02 */
[----:B------:R-:W-:Y:S01]  /*1dd0*/  @!P0 IMAD.MOV R83, RZ, RZ, -R83 ;  /* 0x000000ffff538224 */ /* 0x000fe200078e0a53 */
[----:B------:R-:W-:Y:S02]  /*1de0*/  IABS R77, R11 ;  /* 0x0000000b004d7213 */ /* 0x000fe40000000000 */
[----:B------:R-:W-:Y:S01]  /*1df0*/  ISETP.GT.U32.AND P6, PT, R2, R43, PT ;  /* 0x0000002b0200720c */ /* 0x000fe20003fc4070 */
[--C-:B------:R-:W-:Y:S01]  /*1e00*/  @!P5 IMAD.IADD R41, R41, 0x1, -R2.reuse ;  /* 0x000000012929d824 */ /* 0x100fe200078e0a02 */
[----:B------:R-:W-:Y:S01]  /*1e10*/  ISETP.GE.AND P5, PT, R9, RZ, PT ;  /* 0x000000ff0900720c */ /* 0x000fe20003fa6270 */
[----:B------:R-:W-:Y:S01]  /*1e20*/  @!P4 IMAD.IADD R81, R81, 0x1, -R2 ;  /* 0x000000015151c824 */ /* 0x000fe200078e0a02 */
[----:B------:R-:W-:Y:S01]  /*1e30*/  ISETP.GE.AND P0, PT, R10, RZ, PT ;  /* 0x000000ff0a00720c */ /* 0x000fe20003f06270 */
[----:B------:R-:W-:Y:S01]  /*1e40*/  IMAD.HI.U32 R9, R7, R77, RZ ;  /* 0x0000004d07097227 */ /* 0x000fe200078e00ff */
[----:B------:R-:W-:-:S02]  /*1e50*/  IADD3 R10, -R8, RZ, RZ ;  /* 0x000000ff080a7210 */ /* 0x000fc40007ffe1ff */
[C---:B------:R-:W-:Y:S01]  /*1e60*/  ISETP.GT.U32.AND P4, PT, R2.reuse, R81, PT ;  /* 0x000000510200720c */ /* 0x040fe20003f84070 */
[----:B------:R-:W-:Y:S02]  /*1e70*/  IMAD.MOV R9, RZ, RZ, -R9 ;  /* 0x000000ffff097224 */ /* 0x000fe400078e0a09 */
[C---:B------:R-:W-:Y:S02]  /*1e80*/  IMAD R79, R2.reuse, R10, R79 ;  /* 0x0000000a024f7224 */ /* 0x040fe400078e024f */
[----:B------:R-:W-:Y:S02]  /*1e90*/  IMAD R77, R2, R9, R77 ;  /* 0x00000009024d7224 */ /* 0x000fe400078e024d */
[----:B------:R-:W-:Y:S02]  /*1ea0*/  @!P6 IMAD.IADD R43, R43, 0x1, -R2 ;  /* 0x000000012b2be824 */ /* 0x000fe400078e0a02 */
[----:B------:R-:W-:-:S04]  /*1eb0*/  IMAD.HI.U32 R8, R7, R45, RZ ;  /* 0x0000002d07087227 */ /* 0x000fc800078e00ff */
[----:B------:R-:W-:Y:S01]  /*1ec0*/  @!P1 IMAD.MOV R43, RZ, RZ, -R43 ;  /* 0x000000ffff2b9224 */ /* 0x000fe200078e0a2b */
[C---:B------:R-:W-:Y:S01]  /*1ed0*/  ISETP.GT.U32.AND P1, PT, R2.reuse, R77, PT ;  /* 0x0000004d0200720c */ /* 0x040fe20003f24070 */
[----:B------:R-:W-:Y:S01]  /*1ee0*/  @!P3 IMAD.MOV R41, RZ, RZ, -R41 ;  /* 0x000000ffff29b224 */ /* 0x000fe200078e0a29 */
[----:B------:R-:W-:Y:S01]  /*1ef0*/  ISETP.GE.AND P3, PT, R11, RZ, PT ;  /* 0x000000ff0b00720c */ /* 0x000fe20003f66270 */
[----:B------:R-:W-:Y:S01]  /*1f00*/  IMAD.MOV R8, RZ, RZ, -R8 ;  /* 0x000000ffff087224 */ /* 0x000fe200078e0a08 */
[----:B------:R-:W-:Y:S02]  /*1f10*/  @!P4 IADD3 R81, R81, -R2, RZ ;  /* 0x800000025151c210 */ /* 0x000fe40007ffe0ff */
[----:B------:R-:W-:Y:S01]  /*1f20*/  LOP3.LUT R11, R3, 0x32, RZ, 0xfc, !PT ;  /* 0x00000032030b7812 */ /* 0x000fe200078efcff */
[C---:B------:R-:W-:Y:S01]  /*1f30*/  IMAD R45, R2.reuse, R8, R45 ;  /* 0x00000008022d7224 */ /* 0x040fe200078e022d */
[----:B------:R-:W-:Y:S01]  /*1f40*/  ISETP.GT.U32.AND P4, PT, R2, R79, PT ;  /* 0x0000004f0200720c */ /* 0x000fe20003f84070 */
[----:B------:R-:W-:Y:S01]  /*1f50*/  @!P2 IMAD.MOV R81, RZ, RZ, -R81 ;  /* 0x000000ffff51a224 */ /* 0x000fe200078e0a51 */
[----:B------:R-:W-:-:S02]  /*1f60*/  IABS R75, R11 ;  /* 0x0000000b004b7213 */ /* 0x000fc40000000000 */
[----:B------:R-:W-:Y:S01]  /*1f70*/  ISETP.GT.U32.AND P2, PT, R2, R45, PT ;  /* 0x0000002d0200720c */ /* 0x000fe20003f44070 */
[----:B------:R-:W-:Y:S01]  /*1f80*/  @!P1 IMAD.IADD R77, R77, 0x1, -R2 ;  /* 0x000000014d4d9824 */ /* 0x000fe200078e0a02 */
[----:B------:R-:W-:Y:S01]  /*1f90*/  LOP3.LUT R8, R3, 0x30, RZ, 0xfc, !PT ;  /* 0x0000003003087812 */ /* 0x000fe200078efcff */
[----:B------:R-:W-:-:S03]  /*1fa0*/  IMAD.HI.U32 R9, R7, R75, RZ ;  /* 0x0000004b07097227 */ /* 0x000fc600078e00ff */
[----:B------:R-:W-:Y:S01]  /*1fb0*/  ISETP.GT.U32.AND P1, PT, R2, R77, PT ;  /* 0x0000004d0200720c */ /* 0x000fe20003f24070 */
[----:B------:R-:W-:Y:S01]  /*1fc0*/  IMAD.MOV R9, RZ, RZ, -R9 ;  /* 0x000000ffff097224 */ /* 0x000fe200078e0a09 */
[----:B------:R-:W-:Y:S01]  /*1fd0*/  IABS R47, R8 ;  /* 0x00000008002f7213 */ /* 0x000fe20000000000 */
[----:B------:R-:W-:Y:S01]  /*1fe0*/  @!P4 IMAD.IADD R79, R79, 0x1, -R2 ;  /* 0x000000014f4fc824 */ /* 0x000fe200078e0a02 */
[----:B------:R-:W-:Y:S01]  /*1ff0*/  ISETP.GE.AND P6, PT, R8, RZ, PT ;  /* 0x000000ff0800720c */ /* 0x000fe20003fc6270 */
[C---:B------:R-:W-:Y:S02]  /*2000*/  IMAD R75, R2.reuse, R9, R75 ;  /* 0x00000009024b7224 */ /* 0x040fe400078e024b */
[----:B------:R-:W-:Y:S01]  /*2010*/  IMAD.HI.U32 R9, R7, R73, RZ ;  /* 0x0000004907097227 */ /* 0x000fe200078e00ff */
[----:B------:R-:W-:-:S03]  /*2020*/  ISETP.GT.U32.AND P4, PT, R2, R79, PT ;  /* 0x0000004f0200720c */ /* 0x000fc60003f84070 */
[----:B------:R-:W-:Y:S01]  /*2030*/  IMAD.HI.U32 R8, R7, R47, RZ ;  /* 0x0000002f07087227 */ /* 0x000fe200078e00ff */
[----:B------:R-:W-:-:S03]  /*2040*/  IADD3 R9, -R9, RZ, RZ ;  /* 0x000000ff09097210 */ /* 0x000fc60007ffe1ff */
[--C-:B------:R-:W-:Y:S01]  /*2050*/  @!P2 IMAD.IADD R45, R45, 0x1, -R2.reuse ;  /* 0x000000012d2da824 */ /* 0x100fe200078e0a02 */
[----:B------:R-:W-:Y:S01]  /*2060*/  IADD3 R10, -R8, RZ, RZ ;  /* 0x000000ff080a7210 */ /* 0x000fe20007ffe1ff */
[--C-:B------:R-:W-:Y:S02]  /*2070*/  @!P1 IMAD.IADD R77, R77, 0x1, -R2.reuse ;  /* 0x000000014d4d9824 */ /* 0x100fe400078e0a02 */
[C---:B------:R-:W-:Y:S01]  /*2080*/  IMAD R73, R2.reuse, R9, R73 ;  /* 0x0000000902497224 */ /* 0x040fe200078e0249 */
[C---:B------:R-:W-:Y:S01]  /*2090*/  ISETP.GT.U32.AND P2, PT, R2.reuse, R45, PT ;  /* 0x0000002d0200720c */ /* 0x040fe20003f44070 */
[----:B------:R-:W-:Y:S01]  /*20a0*/  @!P4 IMAD.IADD R79, R79, 0x1, -R2 ;  /* 0x000000014f4fc824 */ /* 0x000fe200078e0a02 */
[----:B------:R-:W-:Y:S01]  /*20b0*/  @!P3 IADD3 R77, -R77, RZ, RZ ;  /* 0x000000ff4d4db210 */ /* 0x000fe20007ffe1ff */
[C---:B------:R-:W-:Y:S01]  /*20c0*/  IMAD R47, R2.reuse, R10, R47 ;  /* 0x0000000a022f7224 */ /* 0x040fe200078e022f */
[----:B------:R-:W-:Y:S01]  /*20d0*/  ISETP.GT.U32.AND P3, PT, R2, R73, PT ;  /* 0x000000490200720c */ /* 0x000fe20003f64070 */
[----:B------:R-:W-:Y:S01]  /*20e0*/  IMAD.HI.U32 R8, R7, R49, RZ ;  /* 0x0000003107087227 */ /* 0x000fe200078e00ff */
[----:B------:R-:W-:-:S02]  /*20f0*/  LOP3.LUT R10, R3, 0x38, RZ, 0xfc, !PT ;  /* 0x00000038030a7812 */ /* 0x000fc400078efcff */
[----:B------:R-:W-:Y:S01]  /*2100*/  ISETP.GE.AND P4, PT, R11, RZ, PT ;  /* 0x000000ff0b00720c */ /* 0x000fe20003f86270 */
[----:B------:R-:W-:Y:S01]  /*2110*/  @!P0 IMAD.MOV R79, RZ, RZ, -R79 ;  /* 0x000000ffff4f8224 */ /* 0x000fe200078e0a4f */
[C---:B------:R-:W-:Y:S01]  /*2120*/  ISETP.GT.U32.AND P0, PT, R2.reuse, R75, PT ;  /* 0x0000004b0200720c */ /* 0x040fe20003f04070 */
[----:B------:R-:W-:Y:S01]  /*2130*/  IMAD.MOV R8, RZ, RZ, -R8 ;  /* 0x000000ffff087224 */ /* 0x000fe200078e0a08 */
[----:B------:R-:W-:Y:S01]  /*2140*/  IABS R51, R10 ;  /* 0x0000000a00337213 */ /* 0x000fe20000000000 */
[----:B------:R-:W-:Y:S01]  /*2150*/  @!P2 IMAD.IADD R45, R45, 0x1, -R2 ;  /* 0x000000012d2da824 */ /* 0x000fe200078e0a02 */
[C---:B------:R-:W-:Y:S01]  /*2160*/  ISETP.GT.U32.AND P2, PT, R2.reuse, R47, PT ;  /* 0x0000002f0200720c */ /* 0x040fe20003f44070 */
[----:B------:R-:W-:Y:S01]  /*2170*/  IMAD R49, R2, R8, R49 ;  /* 0x0000000802317224 */ /* 0x000fe200078e0231 */
[----:B------:R-:W-:Y:S01]  /*2180*/  LOP3.LUT R11, R3, 0x3a, RZ, 0xfc, !PT ;  /* 0x0000003a030b7812 */ /* 0x000fe200078efcff */
[----:B------:R-:W-:-:S03]  /*2190*/  IMAD.HI.U32 R8, R7, R51, RZ ;  /* 0x0000003307087227 */ /* 0x000fc600078e00ff */
[C---:B------:R-:W-:Y:S01]  /*21a0*/  ISETP.GT.U32.AND P1, PT, R2.reuse, R49, PT ;  /* 0x000000310200720c */ /* 0x040fe20003f24070 */
[----:B------:R-:W-:Y:S01]  /*21b0*/  @!P3 IMAD.IADD R73, R73, 0x1, -R2 ;  /* 0x000000014949b824 */ /* 0x000fe200078e0a02 */
[----:B------:R-:W-:Y:S01]  /*21c0*/  IABS R71, R11 ;  /* 0x0000000b00477213 */ /* 0x000fe20000000000 */
[----:B------:R-:W-:Y:S02]  /*21d0*/  IMAD.MOV R8, RZ, RZ, -R8 ;  /* 0x000000ffff087224 */ /* 0x000fe400078e0a08 */
[----:B------:R-:W-:Y:S01]  /*21e0*/  @!P0 IMAD.IADD R75, R75, 0x1, -R2 ;  /* 0x000000014b4b8824 */ /* 0x000fe200078e0a02 */
[C---:B------:R-:W-:Y:S01]  /*21f0*/  ISETP.GT.U32.AND P3, PT, R2.reuse, R73, PT ;  /* 0x000000490200720c */ /* 0x040fe20003f64070 */
[C---:B------:R-:W-:Y:S02]  /*2200*/  IMAD R51, R2.reuse, R8, R51 ;  /* 0x0000000802337224 */ /* 0x040fe400078e0233 */
[----:B------:R-:W-:Y:S01]  /*2210*/  IMAD.HI.U32 R8, R7, R71, RZ ;  /* 0x0000004707087227 */ /* 0x000fe200078e00ff */
[----:B------:R-:W-:-:S03]  /*2220*/  ISETP.GT.U32.AND P0, PT, R2, R75, PT ;  /* 0x0000004b0200720c */ /* 0x000fc60003f04070 */
[----:B------:R-:W-:Y:S02]  /*2230*/  @!P2 IMAD.IADD R47, R47, 0x1, -R2 ;  /* 0x000000012f2fa824 */ /* 0x000fe400078e0a02 */
[----:B------:R-:W-:Y:S02]  /*2240*/  IMAD.MOV R8, RZ, RZ, -R8 ;  /* 0x000000ffff087224 */ /* 0x000fe400078e0a08 */
[--C-:B------:R-:W-:Y:S01]  /*2250*/  @!P1 IMAD.IADD R49, R49, 0x1, -R2.reuse ;  /* 0x0000000131319824 */ /* 0x100fe200078e0a02 */
[C---:B------:R-:W-:Y:S01]  /*2260*/  ISETP.GT.U32.AND P2, PT, R2.reuse, R47, PT ;  /* 0x0000002f0200720c */ /* 0x040fe20003f44070 */
[----:B------:R-:W-:Y:S01]  /*2270*/  IMAD R71, R2, R8, R71 ;  /* 0x0000000802477224 */ /* 0x000fe200078e0247 */
[----:B------:R-:W-:Y:S01]  /*2280*/  @!P3 IADD3 R73, R73, -R2, RZ ;  /* 0x800000024949b210 */ /* 0x000fe20007ffe0ff */
[----:B------:R-:W-:Y:S01]  /*2290*/  @!P5 IMAD.MOV R45, RZ, RZ, -R45 ;  /* 0x000000ffff2dd224 */ /* 0x000fe200078e0a2d */
[----:B------:R-:W-:Y:S01]  /*22a0*/  ISETP.GE.AND P5, PT, R12, RZ, PT ;  /* 0x000000ff0c00720c */ /* 0x000fe20003fa6270 */
[----:B------:R-:W-:Y:S01]  /*22b0*/  @!P0 IMAD.IADD R75, R75, 0x1, -R2 ;  /* 0x000000014b4b8824 */ /* 0x000fe200078e0a02 */
[----:B------:R-:W-:-:S02]  /*22c0*/  LOP3.LUT R12, R3, 0x3c, RZ, 0xfc, !PT ;  /* 0x0000003c030c7812 */ /* 0x000fc400078efcff */
[C---:B------:R-:W-:Y:S01]  /*22d0*/  ISETP.GT.U32.AND P1, PT, R2.reuse, R49, PT ;  /* 0x000000310200720c */ /* 0x040fe20003f24070 */
[----:B------:R-:W-:Y:S01]  /*22e0*/  @!P4 IMAD.MOV R75, RZ, RZ, -R75 ;  /* 0x000000ffff4bc224 */ /* 0x000fe200078e0a4b */
[C---:B------:R-:W-:Y:S02]  /*22f0*/  ISETP.GT.U32.AND P3, PT, R2.reuse, R71, PT ;  /* 0x000000470200720c */ /* 0x040fe40003f64070 */
[----:B------:R-:W-:Y:S01]  /*2300*/  IABS R53, R12 ;  /* 0x0000000c00357213 */ /* 0x000fe20000000000 */
[----:B------:R-:W-:Y:S01]  /*2310*/  @!P2 IMAD.IADD R47, R47, 0x1, -R2 ;  /* 0x000000012f2fa824 */ /* 0x000fe200078e0a02 */
[----:B------:R-:W-:Y:S02]  /*2320*/  ISETP.GT.U32.AND P0, PT, R2, R51, PT ;  /* 0x000000330200720c */ /* 0x000fe40003f04070 */
[----:B------:R-:W-:Y:S01]  /*2330*/  ISETP.GE.AND P2, PT, R13, RZ, PT ;  /* 0x000000ff0d00720c */ /* 0x000fe20003f46270 */
[----:B------:R-:W-:Y:S01]  /*2340*/  IMAD.HI.U32 R9, R7, R53, RZ ;  /* 0x0000003507097227 */ /* 0x000fe200078e00ff */
[----:B------:R-:W-:-:S02]  /*2350*/  LOP3.LUT R8, R3, 0x3e, RZ, 0xfc, !PT ;  /* 0x0000003e03087812 */ /* 0x000fc400078efcff */
[----:B------:R-:W-:Y:S01]  /*2360*/  @!P6 IADD3 R47, -R47, RZ, RZ ;  /* 0x000000ff2f2fe210 */ /* 0x000fe20007ffe1ff */
[----:B------:R-:W-:Y:S01]  /*2370*/  IMAD.MOV R9, RZ, RZ, -R9 ;  /* 0x000000ffff097224 */ /* 0x000fe200078e0a09 */
[----:B------:R-:W-:Y:S01]  /*2380*/  IABS R69, R8 ;  /* 0x0000000800457213 */ /* 0x000fe20000000000 */
[--C-:B------:R-:W-:Y:S01]  /*2390*/  @!P1 IMAD.IADD R49, R49, 0x1, -R2.reuse ;  /* 0x0000000131319824 */ /* 0x100fe200078e0a02 */
[----:B------:R-:W-:Y:S01]  /*23a0*/  ISETP.GE.AND P6, PT, R10, RZ, PT ;  /* 0x000000ff0a00720c */ /* 0x000fe20003fc6270 */
[--C-:B------:R-:W-:Y:S01]  /*23b0*/  @!P3 IMAD.IADD R71, R71, 0x1, -R2.reuse ;  /* 0x000000014747b824 */ /* 0x100fe200078e0a02 */
[C---:B------:R-:W-:Y:S01]  /*23c0*/  LOP3.LUT R10, R3.reuse, 0x42, RZ, 0xfc, !PT ;  /* 0x00000042030a7812 */ /* 0x040fe200078efcff */
[C---:B------:R-:W-:Y:S01]  /*23d0*/  IMAD R53, R2.reuse, R9, R53 ;  /* 0x0000000902357224 */ /* 0x040fe200078e0235 */
[----:B------:R-:W-:Y:S01]  /*23e0*/  LOP3.LUT R9, R3, 0x40, RZ, 0xfc, !PT ;  /* 0x0000004003097812 */ /* 0x000fe200078efcff */
[----:B------:R-:W-:Y:S01]  /*23f0*/  @!P0 IMAD.IADD R51, R51, 0x1, -R2 ;  /* 0x0000000133338824 */ /* 0x000fe200078e0a02 */
[----:B------:R-:W-:Y:S01]  /*2400*/  ISETP.GT.U32.AND P3, PT, R2, R71, PT ;  /* 0x000000470200720c */ /* 0x000fe20003f64070 */
[----:B------:R-:W-:Y:S01]  /*2410*/  @!P5 IMAD.MOV R49, RZ, RZ, -R49 ;  /* 0x000000ffff31d224 */ /* 0x000fe200078e0a31 */
[----:B------:R-:W-:Y:S01]  /*2420*/  ISETP.GE.AND P5, PT, R8, RZ, PT ;  /* 0x000000ff0800720c */ /* 0x000fe20003fa6270 */
[----:B------:R-:W-:Y:S01]  /*2430*/  IMAD.HI.U32 R8, R7, R69, RZ ;  /* 0x0000004507087227 */ /* 0x000fe200078e00ff */
[----:B------:R-:W-:-:S02]  /*2440*/  IABS R55, R9 ;  /* 0x0000000900377213 */ /* 0x000fc40000000000 */
[C---:B------:R-:W-:Y:S01]  /*2450*/  ISETP.GT.U32.AND P0, PT, R2.reuse, R51, PT ;  /* 0x000000330200720c */ /* 0x040fe20003f04070 */
[----:B------:R-:W-:Y:S01]  /*2460*/  @!P2 IMAD.MOV R73, RZ, RZ, -R73 ;  /* 0x000000ffff49a224 */ /* 0x000fe200078e0a49 */
[----:B------:R-:W-:Y:S01]  /*2470*/  ISETP.GE.AND P2, PT, R9, RZ, PT ;  /* 0x000000ff0900720c */ /* 0x000fe20003f46270 */
[----:B------:R-:W-:Y:S01]  /*2480*/  IMAD.MOV R8, RZ, RZ, -R8 ;  /* 0x000000ffff087224 */ /* 0x000fe200078e0a08 */
[----:B------:R-:W-:Y:S01]  /*2490*/  IABS R67, R10 ;  /* 0x0000000a00437213 */ /* 0x000fe20000000000 */
[----:B------:R-:W-:Y:S01]  /*24a0*/  IMAD.HI.U32 R9, R7, R55, RZ ;  /* 0x0000003707097227 */ /* 0x000fe200078e00ff */
[----:B------:R-:W-:Y:S02]  /*24b0*/  ISETP.GE.AND P4, PT, R11, RZ, PT ;  /* 0x000000ff0b00720c */ /* 0x000fe40003f86270 */
[----:B------:R-:W-:Y:S01]  /*24c0*/  LOP3.LUT R11, R3, 0x44, RZ, 0xfc, !PT ;  /* 0x00000044030b7812 */ /* 0x000fe200078efcff */
[C---:B------:R-:W-:Y:S01]  /*24d0*/  IMAD R69, R2.reuse, R8, R69 ;  /* 0x0000000802457224 */ /* 0x040fe200078e0245 */
[----:B------:R-:W-:Y:S01]  /*24e0*/  IADD3 R9, -R9, RZ, RZ ;  /* 0x000000ff09097210 */ /* 0x000fe20007ffe1ff */
[--C-:B------:R-:W-:Y:S01]  /*24f0*/  @!P3 IMAD.IADD R71, R71, 0x1, -R2.reuse ;  /* 0x000000014747b824 */ /* 0x100fe200078e0a02 */
[----:B------:R-:W-:Y:S01]  /*2500*/  IABS R57, R11 ;  /* 0x0000000b00397213 */ /* 0x000fe20000000000 */
[----:B------:R-:W-:Y:S01]  /*2510*/  @!P0 IMAD.IADD R51, R51, 0x1, -R2 ;  /* 0x0000000133338824 */ /* 0x000fe200078e0a02 */
[C---:B------:R-:W-:Y:S01]  /*2520*/  ISETP.GT.U32.AND P3, PT, R2.reuse, R69, PT ;  /* 0x000000450200720c */ /* 0x040fe20003f64070 */
[C---:B------:R-:W-:Y:S01]  /*2530*/  IMAD R55, R2.reuse, R9, R55 ;  /* 0x0000000902377224 */ /* 0x040fe200078e0237 */
[----:B------:R-:W-:Y:S01]  /*2540*/  ISETP.GT.U32.AND P0, PT, R2, R53, PT ;  /* 0x000000350200720c */ /* 0x000fe20003f04070 */
[----:B------:R-:W-:Y:S01]  /*2550*/  @!P6 IMAD.MOV R51, RZ, RZ, -R51 ;  /* 0x000000ffff33e224 */ /* 0x000fe200078e0a33 */
[----:B------:R-:W-:Y:S01]  /*2560*/  ISETP.GE.AND P1, PT, R12, RZ, PT ;  /* 0x000000ff0c00720c */ /* 0x000fe20003f26270 */
[----:B------:R-:W-:Y:S01]  /*2570*/  IMAD.HI.U32 R8, R7, R67, RZ ;  /* 0x0000004307087227 */ /* 0x000fe200078e00ff */
[----:B------:R-:W-:-:S02]  /*2580*/  ISETP.GT.U32.AND P6, PT, R2, R55, PT ;  /* 0x000000370200720c */ /* 0x000fc40003fc4070 */
[C---:B------:R-:W-:Y:S01]  /*2590*/  LOP3.LUT R12, R3.reuse, 0x46, RZ, 0xfc, !PT ;  /* 0x00000046030c7812 */ /* 0x040fe200078efcff */
[----:B------:R-:W-:Y:S01]  /*25a0*/  IMAD.MOV R8, RZ, RZ, -R8 ;  /* 0x000000ffff087224 */ /* 0x000fe200078e0a08 */
[----:B------:R-:W-:Y:S01]  /*25b0*/  LOP3.LUT R13, R3, 0x48, RZ, 0xfc, !PT ;  /* 0x00000048030d7812 */ /* 0x000fe200078efcff */
[----:B------:R-:W-:Y:S01]  /*25c0*/  IMAD.HI.U32 R9, R7, R57, RZ ;  /* 0x0000003907097227 */ /* 0x000fe200078e00ff */
[----:B------:R-:W-:Y:S02]  /*25d0*/  IABS R65, R12 ;  /* 0x0000000c00417213 */ /* 0x000fe40000000000 */
[----:B------:R-:W-:Y:S01]  /*25e0*/  @!P4 IADD3 R71, -R71, RZ, RZ ;  /* 0x000000ff4747c210 */ /* 0x000fe20007ffe1ff */
[--C-:B------:R-:W-:Y:S01]  /*25f0*/  @!P3 IMAD.IADD R69, R69, 0x1, -R2.reuse ;  /* 0x000000014545b824 */ /* 0x100fe200078e0a02 */
[----:B------:R-:W-:Y:S01]  /*2600*/  ISETP.GE.AND P4, PT, R10, RZ, PT ;  /* 0x000000ff0a00720c */ /* 0x000fe20003f86270 */
[--C-:B------:R-:W-:Y:S01]  /*2610*/  @!P0 IMAD.IADD R53, R53, 0x1, -R2.reuse ;  /* 0x0000000135358824 */ /* 0x100fe200078e0a02 */
[----:B------:R-:W-:Y:S01]  /*2620*/  IABS R59, R13 ;  /* 0x0000000d003b7213 */ /* 0x000fe20000000000 */
[----:B------:R-:W-:Y:S01]  /*2630*/  @!P6 IMAD.IADD R55, R55, 0x1, -R2 ;  /* 0x000000013737e824 */ /* 0x000fe200078e0a02 */
[C---:B------:R-:W-:Y:S01]  /*2640*/  ISETP.GT.U32.AND P3, PT, R2.reuse, R69, PT ;  /* 0x000000450200720c */ /* 0x040fe20003f64070 */
[C---:B------:R-:W-:Y:S01]  /*2650*/  IMAD R67, R2.reuse, R8, R67 ;  /* 0x0000000802437224 */ /* 0x040fe200078e0243 */
[C---:B------:R-:W-:Y:S01]  /*2660*/  ISETP.GT.U32.AND P0, PT, R2.reuse, R53, PT ;  /* 0x000000350200720c */ /* 0x040fe20003f04070 */
[----:B------:R-:W-:Y:S01]  /*2670*/  IMAD.MOV R9, RZ, RZ, -R9 ;  /* 0x000000ffff097224 */ /* 0x000fe200078e0a09 */
[----:B------:R-:W-:Y:S01]  /*2680*/  ISETP.GT.U32.AND P6, PT, R2, R55, PT ;  /* 0x000000370200720c */ /* 0x000fe20003fc4070 */
[----:B------:R-:W-:-:S04]  /*2690*/  IMAD.HI.U32 R8, R7, R65, RZ ;  /* 0x0000004107087227 */ /* 0x000fc800078e00ff */
[C---:B------:R-:W-:Y:S02]  /*26a0*/  IMAD R57, R2.reuse, R9, R57 ;  /* 0x0000000902397224 */ /* 0x040fe400078e0239 */
[----:B------:R-:W-:Y:S02]  /*26b0*/  IMAD.MOV R10, RZ, RZ, -R8 ;  /* 0x000000ffff0a7224 */ /* 0x000fe400078e0a08 */
[----:B------:R-:W-:Y:S01]  /*26c0*/  @!P3 IMAD.IADD R69, R69, 0x1, -R2 ;  /* 0x000000014545b824 */ /* 0x000fe200078e0a02 */
[C---:B------:R-:W-:Y:S01]  /*26d0*/  ISETP.GT.U32.AND P3, PT, R2.reuse, R67, PT ;  /* 0x000000430200720c */ /* 0x040fe20003f64070 */
[----:B------:R-:W-:Y:S02]  /*26e0*/  IMAD.HI.U32 R8, R7, R59, RZ ;  /* 0x0000003b07087227 */ /* 0x000fe400078e00ff */
[----:B------:R-:W-:Y:S02]  /*26f0*/  @!P6 IADD3 R55, R55, -R2, RZ ;  /* 0x800000023737e210 */ /* 0x000fe40007ffe0ff */
[C---:B------:R-:W-:Y:S01]  /*2700*/  ISETP.GT.U32.AND P6, PT, R2.reuse, R57, PT ;  /* 0x000000390200720c */ /* 0x040fe20003fc4070 */
[----:B------:R-:W-:-:S02]  /*2710*/  IMAD R65, R2, R10, R65 ;  /* 0x0000000a02417224 */ /* 0x000fc400078e0241 */
[----:B------:R-:W-:Y:S01]  /*2720*/  @!P0 IMAD.IADD R53, R53, 0x1, -R2 ;  /* 0x0000000135358824 */ /* 0x000fe200078e0a02 */
[----:B------:R-:W-:Y:S01]  /*2730*/  ISETP.GE.AND P0, PT, R11, RZ, PT ;  /* 0x000000ff0b00720c */ /* 0x000fe20003f06270 */
[----:B------:R-:W-:Y:S02]  /*2740*/  IMAD.MOV R11, RZ, RZ, -R8 ;  /* 0x000000ffff0b7224 */ /* 0x000fe400078e0a08 */
[----:B------:R-:W-:-:S04]  /*2750*/  IMAD.HI.U32 R9, R7, R63, RZ ;  /* 0x0000003f07097227 */ /* 0x000fc800078e00ff */
[----:B------:R-:W-:Y:S01]  /*2760*/  @!P3 IMAD.IADD R67, R67, 0x1, -R2 ;  /* 0x000000014343b824 */ /* 0x000fe200078e0a02 */
[C---:B------:R-:W-:Y:S01]  /*2770*/  ISETP.GT.U32.AND P3, PT, R2.reuse, R65, PT ;  /* 0x000000410200720c */ /* 0x040fe20003f64070 */
[C---:B------:R-:W-:Y:S01]  /*2780*/  IMAD R59, R2.reuse, R11, R59 ;  /* 0x0000000b023b7224 */ /* 0x040fe200078e023b */
[----:B------:R-:W-:Y:S01]  /*2790*/  @!P6 IADD3 R57, R57, -R2, RZ ;  /* 0x800000023939e210 */ /* 0x000fe20007ffe0ff */
[----:B------:R-:W-:Y:S01]  /*27a0*/  IMAD.MOV R9, RZ, RZ, -R9 ;  /* 0x000000ffff097224 */ /* 0x000fe200078e0a09 */
[----:B------:R-:W-:Y:S01]  /*27b0*/  LOP3.LUT R11, R3, 0x52, RZ, 0xfc, !PT ;  /* 0x00000052030b7812 */ /* 0x000fe200078efcff */
[----:B------:R-:W-:Y:S01]  /*27c0*/  @!P5 IMAD.MOV R69, RZ, RZ, -R69 ;  /* 0x000000ffff45d224 */ /* 0x000fe200078e0a45 */
[C---:B------:R-:W-:Y:S01]  /*27d0*/  ISETP.GT.U32.AND P6, PT, R2.reuse, R59, PT ;  /* 0x0000003b0200720c */ /* 0x040fe20003fc4070 */
[----:B------:R-:W-:Y:S01]  /*27e0*/  IMAD R63, R2, R9, R63 ;  /* 0x00000009023f7224 */ /* 0x000fe200078e023f */
[----:B------:R-:W-:Y:S01]  /*27f0*/  IABS R131, R11 ;  /* 0x0000000b00837213 */ /* 0x000fe20000000000 */
[----:B------:R-:W-:-:S04]  /*2800*/  IMAD.HI.U32 R8, R7, R127, RZ ;  /* 0x0000007f07087227 */ /* 0x000fc800078e00ff */
[----:B------:R-:W-:Y:S01]  /*2810*/  @!P3 IMAD.IADD R65, R65, 0x1, -R2 ;  /* 0x000000014141b824 */ /* 0x000fe200078e0a02 */
[----:B------:R-:W-:Y:S01]  /*2820*/  ISETP.GT.U32.AND P3, PT, R2, R67, PT ;  /* 0x000000430200720c */ /* 0x000fe20003f64070 */
[----:B------:R-:W-:-:S03]  /*2830*/  IMAD.HI.U32 R10, R7, R61, RZ ;  /* 0x0000003d070a7227 */ /* 0x000fc600078e00ff */
[C---:B------:R-:W-:Y:S01]  /*2840*/  ISETP.GT.U32.AND P5, PT, R2.reuse, R65, PT ;  /* 0x000000410200720c */ /* 0x040fe20003fa4070 */
[----:B------:R-:W-:Y:S02]  /*2850*/  @!P6 IMAD.IADD R59, R59, 0x1, -R2 ;  /* 0x000000013b3be824 */ /* 0x000fe400078e0a02 */
[----:B------:R-:W-:Y:S01]  /*2860*/  @!P2 IMAD.MOV R55, RZ, RZ, -R55 ;  /* 0x000000ffff37a224 */ /* 0x000fe200078e0a37 */
[C---:B------:R-:W-:Y:S01]  /*2870*/  ISETP.GT.U32.AND P2, PT, R2.reuse, R63, PT ;  /* 0x0000003f0200720c */ /* 0x040fe20003f44070 */
[----:B------:R-:W-:Y:S01]  /*2880*/  IMAD.MOV R8, RZ, RZ, -R8 ;  /* 0x000000ffff087224 */ /* 0x000fe200078e0a08 */
[C---:B------:R-:W-:Y:S01]  /*2890*/  ISETP.GT.U32.AND P6, PT, R2.reuse, R59, PT ;  /* 0x0000003b0200720c */ /* 0x040fe20003fc4070 */
[----:B------:R-:W-:Y:S02]  /*28a0*/  IMAD.MOV R10, RZ, RZ, -R10 ;  /* 0x000000ffff0a7224 */ /* 0x000fe400078e0a0a */
[C---:B------:R-:W-:Y:S01]  /*28b0*/  IMAD R127, R2.reuse, R8, R127 ;  /* 0x00000008027f7224 */ /* 0x040fe200078e027f */
[----:B------:R-:W-:Y:S01]  /*28c0*/  @!P3 IADD3 R67, R67, -R2, RZ ;  /* 0x800000024343b210 */ /* 0x000fe20007ffe0ff */
[----:B------:R-:W-:Y:S01]  /*28d0*/  @!P1 IMAD.MOV R53, RZ, RZ, -R53 ;  /* 0x000000ffff359224 */ /* 0x000fe200078e0a35 */
[C---:B------:R-:W-:Y:S01]  /*28e0*/  ISETP.GT.U32.AND P1, PT, R2.reuse, R57, PT ;  /* 0x000000390200720c */ /* 0x040fe20003f24070 */
[C---:B------:R-:W-:Y:S01]  /*28f0*/  IMAD R61, R2.reuse, R10, R61 ;  /* 0x0000000a023d7224 */ /* 0x040fe200078e023d */
[----:B------:R-:W-:Y:S01]  /*2900*/  LOP3.LUT R10, R3, 0x50, RZ, 0xfc, !PT ;  /* 0x00000050030a7812 */ /* 0x000fe200078efcff */
[----:B------:R-:W-:Y:S01]  /*2910*/  @!P5 IMAD.IADD R65, R65, 0x1, -R2 ;  /* 0x000000014141d824 */ /* 0x000fe200078e0a02 */
[C---:B------:R-:W-:Y:S01]  /*2920*/  ISETP.GT.U32.AND P5, PT, R2.reuse, R127, PT ;  /* 0x0000007f0200720c */ /* 0x040fe20003fa4070 */
[----:B------:R-:W-:Y:S01]  /*2930*/  IMAD.HI.U32 R9, R7, R131, RZ ;  /* 0x0000008307097227 */ /* 0x000fe200078e00ff */
[----:B------:R-:W-:-:S02]  /*2940*/  ISETP.GT.U32.AND P3, PT, R2, R61, PT ;  /* 0x0000003d0200720c */ /* 0x000fc40003f64070 */
[----:B------:R-:W-:Y:S01]  /*2950*/  @!P2 IADD3 R63, R63, -R2, RZ ;  /* 0x800000023f3fa210 */ /* 0x000fe20007ffe0ff */
[----:B------:R-:W-:Y:S01]  /*2960*/  @!P4 IMAD.MOV R67, RZ, RZ, -R67 ;  /* 0x000000ffff43c224 */ /* 0x000fe200078e0a43 */
[----:B------:R-:W-:Y:S01]  /*2970*/  IABS R129, R10 ;  /* 0x0000000a00817213 */ /* 0x000fe20000000000 */
[--C-:B------:R-:W-:Y:S01]  /*2980*/  @!P6 IMAD.IADD R59, R59, 0x1, -R2.reuse ;  /* 0x000000013b3be824 */ /* 0x100fe200078e0a02 */
[----:B------:R-:W-:Y:S01]  /*2990*/  ISETP.GT.U32.AND P4, PT, R2, R63, PT ;  /* 0x0000003f0200720c */ /* 0x000fe20003f84070 */
[----:B------:R-:W-:Y:S01]  /*29a0*/  @!P1 IMAD.IADD R57, R57, 0x1, -R2 ;  /* 0x0000000139399824 */ /* 0x000fe200078e0a02 */
[----:B------:R-:W-:Y:S01]  /*29b0*/  ISETP.GE.AND P6, PT, R13, RZ, PT ;  /* 0x000000ff0d00720c */ /* 0x000fe20003fc6270 */
[----:B------:R-:W-:Y:S01]  /*29c0*/  IMAD.MOV R9, RZ, RZ, -R9 ;  /* 0x000000ffff097224 */ /* 0x000fe200078e0a09 */
[----:B------:R-:W-:Y:S01]  /*29d0*/  ISETP.GE.AND P1, PT, R12, RZ, PT ;  /* 0x000000ff0c00720c */ /* 0x000fe20003f26270 */
[----:B------:R-:W-:Y:S01]  /*29e0*/  IMAD.HI.U32 R8, R7, R129, RZ ;  /* 0x0000008107087227 */ /* 0x000fe200078e00ff */
[----:B------:R-:W-:-:S02]  /*29f0*/  ISETP.GE.AND P2, PT, R14, RZ, PT ;  /* 0x000000ff0e00720c */ /* 0x000fc40003f46270 */
[C---:B------:R-:W-:Y:S01]  /*2a00*/  LOP3.LUT R12, R3.reuse, 0x56, RZ, 0xfc, !PT ;  /* 0x00000056030c7812 */ /* 0x040fe200078efcff */
[C---:B------:R-:W-:Y:S01]  /*2a10*/  IMAD R131, R2.reuse, R9, R131 ;  /* 0x0000000902837224 */ /* 0x040fe200078e0283 */
[----:B------:R-:W-:Y:S01]  /*2a20*/  LOP3.LUT R9, R3, 0x54, RZ, 0xfc, !PT ;  /* 0x0000005403097812 */ /* 0x000fe200078efcff */
[----:B------:R-:W-:Y:S01]  /*2a30*/  @!P5 IMAD.IADD R127, R127, 0x1, -R2 ;  /* 0x000000017f7fd824 */ /* 0x000fe200078e0a02 */
[----:B------:R-:W-:Y:S01]  /*2a40*/  IABS R135, R12 ;  /* 0x0000000c00877213 */ /* 0x000fe20000000000 */
[----:B------:R-:W-:Y:S01]  /*2a50*/  IMAD.MOV R8, RZ, RZ, -R8 ;  /* 0x000000ffff087224 */ /* 0x000fe200078e0a08 */
[----:B------:R-:W-:Y:S01]  /*2a60*/  IABS R133, R9 ;  /* 0x0000000900857213 */ /* 0x000fe20000000000 */
[--C-:B------:R-:W-:Y:S01]  /*2a70*/  @!P3 IMAD.IADD R61, R61, 0x1, -R2.reuse ;  /* 0x000000013d3db824 */ /* 0x100fe200078e0a02 */
[C---:B------:R-:W-:Y:S01]  /*2a80*/  ISETP.GT.U32.AND P5, PT, R2.reuse, R127, PT ;  /* 0x0000007f0200720c */ /* 0x040fe20003fa4070 */
[C---:B------:R-:W-:Y:S01]  /*2a90*/  IMAD R129, R2.reuse, R8, R129 ;  /* 0x0000000802817224 */ /* 0x040fe200078e0281 */
[----:B------:R-:W-:Y:S01]  /*2aa0*/  @!P6 IADD3 R59, -R59, RZ, RZ ;  /* 0x000000ff3b3be210 */ /* 0x000fe20007ffe1ff */
[----:B------:R-:W-:Y:S01]  /*2ab0*/  @!P0 IMAD.MOV R57, RZ, RZ, -R57 ;  /* 0x000000ffff398224 */ /* 0x000fe200078e0a39 */
[C---:B------:R-:W-:Y:S01]  /*2ac0*/  ISETP.GT.U32.AND P0, PT, R2.reuse, R61, PT ;  /* 0x0000003d0200720c */ /* 0x040fe20003f04070 */
[----:B------:R-:W-:Y:S01]  /*2ad0*/  @!P4 IMAD.IADD R63, R63, 0x1, -R2 ;  /* 0x000000013f3fc824 */ /* 0x000fe200078e0a02 */
[----:B------:R-:W-:Y:S01]  /*2ae0*/  ISETP.GT.U32.AND P4, PT, R2, R131, PT ;  /* 0x000000830200720c */ /* 0x000fe20003f84070 */
[----:B------:R-:W-:Y:S01]  /*2af0*/  @!P1 IMAD.MOV R65, RZ, RZ, -R65 ;  /* 0x000000ffff419224 */ /* 0x000fe200078e0a41 */
[----:B------:R-:W-:Y:S01]  /*2b00*/  ISETP.GE.AND P6, PT, R16, RZ, PT ;  /* 0x000000ff1000720c */ /* 0x000fe20003fc6270 */
[----:B------:R-:W-:Y:S01]  /*2b10*/  IMAD.HI.U32 R8, R7, R133, RZ ;  /* 0x0000008507087227 */ /* 0x000fe200078e00ff */
[----:B------:R-:W-:-:S02]  /*2b20*/  ISETP.GE.AND P3, PT, R15, RZ, PT ;  /* 0x000000ff0f00720c */ /* 0x000fc40003f66270 */
[C---:B------:R-:W-:Y:S01]  /*2b30*/  ISETP.GT.U32.AND P1, PT, R2.reuse, R129, PT ;  /* 0x000000810200720c */ /* 0x040fe20003f24070 */
[----:B------:R-:W-:Y:S01]  /*2b40*/  IMAD.MOV R8, RZ, RZ, -R8 ;  /* 0x000000ffff087224 */ /* 0x000fe200078e0a08 */
[----:B------:R-:W-:Y:S01]  /*2b50*/  LOP3.LUT R13, R3, 0x64, RZ, 0xfc, !PT ;  /* 0x00000064030d7812 */ /* 0x000fe200078efcff */
[--C-:B------:R-:W-:Y:S01]  /*2b60*/  @!P5 IMAD.IADD R127, R127, 0x1, -R2.reuse ;  /* 0x000000017f7fd824 */ /* 0x100fe200078e0a02 */
[----:B------:R-:W-:Y:S01]  /*2b70*/  ISETP.GE.AND P5, PT, R11, RZ, PT ;  /* 0x000000ff0b00720c */ /* 0x000fe20003fa6270 */
[C---:B------:R-:W-:Y:S01]  /*2b80*/  IMAD R133, R2.reuse, R8, R133 ;  /* 0x0000000802857224 */ /* 0x040fe200078e0285 */
[----:B------:R-:W-:Y:S01]  /*2b90*/  LOP3.LUT R8, R3, 0x58, RZ, 0xfc, !PT ;  /* 0x0000005803087812 */ /* 0x000fe200078efcff */
[--C-:B------:R-:W-:Y:S01]  /*2ba0*/  @!P0 IMAD.IADD R61, R61, 0x1, -R2.reuse ;  /* 0x000000013d3d8824 */ /* 0x100fe200078e0a02 */
[----:B------:R-:W-:Y:S01]  /*2bb0*/  @!P4 IADD3 R131, R131, -R2, RZ ;  /* 0x800000028383c210 */ /* 0x000fe20007ffe0ff */
[----:B------:R-:W-:Y:S01]  /*2bc0*/  @!P6 IMAD.MOV R127, RZ, RZ, -R127 ;  /* 0x000000ffff7fe224 */ /* 0x000fe200078e0a7f */
[C---:B------:R-:W-:Y:S01]  /*2bd0*/  ISETP.GT.U32.AND P6, PT, R2.reuse, R133, PT ;  /* 0x000000850200720c */ /* 0x040fe20003fc4070 */
[----:B------:R-:W-:Y:S01]  /*2be0*/  @!P3 IMAD.MOV R61, RZ, RZ, -R61 ;  /* 0x000000ffff3db224 */ /* 0x000fe200078e0a3d */
[----:B------:R-:W-:Y:S01]  /*2bf0*/  ISETP.GT.U32.AND P3, PT, R2, R131, PT ;  /* 0x000000830200720c */ /* 0x000fe20003f64070 */
[----:B------:R-:W-:Y:S01]  /*2c00*/  @!P1 IMAD.IADD R129, R129, 0x1, -R2 ;  /* 0x0000000181819824 */ /* 0x000fe200078e0a02 */
[----:B------:R-:W-:Y:S01]  /*2c10*/  ISETP.GE.AND P1, PT, R9, RZ, PT ;  /* 0x000000ff0900720c */ /* 0x000fe20003f26270 */
[----:B------:R-:W-:Y:S01]  /*2c20*/  IMAD.HI.U32 R9, R7, R135, RZ ;  /* 0x0000008707097227 */ /* 0x000fe200078e00ff */
[----:B------:R-:W-:-:S02]  /*2c30*/  LOP3.LUT R11, R3, 0x5c, RZ, 0xfc, !PT ;  /* 0x0000005c030b7812 */ /* 0x000fc400078efcff */
[----:B------:R-:W-:Y:S01]  /*2c40*/  IABS R137, R8 ;  /* 0x0000000800897213 */ /* 0x000fe20000000000 */
[----:B------:R-:W-:Y:S01]  /*2c50*/  @!P2 IMAD.MOV R63, RZ, RZ, -R63 ;  /* 0x000000ffff3fa224 */ /* 0x000fe200078e0a3f */
[----:B------:R-:W-:Y:S01]  /*2c60*/  ISETP.GT.U32.AND P2, PT, R2, R129, PT ;  /* 0x000000810200720c */ /* 0x000fe20003f44070 */
[----:B------:R-:W-:Y:S01]  /*2c70*/  IMAD.MOV R9, RZ, RZ, -R9 ;  /* 0x000000ffff097224 */ /* 0x000fe200078e0a09 */
[----:B------:R-:W-:Y:S01]  /*2c80*/  IABS R141, R11 ;  /* 0x0000000b008d7213 */ /* 0x000fe20000000000 */
[----:B------:R-:W-:Y:S01]  /*2c90*/  @!P6 IMAD.IADD R133, R133, 0x1, -R2 ;  /* 0x000000018585e824 */ /* 0x000fe200078e0a02 */
[----:B------:R-:W-:Y:S01]  /*2ca0*/  ISETP.GE.AND P0, PT, R10, RZ, PT ;  /* 0x000000ff0a00720c */ /* 0x000fe20003f06270 */
[C---:B------:R-:W-:Y:S01]  /*2cb0*/  IMAD R135, R2.reuse, R9, R135 ;  /* 0x0000000902877224 */ /* 0x040fe200078e0287 */
[----:B------:R-:W-:Y:S01]  /*2cc0*/  @!P3 IADD3 R131, R131, -R2, RZ ;  /* 0x800000028383b210 */ /* 0x000fe20007ffe0ff */
[----:B------:R-:W-:Y:S01]  /*2cd0*/  IMAD.HI.U32 R10, R7, R141, RZ ;  /* 0x0000008d070a7227 */ /* 0x000fe200078e00ff */
[----:B------:R-:W-:-:S02]  /*2ce0*/  ISETP.GT.U32.AND P6, PT, R2, R133, PT ;  /* 0x000000850200720c */ /* 0x000fc40003fc4070 */
[----:B------:R-:W-:Y:S01]  /*2cf0*/  ISETP.GT.U32.AND P3, PT, R2, R135, PT ;  /* 0x000000870200720c */ /* 0x000fe20003f64070 */
[----:B------:R-:W-:Y:S01]  /*2d00*/  IMAD.MOV R10, RZ, RZ, -R10 ;  /* 0x000000ffff0a7224 */ /* 0x000fe200078e0a0a */
[----:B------:R-:W-:Y:S01]  /*2d10*/  LOP3.LUT R9, R3, 0x5a, RZ, 0xfc, !PT ;  /* 0x0000005a03097812 */ /* 0x000fe200078efcff */
[----:B------:R-:W-:Y:S01]  /*2d20*/  @!P2 IMAD.IADD R129, R129, 0x1, -R2 ;  /* 0x000000018181a824 */ /* 0x000fe200078e0a02 */
[----:B------:R-:W-:Y:S01]  /*2d30*/  ISETP.GE.AND P2, PT, R8, RZ, PT ;  /* 0x000000ff0800720c */ /* 0x000fe20003f46270 */
[----:B------:R-:W-:Y:S01]  /*2d40*/  IMAD.HI.U32 R8, R7, R137, RZ ;  /* 0x0000008907087227 */ /* 0x000fe200078e00ff */
[----:B------:R-:W-:Y:S02]  /*2d50*/  IABS R139, R9 ;  /* 0x00000009008b7213 */ /* 0x000fe40000000000 */
[----:B------:R-:W-:Y:S01]  /*2d60*/  ISETP.GE.AND P4, PT, R12, RZ, PT ;  /* 0x000000ff0c00720c */ /* 0x000fe20003f86270 */
[----:B------:R-:W-:Y:S01]  /*2d70*/  IMAD.MOV R8, RZ, RZ, -R8 ;  /* 0x000000ffff087224 */ /* 0x000fe200078e0a08 */
[----:B------:R-:W-:Y:S01]  /*2d80*/  LOP3.LUT R12, R3, 0x62, RZ, 0xfc, !PT ;  /* 0x00000062030c7812 */ /* 0x000fe200078efcff */
[--C-:B------:R-:W-:Y:S01]  /*2d90*/  @!P6 IMAD.IADD R133, R133, 0x1, -R2.reuse ;  /* 0x000000018585e824 */ /* 0x100fe200078e0a02 */
[----:B------:R-:W-:Y:S01]  /*2da0*/  IABS R149, R13 ;  /* 0x0000000d00957213 */ /* 0x000fe20000000000 */
[----:B------:R-:W-:Y:S01]  /*2db0*/  @!P3 IMAD.IADD R135, R135, 0x1, -R2 ;  /* 0x000000018787b824 */ /* 0x000fe200078e0a02 */
[----:B------:R-:W-:Y:S01]  /*2dc0*/  IABS R147, R12 ;  /* 0x0000000c00937213 */ /* 0x000fe20000000000 */
[C---:B------:R-:W-:Y:S01]  /*2dd0*/  IMAD R137, R2.reuse, R8, R137 ;  /* 0x0000000802897224 */ /* 0x040fe200078e0289 */
[----:B------:R-:W-:Y:S01]  /*2de0*/  @!P5 IADD3 R131, -R131, RZ, RZ ;  /* 0x000000ff8383d210 */ /* 0x000fe20007ffe1ff */
[C---:B------:R-:W-:Y:S01]  /*2df0*/  IMAD R141, R2.reuse, R10, R141 ;  /* 0x0000000a028d7224 */ /* 0x040fe200078e028d */
[C---:B------:R-:W-:Y:S01]  /*2e00*/  ISETP.GT.U32.AND P3, PT, R2.reuse, R135, PT ;  /* 0x000000870200720c */ /* 0x040fe20003f64070 */
[----:B------:R-:W-:Y:S01]  /*2e10*/  @!P0 IMAD.MOV R129, RZ, RZ, -R129 ;  /* 0x000000ffff818224 */ /* 0x000fe200078e0a81 */
[----:B------:R-:W-:Y:S01]  /*2e20*/  ISETP.GE.AND P0, PT, R9, RZ, PT ;  /* 0x000000ff0900720c */ /* 0x000fe20003f06270 */
[----:B------:R-:W-:Y:S01]  /*2e30*/  @!P1 IMAD.MOV R133, RZ, RZ, -R133 ;  /* 0x000000ffff859224 */ /* 0x000fe200078e0a85 */
[C---:B------:R-:W-:Y:S01]  /*2e40*/  ISETP.GT.U32.AND P6, PT, R2.reuse, R137, PT ;  /* 0x000000890200720c */ /* 0x040fe20003fc4070 */
[----:B------:R-:W-:Y:S01]  /*2e50*/  IMAD.HI.U32 R9, R7, R139, RZ ;  /* 0x0000008b07097227 */ /* 0x000fe200078e00ff */
[----:B------:R-:W-:-:S02]  /*2e60*/  ISETP.GT.U32.AND P1, PT, R2, R141, PT ;  /* 0x0000008d0200720c */ /* 0x000fc40003f24070 */
[----:B------:R-:W-:Y:S01]  /*2e70*/  ISETP.GE.AND P5, PT, R11, RZ, PT ;  /* 0x000000ff0b00720c */ /* 0x000fe20003fa6270 */
[----:B------:R-:W-:Y:S01]  /*2e80*/  IMAD.MOV R9, RZ, RZ, -R9 ;  /* 0x000000ffff097224 */ /* 0x000fe200078e0a09 */
[----:B------:R-:W-:Y:S01]  /*2e90*/  LOP3.LUT R11, R3, 0x60, RZ, 0xfc, !PT ;  /* 0x00000060030b7812 */ /* 0x000fe200078efcff */
[----:B------:R-:W-:Y:S01]  /*2ea0*/  IMAD.HI.U32 R10, R7, R149, RZ ;  /* 0x00000095070a7227 */ /* 0x000fe200078e00ff */
[C---:B------:R-:W-:Y:S02]  /*2eb0*/  LOP3.LUT R14, R3.reuse, 0x78, RZ, 0xfc, !PT ;  /* 0x00000078030e7812 */ /* 0x040fe400078efcff */
[----:B------:R-:W-:Y:S01]  /*2ec0*/  IABS R145, R11 ;  /* 0x0000000b00917213 */ /* 0x000fe20000000000 */
[C---:B------:R-:W-:Y:S01]  /*2ed0*/  IMAD R139, R2.reuse, R9, R139 ;  /* 0x00000009028b7224 */ /* 0x040fe200078e028b */
[----:B------:R-:W-:Y:S01]  /*2ee0*/  LOP3.LUT R9, R3, 0x5e, RZ, 0xfc, !PT ;  /* 0x0000005e03097812 */ /* 0x000fe200078efcff */
[--C-:B------:R-:W-:Y:S01]  /*2ef0*/  @!P3 IMAD.IADD R135, R135, 0x1, -R2.reuse ;  /* 0x000000018787b824 */ /* 0x100fe200078e0a02 */
[----:B------:R-:W-:Y:S01]  /*2f00*/  IABS R173, R14 ;  /* 0x0000000e00ad7213 */ /* 0x000fe20000000000 */
[--C-:B------:R-:W-:Y:S01]  /*2f10*/  @!P6 IMAD.IADD R137, R137, 0x1, -R2.reuse ;  /* 0x000000018989e824 */ /* 0x100fe200078e0a02 */
[----:B------:R-:W-:Y:S01]  /*2f20*/  IABS R143, R9 ;  /* 0x00000009008f7213 */ /* 0x000fe20000000000 */
[----:B------:R-:W-:Y:S01]  /*2f30*/  @!P1 IMAD.IADD R141, R141, 0x1, -R2 ;  /* 0x000000018d8d9824 */ /* 0x000fe200078e0a02 */
[C---:B------:R-:W-:Y:S01]  /*2f40*/  ISETP.GT.U32.AND P3, PT, R2.reuse, R139, PT ;  /* 0x0000008b0200720c */ /* 0x040fe20003f64070 */
[----:B------:R-:W-:Y:S01]  /*2f50*/  @!P4 IMAD.MOV R135, RZ, RZ, -R135 ;  /* 0x000000ffff87c224 */ /* 0x000fe200078e0a87 */
[----:B------:R-:W-:Y:S01]  /*2f60*/  ISETP.GE.AND P4, PT, R9, RZ, PT ;  /* 0x000000ff0900720c */ /* 0x000fe20003f86270 */
[----:B------:R-:W-:Y:S01]  /*2f70*/  IMAD.HI.U32 R9, R7, R147, RZ ;  /* 0x0000009307097227 */ /* 0x000fe200078e00ff */
[----:B------:R-:W-:-:S02]  /*2f80*/  ISETP.GT.U32.AND P6, PT, R2, R137, PT ;  /* 0x000000890200720c */ /* 0x000fc40003fc4070 */
[C---:B------:R-:W-:Y:S01]  /*2f90*/  ISETP.GT.U32.AND P1, PT, R2.reuse, R141, PT ;  /* 0x0000008d0200720c */ /* 0x040fe20003f24070 */
[----:B------:R-:W-:Y:S01]  /*2fa0*/  IMAD.HI.U32 R8, R7, R143, RZ ;  /* 0x0000008f07087227 */ /* 0x000fe200078e00ff */
[----:B------:R-:W-:Y:S02]  /*2fb0*/  IADD3 R9, -R9, RZ, RZ ;  /* 0x000000ff09097210 */ /* 0x000fe40007ffe1ff */
[C---:B------:R-:W-:Y:S01]  /*2fc0*/  LOP3.LUT R15, R3.reuse, 0xbe, RZ, 0xfc, !PT ;  /* 0x000000be030f7812 */ /* 0x040fe200078efcff */
[----:B------:R-:W-:Y:S01]  /*2fd0*/  IMAD.MOV R8, RZ, RZ, -R8 ;  /* 0x000000ffff087224 */ /* 0x000fe200078e0a08 */
[----:B------:R-:W-:Y:S01]  /*2fe0*/  LOP3.LUT R16, R3, 0xc0, RZ, 0xfc, !PT ;  /* 0x000000c003107812 */ /* 0x000fe200078efcff */
[----:B------:R-:W-:Y:S01]  /*2ff0*/  IMAD.MOV R10, RZ, RZ, -R10 ;  /* 0x000000ffff0a7224 */ /* 0x000fe200078e0a0a */
[----:B------:R-:W-:Y:S01]  /*3000*/  @!P3 IADD3 R139, R139, -R2, RZ ;  /* 0x800000028b8bb210 */ /* 0x000fe20007ffe0ff */
[C---:B------:R-:W-:Y:S01]  /*3010*/  IMAD R143, R2.reuse, R8, R143 ;  /* 0x00000008028f7224 */ /* 0x040fe200078e028f */
[----:B------:R-:W-:Y:S01]  /*3020*/  IABS R251, R15 ;  /* 0x0000000f00fb7213 */ /* 0x000fe20000000000 */
[C---:B------:R-:W-:Y:S01]  /*3030*/  IMAD R147, R2.reuse, R9, R147 ;  /* 0x0000000902937224 */ /* 0x040fe200078e0293 */
[----:B------:R-:W-:Y:S01]  /*3040*/  LOP3.LUT R9, R3, 0x66, RZ, 0xfc, !PT ;  /* 0x0000006603097812 */ /* 0x000fe200078efcff */
[--C-:B------:R-:W-:Y:S01]  /*3050*/  @!P6 IMAD.IADD R137, R137, 0x1, -R2.reuse ;  /* 0x000000018989e824 */ /* 0x100fe200078e0a02 */
[C---:B------:R-:W-:Y:S01]  /*3060*/  ISETP.GT.U32.AND P6, PT, R2.reuse, R143, PT ;  /* 0x0000008f0200720c */ /* 0x040fe20003fc4070 */
[C---:B------:R-:W-:Y:S01]  /*3070*/  IMAD R149, R2.reuse, R10, R149 ;  /* 0x0000000a02957224 */ /* 0x040fe200078e0295 */
[----:B------:R-:W-:Y:S01]  /*3080*/  IABS R151, R9 ;  /* 0x0000000900977213 */ /* 0x000fe20000000000 */
[----:B------:R-:W-:Y:S01]  /*3090*/  @!P1 IMAD.IADD R141, R141, 0x1, -R2 ;  /* 0x000000018d8d9824 */ /* 0x000fe200078e0a02 */
[----:B------:R-:W-:Y:S01]  /*30a0*/  ISETP.GT.U32.AND P1, PT, R2, R147, PT ;  /* 0x000000930200720c */ /* 0x000fe20003f24070 */
[----:B------:R-:W-:Y:S01]  /*30b0*/  IMAD.HI.U32 R8, R7, R145, RZ ;  /* 0x0000009107087227 */ /* 0x000fe200078e00ff */
[----:B------:R-:W-:-:S02]  /*30c0*/  LOP3.LUT R10, R3, 0x68, RZ, 0xfc, !PT ;  /* 0x00000068030a7812 */ /* 0x000fc400078efcff */
[C---:B------:R-:W-:Y:S01]  /*30d0*/  ISETP.GT.U32.AND P3, PT, R2.reuse, R139, PT ;  /* 0x0000008b0200720c */ /* 0x040fe20003f64070 */
[----:B------:R-:W-:Y:S01]  /*30e0*/  @!P5 IMAD.MOV R141, RZ, RZ, -R141 ;  /* 0x000000ffff8dd224 */ /* 0x000fe200078e0a8d */
[C---:B------:R-:W-:Y:S01]  /*30f0*/  ISETP.GT.U32.AND P5, PT, R2.reuse, R149, PT ;  /* 0x000000950200720c */ /* 0x040fe20003fa4070 */
[----:B------:R-:W-:Y:S01]  /*3100*/  IMAD.MOV R8, RZ, RZ, -R8 ;  /* 0x000000ffff087224 */ /* 0x000fe200078e0a08 */
[----:B------:R-:W-:Y:S01]  /*3110*/  IABS R157, R10 ;  /* 0x0000000a009d7213 */ /* 0x000fe20000000000 */
[----:B------:R-:W-:Y:S02]  /*3120*/  @!P6 IMAD.IADD R143, R143, 0x1, -R2 ;  /* 0x000000018f8fe824 */ /* 0x000fe400078e0a02 */
[C---:B------:R-:W-:Y:S02]  /*3130*/  IMAD R145, R2.reuse, R8, R145 ;  /* 0x0000000802917224 */ /* 0x040fe400078e0291 */
[----:B------:R-:W-:Y:S01]  /*3140*/  IMAD.HI.U32 R8, R7, R151, RZ ;  /* 0x0000009707087227 */ /* 0x000fe200078e00ff */
[----:B------:R-:W-:-:S03]  /*3150*/  ISETP.GT.U32.AND P6, PT, R2, R143, PT ;  /* 0x0000008f0200720c */ /* 0x000fc60003fc4070 */
[----:B------:R-:W-:Y:S02]  /*3160*/  @!P1 IMAD.IADD R147, R147, 0x1, -R2 ;  /* 0x0000000193939824 */ /* 0x000fe400078e0a02 */
[----:B------:R-:W-:Y:S01]  /*3170*/  IMAD.MOV R8, RZ, RZ, -R8 ;  /* 0x000000ffff087224 */ /* 0x000fe200078e0a08 */
[----:B------:R-:W-:Y:S01]  /*3180*/  @!P5 IADD3 R149, R149, -R2, RZ ;  /* 0x800000029595d210 */ /* 0x000fe20007ffe0ff */
[----:B------:R-:W-:Y:S01]  /*3190*/  @!P2 IMAD.MOV R137, RZ, RZ, -R137 ;  /* 0x000000ffff89a224 */ /* 0x000fe200078e0a89 */
[C---:B------:R-:W-:Y:S01]  /*31a0*/  ISETP.GT.U32.AND P5, PT, R2.reuse, R147, PT ;  /* 0x000000930200720c */ /* 0x040fe20003fa4070 */
[C---:B------:R-:W-:Y:S01]  /*31b0*/  IMAD R151, R2.reuse, R8, R151 ;  /* 0x0000000802977224 */ /* 0x040fe200078e0297 */
[----:B------:R-:W-:Y:S01]  /*31c0*/  ISETP.GT.U32.AND P2, PT, R2, R145, PT ;  /* 0x000000910200720c */ /* 0x000fe20003f44070 */
[----:B------:R-:W-:-:S04]  /*31d0*/  IMAD.HI.U32 R8, R7, R157, RZ ;  /* 0x0000009d07087227 */ /* 0x000fc800078e00ff */
[----:B------:R-:W-:Y:S02]  /*31e0*/  IMAD.MOV R8, RZ, RZ, -R8 ;  /* 0x000000ffff087224 */ /* 0x000fe400078e0a08 */
[--C-:B------:R-:W-:Y:S01]  /*31f0*/  @!P3 IMAD.IADD R139, R139, 0x1, -R2.reuse ;  /* 0x000000018b8bb824 */ /* 0x100fe200078e0a02 */
[----:B------:R-:W-:Y:S01]  /*3200*/  ISETP.GE.AND P3, PT, R11, RZ, PT ;  /* 0x000000ff0b00720c */ /* 0x000fe20003f66270 */
[C---:B------:R-:W-:Y:S01]  /*3210*/  IMAD R157, R2.reuse, R8, R157 ;  /* 0x00000008029d7224 */ /* 0x040fe200078e029d */
[----:B------:R-:W-:Y:S01]  /*3220*/  LOP3.LUT R11, R3, 0x6a, RZ, 0xfc, !PT ;  /* 0x0000006a030b7812 */ /* 0x000fe200078efcff */
[--C-:B------:R-:W-:Y:S01]  /*3230*/  @!P6 IMAD.IADD R143, R143, 0x1, -R2.reuse ;  /* 0x000000018f8fe824 */ /* 0x100fe200078e0a02 */
[----:B------:R-:W-:Y:S01]  /*3240*/  @!P0 IADD3 R139, -R139, RZ, RZ ;  /* 0x000000ff8b8b8210 */ /* 0x000fe20007ffe1ff */
[--C-:B------:R-:W-:Y:S01]  /*3250*/  @!P5 IMAD.IADD R147, R147, 0x1, -R2.reuse ;  /* 0x000000019393d824 */ /* 0x100fe200078e0a02 */
[C---:B------:R-:W-:Y:S01]  /*3260*/  ISETP.GT.U32.AND P5, PT, R2.reuse, R157, PT ;  /* 0x0000009d0200720c */ /* 0x040fe20003fa4070 */
[----:B------:R-:W-:Y:S01]  /*3270*/  @!P4 IMAD.MOV R143, RZ, RZ, -R143 ;  /* 0x000000ffff8fc224 */ /* 0x000fe200078e0a8f */
[----:B------:R-:W-:Y:S01]  /*3280*/  ISETP.GT.U32.AND P4, PT, R2, R149, PT ;  /* 0x000000950200720c */ /* 0x000fe20003f84070 */
[----:B------:R-:W-:Y:S01]  /*3290*/  @!P2 IMAD.IADD R145, R145, 0x1, -R2 ;  /* 0x000000019191a824 */ /* 0x000fe200078e0a02 */
[----:B------:R-:W-:-:S02]  /*32a0*/  ISETP.GE.AND P0, PT, R12, RZ, PT ;  /* 0x000000ff0c00720c */ /* 0x000fc40003f06270 */
[----:B------:R-:W-:Y:S02]  /*32b0*/  LOP3.LUT R12, R3, 0x6c, RZ, 0xfc, !PT ;  /* 0x0000006c030c7812 */ /* 0x000fe400078efcff */
[----:B------:R-:W-:Y:S02]  /*32c0*/  IABS R159, R11 ;  /* 0x0000000b009f7213 */ /* 0x000fe40000000000 */
[----:B------:R-:W-:Y:S02]  /*32d0*/  ISETP.GE.AND P6, PT, R13, RZ, PT ;  /* 0x000000ff0d00720c */ /* 0x000fe40003fc6270 */
[C---:B------:R-:W-:Y:S01]  /*32e0*/  ISETP.GT.U32.AND P1, PT, R2.reuse, R145, PT ;  /* 0x000000910200720c */ /* 0x040fe20003f24070 */
[----:B------:R-:W-:Y:S01]  /*32f0*/  IMAD.HI.U32 R8, R7, R159, RZ ;  /* 0x0000009f07087227 */ /* 0x000fe200078e00ff */
[----:B------:R-:W-:Y:S02]  /*3300*/  LOP3.LUT R13, R3, 0x6e, RZ, 0xfc, !PT ;  /* 0x0000006e030d7812 */ /* 0x000fe400078efcff */
[----:B------:R-:W-:Y:S01]  /*3310*/  IABS R161, R12 ;  /* 0x0000000c00a17213 */ /* 0x000fe20000000000 */
[----:B------:R-:W-:Y:S01]  /*3320*/  @!P5 IMAD.IADD R157, R157, 0x1, -R2 ;  /* 0x000000019d9dd824 */ /* 0x000fe200078e0a02 */
[----:B------:R-:W-:Y:S01]  /*3330*/  ISETP.GE.AND P2, PT, R9, RZ, PT ;  /* 0x000000ff0900720c */ /* 0x000fe20003f46270 */
[----:B------:R-:W-:Y:S01]  /*3340*/  IMAD.MOV R8, RZ, RZ, -R8 ;  /* 0x000000ffff087224 */ /* 0x000fe200078e0a08 */
[----:B------:R-:W-:Y:S01]  /*3350*/  IABS R163, R13 ;  /* 0x0000000d00a37213 */ /* 0x000fe20000000000 */
[----:B------:R-:W-:Y:S01]  /*3360*/  IMAD.HI.U32 R9, R7, R161, RZ ;  /* 0x000000a107097227 */ /* 0x000fe200078e00ff */
[----:B------:R-:W-:-:S02]  /*3370*/  ISETP.GT.U32.AND P5, PT, R2, R157, PT ;  /* 0x0000009d0200720c */ /* 0x000fc40003fa4070 */
[----:B------:R-:W-:Y:S01]  /*3380*/  @!P0 IADD3 R147, -R147, RZ, RZ ;  /* 0x000000ff93938210 */ /* 0x000fe20007ffe1ff */
[----:B------:R-:W-:Y:S01]  /*3390*/  @!P4 IMAD.IADD R149, R149, 0x1, -R2 ;  /* 0x000000019595c824 */ /* 0x000fe200078e0a02 */
[----:B------:R-:W-:Y:S01]  /*33a0*/  ISETP.GE.AND P4, PT, R10, RZ, PT ;  /* 0x000000ff0a00720c */ /* 0x000fe20003f86270 */
[----:B------:R-:W-:-:S04]  /*33b0*/  IMAD.HI.U32 R10, R7, R163, RZ ;  /* 0x000000a3070a7227 */ /* 0x000fc800078e00ff */
[----:B------:R-:W-:Y:S02]  /*33c0*/  IMAD.MOV R9, RZ, RZ, -R9 ;  /* 0x000000ffff097224 */ /* 0x000fe400078e0a09 */
[C---:B------:R-:W-:Y:S02]  /*33d0*/  IMAD R159, R2.reuse, R8, R159 ;  /* 0x00000008029f7224 */ /* 0x040fe400078e029f */
[----:B------:R-:W-:Y:S01]  /*33e0*/  @!P1 IMAD.IADD R145, R145, 0x1, -R2 ;  /* 0x0000000191919824 */ /* 0x000fe200078e0a02 */
[C---:B------:R-:W-:Y:S01]  /*33f0*/  ISETP.GT.U32.AND P1, PT, R2.reuse, R151, PT ;  /* 0x000000970200720c */ /* 0x040fe20003f24070 */
[----:B------:R-:W-:Y:S01]  /*3400*/  IMAD.MOV R10, RZ, RZ, -R10 ;  /* 0x000000ffff0a7224 */ /* 0x000fe200078e0a0a */
[C---:B------:R-:W-:Y:S01]  /*3410*/  ISETP.GT.U32.AND P0, PT, R2.reuse, R159, PT ;  /* 0x0000009f0200720c */ /* 0x040fe20003f04070 */
[C---:B------:R-:W-:Y:S02]  /*3420*/  IMAD R161, R2.reuse, R9, R161 ;  /* 0x0000000902a17224 */ /* 0x040fe400078e02a1 */
[C---:B------:R-:W-:Y:S01]  /*3430*/  IMAD R163, R2.reuse, R10, R163 ;  /* 0x0000000a02a37224 */ /* 0x040fe200078e02a3 */
[----:B------:R-:W-:Y:S01]  /*3440*/  LOP3.LUT R10, R3, 0x70, RZ, 0xfc, !PT ;  /* 0x00000070030a7812 */ /* 0x000fe200078efcff */
[----:B------:R-:W-:Y:S01]  /*3450*/  @!P6 IMAD.MOV R149, RZ, RZ, -R149 ;  /* 0x000000ffff95e224 */ /* 0x000fe200078e0a95 */
[C---:B------:R-:W-:Y:S01]  /*3460*/  ISETP.GT.U32.AND P6, PT, R2.reuse, R161, PT ;  /* 0x000000a10200720c */ /* 0x040fe20003fc4070 */
[--C-:B------:R-:W-:Y:S01]  /*3470*/  @!P5 IMAD.IADD R157, R157, 0x1, -R2.reuse ;  /* 0x000000019d9dd824 */ /* 0x100fe200078e0a02 */
[----:B------:R-:W-:Y:S01]  /*3480*/  ISETP.GT.U32.AND P5, PT, R2, R163, PT ;  /* 0x000000a30200720c */ /* 0x000fe20003fa4070 */
[----:B------:R-:W-:Y:S01]  /*3490*/  @!P3 IMAD.MOV R145, RZ, RZ, -R145 ;  /* 0x000000ffff91b224 */ /* 0x000fe200078e0a91 */
[----:B------:R-:W-:Y:S01]  /*34a0*/  IABS R165, R10 ;  /* 0x0000000a00a57213 */ /* 0x000fe20000000000 */
[----:B------:R-:W-:Y:S01]  /*34b0*/  @!P4 IMAD.MOV R157, RZ, RZ, -R157 ;  /* 0x000000ffff9dc224 */ /* 0x000fe200078e0a9d */
[----:B------:R-:W-:Y:S01]  /*34c0*/  @!P1 IADD3 R151, R151, -R2, RZ ;  /* 0x8000000297979210 */ /* 0x000fe20007ffe0ff */
[----:B------:R-:W-:Y:S01]  /*34d0*/  @!P0 IMAD.IADD R159, R159, 0x1, -R2 ;  /* 0x000000019f9f8824 */ /* 0x000fe200078e0a02 */
[----:B------:R-:W-:Y:S01]  /*34e0*/  ISETP.GE.AND P1, PT, R11, RZ, PT ;  /* 0x000000ff0b00720c */ /* 0x000fe20003f26270 */
[----:B------:R-:W-:Y:S01]  /*34f0*/  IMAD.HI.U32 R8, R7, R165, RZ ;  /* 0x000000a507087227 */ /* 0x000fe200078e00ff */
[----:B------:R-:W-:-:S02]  /*3500*/  LOP3.LUT R11, R3, 0x72, RZ, 0xfc, !PT ;  /* 0x00000072030b7812 */ /* 0x000fc400078efcff */
[C---:B------:R-:W-:Y:S01]  /*3510*/  ISETP.GT.U32.AND P3, PT, R2.reuse, R151, PT ;  /* 0x000000970200720c */ /* 0x040fe20003f64070 */
[--C-:B------:R-:W-:Y:S01]  /*3520*/  @!P6 IMAD.IADD R161, R161, 0x1, -R2.reuse ;  /* 0x00000001a1a1e824 */ /* 0x100fe200078e0a02 */
[----:B------:R-:W-:Y:S01]  /*3530*/  IABS R167, R11 ;  /* 0x0000000b00a77213 */ /* 0x000fe20000000000 */
[----:B------:R-:W-:Y:S01]  /*3540*/  @!P5 IMAD.IADD R163, R163, 0x1, -R2 ;  /* 0x00000001a3a3d824 */ /* 0x000fe200078e0a02 */
[----:B------:R-:W-:Y:S02]  /*3550*/  ISETP.GT.U32.AND P6, PT, R2, R159, PT ;  /* 0x0000009f0200720c */ /* 0x000fe40003fc4070 */
[----:B------:R-:W-:Y:S01]  /*3560*/  IADD3 R9, -R8, RZ, RZ ;  /* 0x000000ff08097210 */ /* 0x000fe20007ffe1ff */
[----:B------:R-:W-:Y:S01]  /*3570*/  IMAD.HI.U32 R8, R7, R167, RZ ;  /* 0x000000a707087227 */ /* 0x000fe200078e00ff */
[C---:B------:R-:W-:Y:S02]  /*3580*/  ISETP.GT.U32.AND P5, PT, R2.reuse, R161, PT ;  /* 0x000000a10200720c */ /* 0x040fe40003fa4070 */
[----:B------:R-:W-:Y:S01]  /*3590*/  ISETP.GE.AND P0, PT, R13, RZ, PT ;  /* 0x000000ff0d00720c */ /* 0x000fe20003f06270 */
[----:B------:R-:W-:Y:S01]  /*35a0*/  IMAD R165, R2, R9, R165 ;  /* 0x0000000902a57224 */ /* 0x000fe200078e02a5 */
[----:B------:R-:W-:Y:S01]  /*35b0*/  LOP3.LUT R13, R3, 0x76, RZ, 0xfc, !PT ;  /* 0x00000076030d7812 */ /* 0x000fe200078efcff */
[----:B------:R-:W-:-:S02]  /*35c0*/  IMAD.MOV R8, RZ, RZ, -R8 ;  /* 0x000000ffff087224 */ /* 0x000fc400078e0a08 */
[--C-:B------:R-:W-:Y:S01]  /*35d0*/  @!P3 IMAD.IADD R151, R151, 0x1, -R2.reuse ;  /* 0x000000019797b824 */ /* 0x100fe200078e0a02 */
[----:B------:R-:W-:Y:S01]  /*35e0*/  ISETP.GE.AND P3, PT, R12, RZ, PT ;  /* 0x000000ff0c00720c */ /* 0x000fe20003f66270 */
[--C-:B------:R-:W-:Y:S01]  /*35f0*/  @!P6 IMAD.IADD R159, R159, 0x1, -R2.reuse ;  /* 0x000000019f9fe824 */ /* 0x100fe200078e0a02 */
[C---:B------:R-:W-:Y:S01]  /*3600*/  ISETP.GT.U32.AND P6, PT, R2.reuse, R165, PT ;  /* 0x000000a50200720c */ /* 0x040fe20003fc4070 */
[C---:B------:R-:W-:Y:S01]  /*3610*/  IMAD R167, R2.reuse, R8, R167 ;  /* 0x0000000802a77224 */ /* 0x040fe200078e02a7 */
[----:B------:R-:W-:Y:S01]  /*3620*/  LOP3.LUT R12, R3, 0x74, RZ, 0xfc, !PT ;  /* 0x00000074030c7812 */ /* 0x000fe200078efcff */
[----:B------:R-:W-:Y:S01]  /*3630*/  @!P5 IMAD.IADD R161, R161, 0x1, -R2 ;  /* 0x00000001a1a1d824 */ /* 0x000fe200078e0a02 */
[----:B------:R-:W-:Y:S01]  /*3640*/  IABS R171, R13 ;  /* 0x0000000d00ab7213 */ /* 0x000fe20000000000 */
[----:B------:R-:W-:Y:S01]  /*3650*/  @!P2 IMAD.MOV R151, RZ, RZ, -R151 ;  /* 0x000000ffff97a224 */ /* 0x000fe200078e0a97 */
[----:B------:R-:W-:Y:S02]  /*3660*/  ISETP.GT.U32.AND P5, PT, R2, R167, PT ;  /* 0x000000a70200720c */ /* 0x000fe40003fa4070 */
[----:B------:R-:W-:-:S02]  /*3670*/  IABS R169, R12 ;  /* 0x0000000c00a97213 */ /* 0x000fc40000000000 */
[----:B------:R-:W-:Y:S01]  /*3680*/  ISETP.GT.U32.AND P2, PT, R2, R163, PT ;  /* 0x000000a30200720c */ /* 0x000fe20003f44070 */
[----:B------:R-:W-:Y:S01]  /*3690*/  @!P3 IMAD.MOV R161, RZ, RZ, -R161 ;  /* 0x000000ffffa1b224 */ /* 0x000fe200078e0aa1 */
[----:B------:R-:W-:Y:S01]  /*36a0*/  @!P1 IADD3 R159, -R159, RZ, RZ ;  /* 0x000000ff9f9f9210 */ /* 0x000fe20007ffe1ff */
[--C-:B------:R-:W-:Y:S01]  /*36b0*/  @!P6 IMAD.IADD R165, R165, 0x1, -R2.reuse ;  /* 0x00000001a5a5e824 */ /* 0x100fe200078e0a02 */
[----:B------:R-:W-:Y:S01]  /*36c0*/  ISETP.GE.AND P6, PT, R11, RZ, PT ;  /* 0x000000ff0b00720c */ /* 0x000fe20003fc6270 */
[----:B------:R-:W-:Y:S01]  /*36d0*/  IMAD.HI.U32 R8, R7, R169, RZ ;  /* 0x000000a907087227 */ /* 0x000fe200078e00ff */
[----:B------:R-:W-:Y:S02]  /*36e0*/  LOP3.LUT R11, R3, 0x7e, RZ, 0xfc, !PT ;  /* 0x0000007e030b7812 */ /* 0x000fe400078efcff */
[----:B------:R-:W-:Y:S01]  /*36f0*/  ISETP.GE.AND P3, PT, R12, RZ, PT ;  /* 0x000000ff0c00720c */ /* 0x000fe20003f66270 */
[----:B------:R-:W-:Y:S01]  /*3700*/  @!P5 IMAD.IADD R167, R167, 0x1, -R2 ;  /* 0x00000001a7a7d824 */ /* 0x000fe200078e0a02 */
[C---:B------:R-:W-:Y:S01]  /*3710*/  ISETP.GT.U32.AND P5, PT, R2.reuse, R165, PT ;  /* 0x000000a50200720c */ /* 0x040fe20003fa4070 */
[----:B------:R-:W-:Y:S01]  /*3720*/  IMAD.MOV R9, RZ, RZ, -R8 ;  /* 0x000000ffff097224 */ /* 0x000fe200078e0a08 */
[----:B------:R-:W-:Y:S01]  /*3730*/  IABS R179, R11 ;  /* 0x0000000b00b37213 */ /* 0x000fe20000000000 */
[----:B------:R-:W-:Y:S01]  /*3740*/  IMAD.HI.U32 R8, R7, R171, RZ ;  /* 0x000000ab07087227 */ /* 0x000fe200078e00ff */
[----:B------:R-:W-:-:S02]  /*3750*/  ISETP.GT.U32.AND P1, PT, R2, R167, PT ;  /* 0x000000a70200720c */ /* 0x000fc40003f24070 */
[----:B------:R-:W-:Y:S01]  /*3760*/  @!P2 IADD3 R163, R163, -R2, RZ ;  /* 0x80000002a3a3a210 */ /* 0x000fe20007ffe0ff */
[----:B------:R-:W-:Y:S01]  /*3770*/  IMAD R169, R2, R9, R169 ;  /* 0x0000000902a97224 */ /* 0x000fe200078e02a9 */
[----:B------:R-:W-:Y:S01]  /*3780*/  ISETP.GE.AND P2, PT, R10, RZ, PT ;  /* 0x000000ff0a00720c */ /* 0x000fe20003f46270 */
[----:B------:R-:W-:Y:S01]  /*3790*/  IMAD.MOV R9, RZ, RZ, -R8 ;  /* 0x000000ffff097224 */ /* 0x000fe200078e0a08 */
[----:B------:R-:W-:Y:S01]  /*37a0*/  LOP3.LUT R10, R3, 0x7c, RZ, 0xfc, !PT ;  /* 0x0000007c030a7812 */ /* 0x000fe200078efcff */
[----:B------:R-:W-:Y:S01]  /*37b0*/  IMAD.HI.U32 R8, R7, R173, RZ ;  /* 0x000000ad07087227 */ /* 0x000fe200078e00ff */
[C---:B------:R-:W-:Y:S02]  /*37c0*/  ISETP.GT.U32.AND P4, PT, R2.reuse, R169, PT ;  /* 0x000000a90200720c */ /* 0x040fe40003f84070 */
[----:B------:R-:W-:Y:S01]  /*37d0*/  IABS R177, R10 ;  /* 0x0000000a00b17213 */ /* 0x000fe20000000000 */
[C---:B------:R-:W-:Y:S01]  /*37e0*/  IMAD R171, R2.reuse, R9, R171 ;  /* 0x0000000902ab7224 */ /* 0x040fe200078e02ab */
[----:B------:R-:W-:Y:S01]  /*37f0*/  LOP3.LUT R9, R3, 0x7a, RZ, 0xfc, !PT ;  /* 0x0000007a03097812 */ /* 0x000fe200078efcff */
[----:B------:R-:W-:Y:S01]  /*3800*/  @!P5 IMAD.IADD R165, R165, 0x1, -R2 ;  /* 0x00000001a5a5d824 */ /* 0x000fe200078e0a02 */
[----:B------:R-:W-:Y:S01]  /*3810*/  LOP3.LUT R12, R3, 0x80, RZ, 0xfc, !PT ;  /* 0x00000080030c7812 */ /* 0x000fe200078efcff */
[----:B------:R-:W-:Y:S01]  /*3820*/  IMAD.MOV R8, RZ, RZ, -R8 ;  /* 0x000000ffff087224 */ /* 0x000fe200078e0a08 */
[C---:B------:R-:W-:Y:S01]  /*3830*/  ISETP.GT.U32.AND P5, PT, R2.reuse, R171, PT ;  /* 0x000000ab0200720c */ /* 0x040fe20003fa4070 */
[----:B------:R-:W-:Y:S01]  /*3840*/  @!P1 IMAD.IADD R167, R167, 0x1, -R2 ;  /* 0x00000001a7a79824 */ /* 0x000fe200078e0a02 */
[----:B------:R-:W-:Y:S01]  /*3850*/  IABS R175, R9 ;  /* 0x0000000900af7213 */ /* 0x000fe20000000000 */
[C---:B------:R-:W-:Y:S01]  /*3860*/  IMAD R173, R2.reuse, R8, R173 ;  /* 0x0000000802ad7224 */ /* 0x040fe200078e02ad */
[----:B------:R-:W-:Y:S01]  /*3870*/  IABS R181, R12 ;  /* 0x0000000c00b57213 */ /* 0x000fe20000000000 */
[----:B------:R-:W-:Y:S01]  /*3880*/  @!P6 IMAD.MOV R167, RZ, RZ, -R167 ;  /* 0x000000ffffa7e224 */ /* 0x000fe200078e0aa7 */
[----:B------:R-:W-:Y:S01]  /*3890*/  @!P4 IADD3 R169, R169, -R2, RZ ;  /* 0x80000002a9a9c210 */ /* 0x000fe20007ffe0ff */
[----:B------:R-:W-:Y:S01]  /*38a0*/  IMAD.HI.U32 R8, R7, R175, RZ ;  /* 0x000000af07087227 */ /* 0x000fe200078e00ff */
[----:B------:R-:W-:-:S02]  /*38b0*/  ISETP.GT.U32.AND P6, PT, R2, R173, PT ;  /* 0x000000ad0200720c */ /* 0x000fc40003fc4070 */
[----:B------:R-:W-:Y:S01]  /*38c0*/  ISETP.GE.AND P4, PT, R9, RZ, PT ;  /* 0x000000ff0900720c */ /* 0x000fe20003f86270 */
[----:B------:R-:W-:Y:S01]  /*38d0*/  IMAD.MOV R8, RZ, RZ, -R8 ;  /* 0x000000ffff087224 */ /* 0x000fe200078e0a08 */
[----:B------:R-:W-:Y:S01]  /*38e0*/  ISETP.GE.AND P1, PT, R14, RZ, PT ;  /* 0x000000ff0e00720c */ /* 0x000fe20003f26270 */
[--C-:B------:R-:W-:Y:S01]  /*38f0*/  @!P5 IMAD.IADD R171, R171, 0x1, -R2.reuse ;  /* 0x00000001ababd824 */ /* 0x100fe200078e0a02 */
[C---:B------:R-:W-:Y:S01]  /*3900*/  ISETP.GT.U32.AND P5, PT, R2.reuse, R169, PT ;  /* 0x000000a90200720c */ /* 0x040fe20003fa4070 */
[C---:B------:R-:W-:Y:S01]  /*3910*/  IMAD R175, R2.reuse, R8, R175 ;  /* 0x0000000802af7224 */ /* 0x040fe200078e02af */
[----:B------:R-:W-:Y:S01]  /*3920*/  LOP3.LUT R14, R3, 0x88, RZ, 0xfc, !PT ;  /* 0x00000088030e7812 */ /* 0x000fe200078efcff */
[----:B------:R-:W-:Y:S01]  /*3930*/  @!P2 IMAD.MOV R165, RZ, RZ, -R165 ;  /* 0x000000ffffa5a224 */ /* 0x000fe200078e0aa5 */
[----:B------:R-:W-:Y:S01]  /*3940*/  ISETP.GT.U32.AND P2, PT, R2, R171, PT ;  /* 0x000000ab0200720c */ /* 0x000fe20003f44070 */
[----:B------:R-:W-:Y:S01]  /*3950*/  @!P0 IMAD.MOV R163, RZ, RZ, -R163 ;  /* 0x000000ffffa38224 */ /* 0x000fe200078e0aa3 */
[----:B------:R-:W-:Y:S01]  /*3960*/  ISETP.GE.AND P0, PT, R13, RZ, PT ;  /* 0x000000ff0d00720c */ /* 0x000fe20003f06270 */
[----:B------:R-:W-:Y:S01]  /*3970*/  @!P6 IMAD.IADD R173, R173, 0x1, -R2 ;  /* 0x00000001adade824 */ /* 0x000fe200078e0a02 */
[----:B------:R-:W-:Y:S01]  /*3980*/  ISETP.GE.AND P6, PT, R11, RZ, PT ;  /* 0x000000ff0b00720c */ /* 0x000fe20003fc6270 */
[----:B------:R-:W-:Y:S01]  /*3990*/  IMAD.HI.U32 R8, R7, R177, RZ ;  /* 0x000000b107087227 */ /* 0x000fe200078e00ff */
[----:B------:R-:W-:-:S02]  /*39a0*/  LOP3.LUT R11, R3, 0x84, RZ, 0xfc, !PT ;  /* 0x00000084030b7812 */ /* 0x000fc400078efcff */
[----:B------:R-:W-:Y:S01]  /*39b0*/  IABS R197, R14 ;  /* 0x0000000e00c57213 */ /* 0x000fe20000000000 */
[----:B------:R-:W-:Y:S01]  /*39c0*/  @!P5 IMAD.IADD R169, R169, 0x1, -R2 ;  /* 0x00000001a9a9d824 */ /* 0x000fe200078e0a02 */
[----:B------:R-:W-:Y:S01]  /*39d0*/  ISETP.GT.U32.AND P5, PT, R2, R175, PT ;  /* 0x000000af0200720c */ /* 0x000fe20003fa4070 */
[----:B------:R-:W-:Y:S01]  /*39e0*/  IMAD.HI.U32 R9, R7, R179, RZ ;  /* 0x000000b307097227 */ /* 0x000fe200078e00ff */
[----:B------:R-:W-:Y:S02]  /*39f0*/  IABS R193, R11 ;  /* 0x0000000b00c17213 */ /* 0x000fe40000000000 */
[----:B------:R-:W-:Y:S01]  /*3a00*/  @!P2 IADD3 R171, R171, -R2, RZ ;  /* 0x80000002ababa210 */ /* 0x000fe20007ffe0ff */
[----:B------:R-:W-:Y:S01]  /*3a10*/  IMAD.MOV R9, RZ, RZ, -R9 ;  /* 0x000000ffff097224 */ /* 0x000fe200078e0a09 */
[----:B------:R-:W-:Y:S01]  /*3a20*/  ISETP.GE.AND P2, PT, R10, RZ, PT ;  /* 0x000000ff0a00720c */ /* 0x000fe20003f46270 */
[----:B------:R-:W-:Y:S01]  /*3a30*/  IMAD.MOV R10, RZ, RZ, -R8 ;  /* 0x000000ffff0a7224 */ /* 0x000fe200078e0a08 */
[----:B------:R-:W-:Y:S01]  /*3a40*/  @!P3 IADD3 R169, -R169, RZ, RZ ;  /* 0x000000ffa9a9b210 */ /* 0x000fe20007ffe1ff */
[C---:B------:R-:W-:Y:S01]  /*3a50*/  IMAD R179, R2.reuse, R9, R179 ;  /* 0x0000000902b37224 */ /* 0x040fe200078e02b3 */
[C---:B------:R-:W-:Y:S01]  /*3a60*/  LOP3.LUT R13, R3.reuse, 0x86, RZ, 0xfc, !PT ;  /* 0x00000086030d7812 */ /* 0x040fe200078efcff */
[C---:B------:R-:W-:Y:S01]  /*3a70*/  IMAD R177, R2.reuse, R10, R177 ;  /* 0x0000000a02b17224 */ /* 0x040fe200078e02b1 */
[----:B------:R-:W-:Y:S01]  /*3a80*/  LOP3.LUT R10, R3, 0x82, RZ, 0xfc, !PT ;  /* 0x00000082030a7812 */ /* 0x000fe200078efcff */
[----:B------:R-:W-:Y:S01]  /*3a90*/  @!P5 IMAD.IADD R175, R175, 0x1, -R2 ;  /* 0x00000001afafd824 */ /* 0x000fe200078e0a02 */
[C---:B------:R-:W-:Y:S01]  /*3aa0*/  ISETP.GT.U32.AND P5, PT, R2.reuse, R173, PT ;  /* 0x000000ad0200720c */ /* 0x040fe20003fa4070 */
[----:B------:R-:W-:Y:S01]  /*3ab0*/  @!P0 IMAD.MOV R171, RZ, RZ, -R171 ;  /* 0x000000ffffab8224 */ /* 0x000fe200078e0aab */
[C---:B------:R-:W-:Y:S01]  /*3ac0*/  ISETP.GT.U32.AND P0, PT, R2.reuse, R177, PT ;  /* 0x000000b10200720c */ /* 0x040fe20003f04070 */
[----:B------:R-:W-:Y:S01]  /*3ad0*/  IMAD.HI.U32 R8, R7, R181, RZ ;  /* 0x000000b507087227 */ /* 0x000fe200078e00ff */
[----:B------:R-:W-:-:S02]  /*3ae0*/  ISETP.GT.U32.AND P3, PT, R2, R175, PT ;  /* 0x000000af0200720c */ /* 0x000fc40003f64070 */
[----:B------:R-:W-:Y:S01]  /*3af0*/  IABS R183, R10 ;  /* 0x0000000a00b77213 */ /* 0x000fe20000000000 */
[----:B------:R-:W-:Y:S01]  /*3b00*/  IMAD.MOV R8, RZ, RZ, -R8 ;  /* 0x000000ffff087224 */ /* 0x000fe200078e0a08 */
[----:B------:R-:W-:Y:S01]  /*3b10*/  IABS R195, R13 ;  /* 0x0000000d00c37213 */ /* 0x000fe20000000000 */
[----:B------:R-:W-:-:S04]  /*3b20*/  IMAD.HI.U32 R9, R7, R193, RZ ;  /* 0x000000c107097227 */ /* 0x000fc800078e00ff */
[--C-:B------:R-:W-:Y:S01]  /*3b30*/  @!P5 IMAD.IADD R173, R173, 0x1, -R2.reuse ;  /* 0x00000001adadd824 */ /* 0x100fe200078e0a02 */
[C---:B------:R-:W-:Y:S01]  /*3b40*/  ISETP.GT.U32.AND P5, PT, R2.reuse, R179, PT ;  /* 0x000000b30200720c */ /* 0x040fe20003fa4070 */
[----:B------:R-:W-:Y:S02]  /*3b50*/  IMAD R181, R2, R8, R181 ;  /* 0x0000000802b57224 */ /* 0x000fe400078e02b5 */
[--C-:B------:R-:W-:Y:S01]  /*3b60*/  @!P0 IMAD.IADD R177, R177, 0x1, -R2.reuse ;  /* 0x00000001b1b18824 */ /* 0x100fe200078e0a02 */
[----:B------:R-:W-:Y:S01]  /*3b70*/  ISETP.GE.AND P0, PT, R12, RZ, PT ;  /* 0x000000ff0c00720c */ /* 0x000fe20003f06270 */
[----:B------:R-:W-:Y:S01]  /*3b80*/  @!P3 IMAD.IADD R175, R175, 0x1, -R2 ;  /* 0x00000001afafb824 */ /* 0x000fe200078e0a02 */
[----:B------:R-:W-:Y:S01]  /*3b90*/  ISETP.GT.U32.AND P3, PT, R2, R181, PT ;  /* 0x000000b50200720c */ /* 0x000fe20003f64070 */
[----:B------:R-:W-:Y:S01]  /*3ba0*/  IMAD.HI.U32 R8, R7, R183, RZ ;  /* 0x000000b707087227 */ /* 0x000fe200078e00ff */
[----:B------:R-:W-:-:S03]  /*3bb0*/  LOP3.LUT R12, R3, 0x9a, RZ, 0xfc, !PT ;  /* 0x0000009a030c7812 */ /* 0x000fc600078efcff */
[----:B------:R-:W-:Y:S01]  /*3bc0*/  IMAD.MOV R8, RZ, RZ, -R8 ;  /* 0x000000ffff087224 */ /* 0x000fe200078e0a08 */
[----:B------:R-:W-:Y:S01]  /*3bd0*/  IABS R215, R12 ;  /* 0x0000000c00d77213 */ /* 0x000fe20000000000 */
[----:B------:R-:W-:Y:S01]  /*3be0*/  IMAD.MOV R9, RZ, RZ, -R9 ;  /* 0x000000ffff097224 */ /* 0x000fe200078e0a09 */
[----:B------:R-:W-:Y:S01]  /*3bf0*/  @!P5 IADD3 R179, R179, -R2, RZ ;  /* 0x80000002b3b3d210 */ /* 0x000fe20007ffe0ff */
[C---:B------:R-:W-:Y:S01]  /*3c00*/  IMAD R183, R2.reuse, R8, R183 ;  /* 0x0000000802b77224 */ /* 0x040fe200078e02b7 */
[C---:B------:R-:W-:Y:S01]  /*3c10*/  ISETP.GT.U32.AND P5, PT, R2.reuse, R177, PT ;  /* 0x000000b10200720c */ /* 0x040fe20003fa4070 */
[C---:B------:R-:W-:Y:S02]  /*3c20*/  IMAD R193, R2.reuse, R9, R193 ;  /* 0x0000000902c17224 */ /* 0x040fe400078e02c1 */
[----:B------:R-:W-:Y:S01]  /*3c30*/  @!P3 IMAD.IADD R181, R181, 0x1, -R2 ;  /* 0x00000001b5b5b824 */ /* 0x000fe200078e0a02 */
[----:B------:R-:W-:Y:S01]  /*3c40*/  ISETP.GT.U32.AND P3, PT, R2, R179, PT ;  /* 0x000000b30200720c */ /* 0x000fe20003f64070 */
[----:B------:R-:W-:-:S04]  /*3c50*/  IMAD.HI.U32 R9, R7, R197, RZ ;  /* 0x000000c507097227 */ /* 0x000fc800078e00ff */
[----:B------:R-:W-:Y:S02]  /*3c60*/  IMAD.MOV R9, RZ, RZ, -R9 ;  /* 0x000000ffff097224 */ /* 0x000fe400078e0a09 */
[----:B------:R-:W-:Y:S01]  /*3c70*/  @!P4 IMAD.MOV R175, RZ, RZ, -R175 ;  /* 0x000000ffffafc224 */ /* 0x000fe200078e0aaf */
[----:B------:R-:W-:Y:S01]  /*3c80*/  ISETP.GE.AND P4, PT, R10, RZ, PT ;  /* 0x000000ff0a00720c */ /* 0x000fe20003f86270 */
[--C-:B------:R-:W-:Y:S01]  /*3c90*/  @!P5 IMAD.IADD R177, R177, 0x1, -R2.reuse ;  /* 0x00000001b1b1d824 */ /* 0x100fe200078e0a02 */
[C---:B------:R-:W-:Y:S01]  /*3ca0*/  ISETP.GT.U32.AND P5, PT, R2.reuse, R183, PT ;  /* 0x000000b70200720c */ /* 0x040fe20003fa4070 */
[C---:B------:R-:W-:Y:S01]  /*3cb0*/  IMAD R197, R2.reuse, R9, R197 ;  /* 0x0000000902c57224 */ /* 0x040fe200078e02c5 */
[----:B------:R-:W-:Y:S01]  /*3cc0*/  LOP3.LUT R10, R3, 0x8a, RZ, 0xfc, !PT ;  /* 0x0000008a030a7812 */ /* 0x000fe200078efcff */
[----:B------:R-:W-:Y:S01]  /*3cd0*/  @!P3 IMAD.IADD R179, R179, 0x1, -R2 ;  /* 0x00000001b3b3b824 */ /* 0x000fe200078e0a02 */
[----:B------:R-:W-:Y:S01]  /*3ce0*/  ISETP.GT.U32.AND P3, PT, R2, R193, PT ;  /* 0x000000c10200720c */ /* 0x000fe20003f64070 */
[----:B------:R-:W-:Y:S01]  /*3cf0*/  IMAD.HI.U32 R8, R7, R195, RZ ;  /* 0x000000c307087227 */ /* 0x000fe200078e00ff */
[----:B------:R-:W-:-:S02]  /*3d00*/  @!P2 IADD3 R177, -R177, RZ, RZ ;  /* 0x000000ffb1b1a210 */ /* 0x000fc40007ffe1ff */
[----:B------:R-:W-:Y:S01]  /*3d10*/  IABS R199, R10 ;  /* 0x0000000a00c77213 */ /* 0x000fe20000000000 */
[----:B------:R-:W-:Y:S01]  /*3d20*/  @!P6 IMAD.MOV R179, RZ, RZ, -R179 ;  /* 0x000000ffffb3e224 */ /* 0x000fe200078e0ab3 */
[----:B------:R-:W-:Y:S01]  /*3d30*/  ISETP.GT.U32.AND P6, PT, R2, R197, PT ;  /* 0x000000c50200720c */ /* 0x000fe20003fc4070 */
[----:B------:R-:W-:Y:S01]  /*3d40*/  @!P1 IMAD.MOV R173, RZ, RZ, -R173 ;  /* 0x000000ffffad9224 */ /* 0x000fe200078e0aad */
[----:B------:R-:W-:Y:S01]  /*3d50*/  IADD3 R8, -R8, RZ, RZ ;  /* 0x000000ff08087210 */ /* 0x000fe20007ffe1ff */
[----:B------:R-:W-:Y:S01]  /*3d60*/  @!P5 IMAD.IADD R183, R183, 0x1, -R2 ;  /* 0x00000001b7b7d824 */ /* 0x000fe200078e0a02 */
[----:B------:R-:W-:Y:S02]  /*3d70*/  LOP3.LUT R9, R3, 0x8c, RZ, 0xfc, !PT ;  /* 0x0000008c03097812 */ /* 0x000fe400078efcff */
[C---:B------:R-:W-:Y:S01]  /*3d80*/  ISETP.GT.U32.AND P1, PT, R2.reuse, R181, PT ;  /* 0x000000b50200720c */ /* 0x040fe20003f24070 */
[C---:B------:R-:W-:Y:S01]  /*3d90*/  IMAD R195, R2.reuse, R8, R195 ;  /* 0x0000000802c37224 */ /* 0x040fe200078e02c3 */
[----:B------:R-:W-:Y:S01]  /*3da0*/  ISETP.GT.U32.AND P2, PT, R2, R183, PT ;  /* 0x000000b70200720c */ /* 0x000fe20003f44070 */
[----:B------:R-:W-:Y:S01]  /*3db0*/  IMAD.HI.U32 R8, R7, R199, RZ ;  /* 0x000000c707087227 */ /* 0x000fe200078e00ff */
[----:B------:R-:W-:-:S02]  /*3dc0*/  IABS R201, R9 ;  /* 0x0000000900c97213 */ /* 0x000fc40000000000 */
[----:B------:R-:W-:Y:S01]  /*3dd0*/  ISETP.GT.U32.AND P5, PT, R2, R195, PT ;  /* 0x000000c30200720c */ /* 0x000fe20003fa4070 */
[--C-:B------:R-:W-:Y:S02]  /*3de0*/  @!P3 IMAD.IADD R193, R193, 0x1, -R2.reuse ;  /* 0x00000001c1c1b824 */ /* 0x100fe400078e0a02 */
[----:B------:R-:W-:Y:S01]  /*3df0*/  @!P6 IMAD.IADD R197, R197, 0x1, -R2 ;  /* 0x00000001c5c5e824 */ /* 0x000fe200078e0a02 */
[----:B------:R-:W-:Y:S01]  /*3e00*/  ISETP.GE.AND P6, PT, R10, RZ, PT ;  /* 0x000000ff0a00720c */ /* 0x000fe20003fc6270 */
[----:B------:R-:W-:Y:S01]  /*3e10*/  IMAD.MOV R8, RZ, RZ, -R8 ;  /* 0x000000ffff087224 */ /* 0x000fe200078e0a08 */
[----:B------:R-:W-:Y:S01]  /*3e20*/  ISETP.GT.U32.AND P3, PT, R2, R193, PT ;  /* 0x000000c10200720c */ /* 0x000fe20003f64070 */
[--C-:B------:R-:W-:Y:S01]  /*3e30*/  @!P1 IMAD.IADD R181, R181, 0x1, -R2.reuse ;  /* 0x00000001b5b59824 */ /* 0x100fe200078e0a02 */
[----:B------:R-:W-:Y:S01]  /*3e40*/  ISETP.GE.AND P1, PT, R11, RZ, PT ;  /* 0x000000ff0b00720c */ /* 0x000fe20003f26270 */
[----:B------:R-:W-:Y:S01]  /*3e50*/  @!P2 IMAD.IADD R183, R183, 0x1, -R2 ;  /* 0x00000001b7b7a824 */ /* 0x000fe200078e0a02 */
[----:B------:R-:W-:Y:S01]  /*3e60*/  ISETP.GE.AND P2, PT, R14, RZ, PT ;  /* 0x000000ff0e00720c */ /* 0x000fe20003f46270 */
[C---:B------:R-:W-:Y:S01]  /*3e70*/  IMAD R199, R2.reuse, R8, R199 ;  /* 0x0000000802c77224 */ /* 0x040fe200078e02c7 */
[----:B------:R-:W-:Y:S01]  /*3e80*/  LOP3.LUT R10, R3, 0x92, RZ, 0xfc, !PT ;  /* 0x00000092030a7812 */ /* 0x000fe200078efcff */
[----:B------:R-:W-:Y:S01]  /*3e90*/  @!P4 IMAD.MOV R183, RZ, RZ, -R183 ;  /* 0x000000ffffb7c224 */ /* 0x000fe200078e0ab7 */
[----:B------:R-:W-:Y:S01]  /*3ea0*/  ISETP.GT.U32.AND P4, PT, R2, R197, PT ;  /* 0x000000c50200720c */ /* 0x000fe20003f84070 */
[----:B------:R-:W-:Y:S01]  /*3eb0*/  IMAD.HI.U32 R8, R7, R201, RZ ;  /* 0x000000c907087227 */ /* 0x000fe200078e00ff */
[----:B------:R-:W-:-:S02]  /*3ec0*/  IABS R207, R10 ;  /* 0x0000000a00cf7213 */ /* 0x000fc40000000000 */
[----:B------:R-:W-:Y:S01]  /*3ed0*/  LOP3.LUT R11, R3, 0x94, RZ, 0xfc, !PT ;  /* 0x00000094030b7812 */ /* 0x000fe200078efcff */
[----:B------:R-:W-:Y:S01]  /*3ee0*/  IMAD.MOV R8, RZ, RZ, -R8 ;  /* 0x000000ffff087224 */ /* 0x000fe200078e0a08 */
[----:B------:R-:W-:Y:S01]  /*3ef0*/  @!P3 IADD3 R193, R193, -R2, RZ ;  /* 0x80000002c1c1b210 */ /* 0x000fe20007ffe0ff */
[--C-:B------:R-:W-:Y:S01]  /*3f00*/  @!P5 IMAD.IADD R195, R195, 0x1, -R2.reuse ;  /* 0x00000001c3c3d824 */ /* 0x100fe200078e0a02 */
[C---:B------:R-:W-:Y:S01]  /*3f10*/  ISETP.GT.U32.AND P3, PT, R2.reuse, R199, PT ;  /* 0x000000c70200720c */ /* 0x040fe20003f64070 */
[C---:B------:R-:W-:Y:S01]  /*3f20*/  IMAD R201, R2.reuse, R8, R201 ;  /* 0x0000000802c97224 */ /* 0x040fe200078e02c9 */
[----:B------:R-:W-:Y:S01]  /*3f30*/  LOP3.LUT R8, R3, 0x8e, RZ, 0xfc, !PT ;  /* 0x0000008e03087812 */ /* 0x000fe200078efcff */
[----:B------:R-:W-:Y:S01]  /*3f40*/  @!P0 IMAD.MOV R181, RZ, RZ, -R181 ;  /* 0x000000ffffb58224 */ /* 0x000fe200078e0ab5 */
[C---:B------:R-:W-:Y:S01]  /*3f50*/  ISETP.GT.U32.AND P5, PT, R2.reuse, R195, PT ;  /* 0x000000c30200720c */ /* 0x040fe20003fa4070 */
[----:B------:R-:W-:Y:S01]  /*3f60*/  @!P4 IMAD.IADD R197, R197, 0x1, -R2 ;  /* 0x00000001c5c5c824 */ /* 0x000fe200078e0a02 */
[----:B------:R-:W-:-:S02]  /*3f70*/  ISETP.GT.U32.AND P4, PT, R2, R201, PT ;  /* 0x000000c90200720c */ /* 0x000fc40003f84070 */
[----:B------:R-:W-:Y:S01]  /*3f80*/  ISETP.GE.AND P0, PT, R13, RZ, PT ;  /* 0x000000ff0d00720c */ /* 0x000fe20003f06270 */
[----:B------:R-:W-:Y:S01]  /*3f90*/  @!P2 IMAD.MOV R197, RZ, RZ, -R197 ;  /* 0x000000ffffc5a224 */ /* 0x000fe200078e0ac5 */
[----:B------:R-:W-:Y:S02]  /*3fa0*/  IABS R203, R8 ;  /* 0x0000000800cb7213 */ /* 0x000fe40000000000 */
[----:B------:R-:W-:Y:S01]  /*3fb0*/  @!P1 IADD3 R193, -R193, RZ, RZ ;  /* 0x000000ffc1c19210 */ /* 0x000fe20007ffe1ff */
[--C-:B------:R-:W-:Y:S01]  /*3fc0*/  @!P3 IMAD.IADD R199, R199, 0x1, -R2.reuse ;  /* 0x00000001c7c7b824 */ /* 0x100fe200078e0a02 */
[----:B------:R-:W-:Y:S01]  /*3fd0*/  ISETP.GE.AND P3, PT, R8, RZ, PT ;  /* 0x000000ff0800720c */ /* 0x000fe20003f66270 */
[----:B------:R-:W-:Y:S01]  /*3fe0*/  IMAD.HI.U32 R8, R7, R203, RZ ;  /* 0x000000cb07087227 */ /* 0x000fe200078e00ff */
[----:B------:R-:W-:Y:S02]  /*3ff0*/  ISETP.GE.AND P2, PT, R10, RZ, PT ;  /* 0x000000ff0a00720c */ /* 0x000fe40003f46270 */
[----:B------:R-:W-:Y:S01]  /*4000*/  ISETP.GT.U32.AND P1, PT, R2, R199, PT ;  /* 0x000000c70200720c */ /* 0x000fe20003f24070 */
[--C-:B------:R-:W-:Y:S01]  /*4010*/  @!P4 IMAD.IADD R201, R201, 0x1, -R2.reuse ;  /* 0x00000001c9c9c824 */ /* 0x100fe200078e0a02 */
[----:B------:R-:W-:Y:S01]  /*4020*/  IADD3 R10, -R8, RZ, RZ ;  /* 0x000000ff080a7210 */ /* 0x000fe20007ffe1ff */
[----:B------:R-:W-:Y:S01]  /*4030*/  @!P5 IMAD.IADD R195, R195, 0x1, -R2 ;  /* 0x00000001c3c3d824 */ /* 0x000fe200078e0a02 */
[----:B------:R-:W-:-:S02]  /*4040*/  ISETP.GE.AND P5, PT, R9, RZ, PT ;  /* 0x000000ff0900720c */ /* 0x000fc40003fa6270 */
[C---:B------:R-:W-:Y:S01]  /*4050*/  ISETP.GT.U32.AND P4, PT, R2.reuse, R201, PT ;  /* 0x000000c90200720c */ /* 0x040fe20003f84070 */
[----:B------:R-:W-:Y:S01]  /*4060*/  @!P0 IMAD.MOV R195, RZ, RZ, -R195 ;  /* 0x000000ffffc38224 */ /* 0x000fe200078e0ac3 */
[----:B------:R-:W-:Y:S01]  /*4070*/  LOP3.LUT R9, R3, 0x90, RZ, 0xfc, !PT ;  /* 0x0000009003097812 */ /* 0x000fe200078efcff */
[----:B------:R-:W-:Y:S01]  /*4080*/  IMAD R203, R2, R10, R203 ;  /* 0x0000000a02cb7224 */ /* 0x000fe200078e02cb */
[----:B------:R-:W-:Y:S02]  /*4090*/  IABS R209, R11 ;  /* 0x0000000b00d17213 */ /* 0x000fe40000000000 */
[----:B------:R-:W-:Y:S01]  /*40a0*/  ISETP.GE.AND P0, PT, R9, RZ, PT ;  /* 0x000000ff0900720c */ /* 0x000fe20003f06270 */
[----:B------:R-:W-:Y:S01]  /*40b0*/  @!P1 IMAD.IADD R199, R199, 0x1, -R2 ;  /* 0x00000001c7c79824 */ /* 0x000fe200078e0a02 */
[----:B------:R-:W-:Y:S01]  /*40c0*/  IABS R205, R9 ;  /* 0x0000000900cd7213 */ /* 0x000fe20000000000 */
[----:B------:R-:W-:Y:S01]  /*40d0*/  IMAD.HI.U32 R9, R7, R207, RZ ;  /* 0x000000cf07097227 */ /* 0x000fe200078e00ff */
[----:B------:R-:W-:-:S02]  /*40e0*/  ISETP.GE.AND P1, PT, R11, RZ, PT ;  /* 0x000000ff0b00720c */ /* 0x000fc40003f26270 */
[C---:B------:R-:W-:Y:S01]  /*40f0*/  LOP3.LUT R11, R3.reuse, 0x98, RZ, 0xfc, !PT ;  /* 0x00000098030b7812 */ /* 0x040fe200078efcff */
[----:B------:R-:W-:Y:S01]  /*4100*/  IMAD.MOV R9, RZ, RZ, -R9 ;  /* 0x000000ffff097224 */ /* 0x000fe200078e0a09 */
[----:B------:R-:W-:Y:S01]  /*4110*/  LOP3.LUT R13, R3, 0x9c, RZ, 0xfc, !PT ;  /* 0x0000009c030d7812 */ /* 0x000fe200078efcff */
[----:B------:R-:W-:Y:S01]  /*4120*/  @!P4 IMAD.IADD R201, R201, 0x1, -R2 ;  /* 0x00000001c9c9c824 */ /* 0x000fe200078e0a02 */
[----:B------:R-:W-:Y:S01]  /*4130*/  IABS R213, R11 ;  /* 0x0000000b00d57213 */ /* 0x000fe20000000000 */
[C---:B------:R-:W-:Y:S01]  /*4140*/  IMAD R207, R2.reuse, R9, R207 ;  /* 0x0000000902cf7224 */ /* 0x040fe200078e02cf */
[----:B------:R-:W-:Y:S01]  /*4150*/  LOP3.LUT R14, R3, 0x9e, RZ, 0xfc, !PT ;  /* 0x0000009e030e7812 */ /* 0x000fe200078efcff */
[----:B------:R-:W-:Y:S01]  /*4160*/  @!P6 IMAD.MOV R199, RZ, RZ, -R199 ;  /* 0x000000ffffc7e224 */ /* 0x000fe200078e0ac7 */
[----:B------:R-:W-:Y:S01]  /*4170*/  ISETP.GT.U32.AND P6, PT, R2, R203, PT ;  /* 0x000000cb0200720c */ /* 0x000fe20003fc4070 */
[----:B------:R-:W-:Y:S01]  /*4180*/  IMAD.HI.U32 R8, R7, R205, RZ ;  /* 0x000000cd07087227 */ /* 0x000fe200078e00ff */
[----:B------:R-:W-:-:S02]  /*4190*/  @!P5 IADD3 R201, -R201, RZ, RZ ;  /* 0x000000ffc9c9d210 */ /* 0x000fc40007ffe1ff */
[----:B------:R-:W-:Y:S01]  /*41a0*/  ISETP.GT.U32.AND P5, PT, R2, R207, PT ;  /* 0x000000cf0200720c */ /* 0x000fe20003fa4070 */
[----:B------:R-:W-:Y:S01]  /*41b0*/  IMAD.MOV R10, RZ, RZ, -R8 ;  /* 0x000000ffff0a7224 */ /* 0x000fe200078e0a08 */
[----:B------:R-:W-:Y:S01]  /*41c0*/  IABS R217, R13 ;  /* 0x0000000d00d97213 */ /* 0x000fe20000000000 */
[----:B------:R-:W-:Y:S01]  /*41d0*/  IMAD.HI.U32 R8, R7, R209, RZ ;  /* 0x000000d107087227 */ /* 0x000fe200078e00ff */
[----:B------:R-:W-:-:S03]  /*41e0*/  IABS R219, R14 ;  /* 0x0000000e00db7213 */ /* 0x000fc60000000000 */
[C---:B------:R-:W-:Y:S01]  /*41f0*/  IMAD R205, R2.reuse, R10, R205 ;  /* 0x0000000a02cd7224 */ /* 0x040fe200078e02cd */
[----:B------:R-:W-:Y:S01]  /*4200*/  LOP3.LUT R10, R3, 0x96, RZ, 0xfc, !PT ;  /* 0x00000096030a7812 */ /* 0x000fe200078efcff */
[--C-:B------:R-:W-:Y:S02]  /*4210*/  @!P6 IMAD.IADD R203, R203, 0x1, -R2.reuse ;  /* 0x00000001cbcbe824 */ /* 0x100fe400078e0a02 */
[----:B------:R-:W-:Y:S01]  /*4220*/  IMAD.HI.U32 R9, R7, R213, RZ ;  /* 0x000000d507097227 */ /* 0x000fe200078e00ff */
[C---:B------:R-:W-:Y:S02]  /*4230*/  ISETP.GT.U32.AND P4, PT, R2.reuse, R205, PT ;  /* 0x000000cd0200720c */ /* 0x040fe40003f84070 */
[----:B------:R-:W-:Y:S01]  /*4240*/  ISETP.GT.U32.AND P6, PT, R2, R203, PT ;  /* 0x000000cb0200720c */ /* 0x000fe20003fc4070 */
[----:B------:R-:W-:Y:S01]  /*4250*/  @!P5 IMAD.IADD R207, R207, 0x1, -R2 ;  /* 0x00000001cfcfd824 */ /* 0x000fe200078e0a02 */
[----:B------:R-:W-:Y:S01]  /*4260*/  IABS R211, R10 ;  /* 0x0000000a00d37213 */ /* 0x000fe20000000000 */
[----:B------:R-:W-:-:S02]  /*4270*/  IMAD.MOV R8, RZ, RZ, -R8 ;  /* 0x000000ffff087224 */ /* 0x000fc400078e0a08 */
[----:B------:R-:W-:Y:S01]  /*4280*/  IMAD.MOV R9, RZ, RZ, -R9 ;  /* 0x000000ffff097224 */ /* 0x000fe200078e0a09 */
[C---:B------:R-:W-:Y:S01]  /*4290*/  ISETP.GT.U32.AND P5, PT, R2.reuse, R207, PT ;  /* 0x000000cf0200720c */ /* 0x040fe20003fa4070 */
[C---:B------:R-:W-:Y:S02]  /*42a0*/  IMAD R209, R2.reuse, R8, R209 ;  /* 0x0000000802d17224 */ /* 0x040fe400078e02d1 */
[C---:B------:R-:W-:Y:S02]  /*42b0*/  IMAD R213, R2.reuse, R9, R213 ;  /* 0x0000000902d57224 */ /* 0x040fe400078e02d5 */
[----:B------:R-:W-:Y:S02]  /*42c0*/  @!P4 IMAD.IADD R205, R205, 0x1, -R2 ;  /* 0x00000001cdcdc824 */ /* 0x000fe400078e0a02 */
[----:B------:R-:W-:Y:S01]  /*42d0*/  @!P6 IADD3 R203, R203, -R2, RZ ;  /* 0x80000002cbcbe210 */ /* 0x000fe20007ffe0ff */
[----:B------:R-:W-:Y:S01]  /*42e0*/  IMAD.HI.U32 R8, R7, R211, RZ ;  /* 0x000000d307087227 */ /* 0x000fe200078e00ff */
[----:B------:R-:W-:-:S02]  /*42f0*/  ISETP.GT.U32.AND P6, PT, R2, R209, PT ;  /* 0x000000d10200720c */ /* 0x000fc40003fc4070 */
[C---:B------:R-:W-:Y:S01]  /*4300*/  ISETP.GT.U32.AND P4, PT, R2.reuse, R205, PT ;  /* 0x000000cd0200720c */ /* 0x040fe20003f84070 */
[----:B------:R-:W-:Y:S02]  /*4310*/  IMAD.MOV R8, RZ, RZ, -R8 ;  /* 0x000000ffff087224 */ /* 0x000fe400078e0a08 */
[--C-:B------:R-:W-:Y:S01]  /*4320*/  @!P5 IMAD.IADD R207, R207, 0x1, -R2.reuse ;  /* 0x00000001cfcfd824 */ /* 0x100fe200078e0a02 */
[C---:B------:R-:W-:Y:S01]  /*4330*/  ISETP.GT.U32.AND P5, PT, R2.reuse, R213, PT ;  /* 0x000000d50200720c */ /* 0x040fe20003fa4070 */
[----:B------:R-:W-:Y:S02]  /*4340*/  IMAD R211, R2, R8, R211 ;  /* 0x0000000802d37224 */ /* 0x000fe400078e02d3 */
[----:B------:R-:W-:Y:S01]  /*4350*/  IMAD.HI.U32 R8, R7, R215, RZ ;  /* 0x000000d707087227 */ /* 0x000fe200078e00ff */
[----:B------:R-:W-:Y:S02]  /*4360*/  @!P2 IADD3 R207, -R207, RZ, RZ ;  /* 0x000000ffcfcfa210 */ /* 0x000fe40007ffe1ff */
[----:B------:R-:W-:Y:S01]  /*4370*/  ISETP.GE.AND P2, PT, R12, RZ, PT ;  /* 0x000000ff0c00720c */ /* 0x000fe20003f46270 */
[--C-:B------:R-:W-:Y:S01]  /*4380*/  @!P6 IMAD.IADD R209, R209, 0x1, -R2.reuse ;  /* 0x00000001d1d1e824 */ /* 0x100fe200078e0a02 */
[----:B------:R-:W-:Y:S01]  /*4390*/  LOP3.LUT R12, R3, 0xa4, RZ, 0xfc, !PT ;  /* 0x000000a4030c7812 */ /* 0x000fe200078efcff */
[----:B------:R-:W-:Y:S01]  /*43a0*/  @!P4 IMAD.IADD R205, R205, 0x1, -R2 ;  /* 0x00000001cdcdc824 */ /* 0x000fe200078e0a02 */
[C---:B------:R-:W-:Y:S01]  /*43b0*/  ISETP.GT.U32.AND P4, PT, R2.reuse, R211, PT ;  /* 0x000000d30200720c */ /* 0x040fe20003f84070 */
[----:B------:R-:W-:Y:S01]  /*43c0*/  IMAD.MOV R8, RZ, RZ, -R8 ;  /* 0x000000ffff087224 */ /* 0x000fe200078e0a08 */
[----:B------:R-:W-:Y:S01]  /*43d0*/  ISETP.GT.U32.AND P6, PT, R2, R209, PT ;  /* 0x000000d10200720c */ /* 0x000fe20003fc4070 */
[----:B------:R-:W-:Y:S01]  /*43e0*/  @!P5 IMAD.IADD R213, R213, 0x1, -R2 ;  /* 0x00000001d5d5d824 */ /* 0x000fe200078e0a02 */
[----:B------:R-:W-:Y:S01]  /*43f0*/  IABS R225, R12 ;  /* 0x0000000c00e17213 */ /* 0x000fe20000000000 */
[----:B------:R-:W-:-:S03]  /*4400*/  IMAD.HI.U32 R9, R7, R217, RZ ;  /* 0x000000d907097227 */ /* 0x000fc600078e00ff */
[C---:B------:R-:W-:Y:S01]  /*4410*/  ISETP.GT.U32.AND P5, PT, R2.reuse, R213, PT ;  /* 0x000000d50200720c */ /* 0x040fe20003fa4070 */
[----:B------:R-:W-:Y:S01]  /*4420*/  IMAD R215, R2, R8, R215 ;  /* 0x0000000802d77224 */ /* 0x000fe200078e02d7 */
[----:B------:R-:W-:Y:S01]  /*4430*/  IADD3 R9, -R9, RZ, RZ ;  /* 0x000000ff09097210 */ /* 0x000fe20007ffe1ff */
[----:B------:R-:W-:-:S04]  /*4440*/  IMAD.HI.U32 R8, R7, R219, RZ ;  /* 0x000000db07087227 */ /* 0x000fc800078e00ff */
[----:B------:R-:W-:Y:S02]  /*4450*/  IMAD.MOV R8, RZ, RZ, -R8 ;  /* 0x000000ffff087224 */ /* 0x000fe400078e0a08 */
[--C-:B------:R-:W-:Y:S01]  /*4460*/  @!P4 IMAD.IADD R211, R211, 0x1, -R2.reuse ;  /* 0x00000001d3d3c824 */ /* 0x100fe200078e0a02 */
[----:B------:R-:W-:Y:S01]  /*4470*/  ISETP.GE.AND P4, PT, R11, RZ, PT ;  /* 0x000000ff0b00720c */ /* 0x000fe20003f86270 */
[C---:B------:R-:W-:Y:S01]  /*4480*/  IMAD R219, R2.reuse, R8, R219 ;  /* 0x0000000802db7224 */ /* 0x040fe200078e02db */
[----:B------:R-:W-:Y:S01]  /*4490*/  LOP3.LUT R11, R3, 0xa2, RZ, 0xfc, !PT ;  /* 0x000000a2030b7812 */ /* 0x000fe200078efcff */
[C---:B------:R-:W-:Y:S02]  /*44a0*/  IMAD R217, R2.reuse, R9, R217 ;  /* 0x0000000902d97224 */ /* 0x040fe400078e02d9 */
[--C-:B------:R-:W-:Y:S01]  /*44b0*/  @!P6 IMAD.IADD R209, R209, 0x1, -R2.reuse ;  /* 0x00000001d1d1e824 */ /* 0x100fe200078e0a02 */
[C---:B------:R-:W-:Y:S01]  /*44c0*/  ISETP.GT.U32.AND P6, PT, R2.reuse, R215, PT ;  /* 0x000000d70200720c */ /* 0x040fe20003fc4070 */
[----:B------:R-:W-:Y:S01]  /*44d0*/  @!P0 IMAD.MOV R205, RZ, RZ, -R205 ;  /* 0x000000ffffcd8224 */ /* 0x000fe200078e0acd */
[C---:B------:R-:W-:Y:S01]  /*44e0*/  ISETP.GT.U32.AND P0, PT, R2.reuse, R211, PT ;  /* 0x000000d30200720c */ /* 0x040fe20003f04070 */
[----:B------:R-:W-:Y:S01]  /*44f0*/  @!P5 IMAD.IADD R213, R213, 0x1, -R2 ;  /* 0x00000001d5d5d824 */ /* 0x000fe200078e0a02 */
[C---:B------:R-:W-:Y:S01]  /*4500*/  ISETP.GT.U32.AND P5, PT, R2.reuse, R219, PT ;  /* 0x000000db0200720c */ /* 0x040fe20003fa4070 */
[----:B------:R-:W-:Y:S01]  /*4510*/  @!P1 IMAD.MOV R209, RZ, RZ, -R209 ;  /* 0x000000ffffd19224 */ /* 0x000fe200078e0ad1 */
[----:B------:R-:W-:Y:S01]  /*4520*/  ISETP.GT.U32.AND P1, PT, R2, R217, PT ;  /* 0x000000d90200720c */ /* 0x000fe20003f24070 */
[----:B------:R-:W-:Y:S01]  /*4530*/  @!P3 IMAD.MOV R203, RZ, RZ, -R203 ;  /* 0x000000ffffcbb224 */ /* 0x000fe200078e0acb */
[----:B------:R-:W-:Y:S01]  /*4540*/  ISETP.GE.AND P3, PT, R10, RZ, PT ;  /* 0x000000ff0a00720c */ /* 0x000fe20003f66270 */
[----:B------:R-:W-:Y:S01]  /*4550*/  @!P4 IMAD.MOV R213, RZ, RZ, -R213 ;  /* 0x000000ffffd5c224 */ /* 0x000fe200078e0ad5 */
[----:B------:R-:W-:-:S02]  /*4560*/  LOP3.LUT R10, R3, 0xa0, RZ, 0xfc, !PT ;  /* 0x000000a0030a7812 */ /* 0x000fc400078efcff */
[----:B------:R-:W-:Y:S01]  /*4570*/  IABS R223, R11 ;  /* 0x0000000b00df7213 */ /* 0x000fe20000000000 */
[--C-:B------:R-:W-:Y:S01]  /*4580*/  @!P6 IMAD.IADD R215, R215, 0x1, -R2.reuse ;  /* 0x00000001d7d7e824 */ /* 0x100fe200078e0a02 */
[----:B------:R-:W-:Y:S01]  /*4590*/  IABS R221, R10 ;  /* 0x0000000a00dd7213 */ /* 0x000fe20000000000 */
[--C-:B------:R-:W-:Y:S01]  /*45a0*/  @!P0 IMAD.IADD R211, R211, 0x1, -R2.reuse ;  /* 0x00000001d3d38824 */ /* 0x100fe200078e0a02 */
[----:B------:R-:W-:Y:S01]  /*45b0*/  ISETP.GE.AND P0, PT, R13, RZ, PT ;  /* 0x000000ff0d00720c */ /* 0x000fe20003f06270 */
[--C-:B------:R-:W-:Y:S01]  /*45c0*/  @!P5 IMAD.IADD R219, R219, 0x1, -R2.reuse ;  /* 0x00000001dbdbd824 */ /* 0x100fe200078e0a02 */
[----:B------:R-:W-:Y:S01]  /*45d0*/  LOP3.LUT R13, R3, 0xa6, RZ, 0xfc, !PT ;  /* 0x000000a6030d7812 */ /* 0x000fe200078efcff */
[----:B------:R-:W-:Y:S01]  /*45e0*/  IMAD.HI.U32 R8, R7, R221, RZ ;  /* 0x000000dd07087227 */ /* 0x000fe200078e00ff */
[----:B------:R-:W-:Y:S02]  /*45f0*/  ISETP.GE.AND P6, PT, R14, RZ, PT ;  /* 0x000000ff0e00720c */ /* 0x000fe40003fc6270 */
[----:B------:R-:W-:Y:S01]  /*4600*/  IABS R227, R13 ;  /* 0x0000000d00e37213 */ /* 0x000fe20000000000 */
[----:B------:R-:W-:Y:S01]  /*4610*/  @!P1 IMAD.IADD R217, R217, 0x1, -R2 ;  /* 0x00000001d9d99824 */ /* 0x000fe200078e0a02 */
[----:B------:R-:W-:Y:S01]  /*4620*/  ISETP.GT.U32.AND P1, PT, R2, R215, PT ;  /* 0x000000d70200720c */ /* 0x000fe20003f24070 */
[----:B------:R-:W-:Y:S01]  /*4630*/  @!P3 IMAD.MOV R211, RZ, RZ, -R211 ;  /* 0x000000ffffd3b224 */ /* 0x000fe200078e0ad3 */
[----:B------:R-:W-:Y:S01]  /*4640*/  IADD3 R9, -R8, RZ, RZ ;  /* 0x000000ff08097210 */ /* 0x000fe20007ffe1ff */
[----:B------:R-:W-:Y:S01]  /*4650*/  IMAD.HI.U32 R8, R7, R223, RZ ;  /* 0x000000df07087227 */ /* 0x000fe200078e00ff */
[----:B------:R-:W-:-:S02]  /*4660*/  ISETP.GT.U32.AND P3, PT, R2, R219, PT ;  /* 0x000000db0200720c */ /* 0x000fc40003f64070 */
[C---:B------:R-:W-:Y:S01]  /*4670*/  ISETP.GT.U32.AND P5, PT, R2.reuse, R217, PT ;  /* 0x000000d90200720c */ /* 0x040fe20003fa4070 */
[----:B------:R-:W-:Y:S01]  /*4680*/  IMAD.MOV R8, RZ, RZ, -R8 ;  /* 0x000000ffff087224 */ /* 0x000fe200078e0a08 */
[----:B------:R-:W-:Y:S01]  /*4690*/  LOP3.LUT R14, R3, 0xb8, RZ, 0xfc, !PT ;  /* 0x000000b8030e7812 */ /* 0x000fe200078efcff */
[C---:B------:R-:W-:Y:S02]  /*46a0*/  IMAD R221, R2.reuse, R9, R221 ;  /* 0x0000000902dd7224 */ /* 0x040fe400078e02dd */
[C---:B------:R-:W-:Y:S01]  /*46b0*/  IMAD R223, R2.reuse, R8, R223 ;  /* 0x0000000802df7224 */ /* 0x040fe200078e02df */
[----:B------:R-:W-:Y:S01]  /*46c0*/  IABS R245, R14 ;  /* 0x0000000e00f57213 */ /* 0x000fe20000000000 */
[----:B------:R-:W-:Y:S01]  /*46d0*/  @!P1 IMAD.IADD R215, R215, 0x1, -R2 ;  /* 0x00000001d7d79824 */ /* 0x000fe200078e0a02 */
[----:B------:R-:W-:Y:S01]  /*46e0*/  ISETP.GT.U32.AND P1, PT, R2, R221, PT ;  /* 0x000000dd0200720c */ /* 0x000fe20003f24070 */
[----:B------:R-:W-:Y:S02]  /*46f0*/  IMAD.HI.U32 R8, R7, R225, RZ ;  /* 0x000000e107087227 */ /* 0x000fe400078e00ff */
[----:B------:R-:W-:-:S02]  /*4700*/  @!P3 IADD3 R219, R219, -R2, RZ ;  /* 0x80000002dbdbb210 */ /* 0x000fc40007ffe0ff */
[----:B------:R-:W-:Y:S01]  /*4710*/  ISETP.GT.U32.AND P3, PT, R2, R223, PT ;  /* 0x000000df0200720c */ /* 0x000fe20003f64070 */
[----:B------:R-:W-:Y:S01]  /*4720*/  @!P5 IMAD.IADD R217, R217, 0x1, -R2 ;  /* 0x00000001d9d9d824 */ /* 0x000fe200078e0a02 */
[----:B------:R-:W-:Y:S01]  /*4730*/  ISETP.GE.AND P5, PT, R10, RZ, PT ;  /* 0x000000ff0a00720c */ /* 0x000fe20003fa6270 */
[----:B------:R-:W-:Y:S01]  /*4740*/  IMAD.HI.U32 R9, R7, R227, RZ ;  /* 0x000000e307097227 */ /* 0x000fe200078e00ff */
[----:B------:R-:W-:Y:S02]  /*4750*/  LOP3.LUT R10, R3, 0xa8, RZ, 0xfc, !PT ;  /* 0x000000a8030a7812 */ /* 0x000fe400078efcff */
[----:B------:R-:W-:Y:S01]  /*4760*/  @!P2 IADD3 R215, -R215, RZ, RZ ;  /* 0x000000ffd7d7a210 */ /* 0x000fe20007ffe1ff */
[----:B------:R-:W-:Y:S01]  /*4770*/  IMAD.MOV R8, RZ, RZ, -R8 ;  /* 0x000000ffff087224 */ /* 0x000fe200078e0a08 */
[----:B------:R-:W-:Y:S01]  /*4780*/  IABS R229, R10 ;  /* 0x0000000a00e57213 */ /* 0x000fe20000000000 */
[--C-:B------:R-:W-:Y:S01]  /*4790*/  @!P1 IMAD.IADD R221, R221, 0x1, -R2.reuse ;  /* 0x00000001dddd9824 */ /* 0x100fe200078e0a02 */
[----:B------:R-:W-:Y:S01]  /*47a0*/  ISETP.GE.AND P1, PT, R11, RZ, PT ;  /* 0x000000ff0b00720c */ /* 0x000fe20003f26270 */
[----:B------:R-:W-:Y:S01]  /*47b0*/  IMAD.MOV R9, RZ, RZ, -R9 ;  /* 0x000000ffff097224 */ /* 0x000fe200078e0a09 */
[----:B------:R-:W-:Y:S01]  /*47c0*/  LOP3.LUT R11, R3, 0xaa, RZ, 0xfc, !PT ;  /* 0x000000aa030b7812 */ /* 0x000fe200078efcff */
[----:B------:R-:W-:Y:S01]  /*47d0*/  @!P3 IMAD.IADD R223, R223, 0x1, -R2 ;  /* 0x00000001dfdfb824 */ /* 0x000fe200078e0a02 */
[C---:B------:R-:W-:Y:S01]  /*47e0*/  ISETP.GT.U32.AND P3, PT, R2.reuse, R221, PT ;  /* 0x000000dd0200720c */ /* 0x040fe20003f64070 */
[C---:B------:R-:W-:Y:S01]  /*47f0*/  IMAD R225, R2.reuse, R8, R225 ;  /* 0x0000000802e17224 */ /* 0x040fe200078e02e1 */
[----:B------:R-:W-:Y:S01]  /*4800*/  IABS R231, R11 ;  /* 0x0000000b00e77213 */ /* 0x000fe20000000000 */
[C---:B------:R-:W-:Y:S01]  /*4810*/  IMAD R227, R2.reuse, R9, R227 ;  /* 0x0000000902e37224 */ /* 0x040fe200078e02e3 */
[C---:B------:R-:W-:Y:S01]  /*4820*/  ISETP.GT.U32.AND P2, PT, R2.reuse, R223, PT ;  /* 0x000000df0200720c */ /* 0x040fe20003f44070 */
[----:B------:R-:W-:Y:S01]  /*4830*/  IMAD.HI.U32 R8, R7, R229, RZ ;  /* 0x000000e507087227 */ /* 0x000fe200078e00ff */
[----:B------:R-:W-:-:S03]  /*4840*/  ISETP.GT.U32.AND P4, PT, R2, R225, PT ;  /* 0x000000e10200720c */ /* 0x000fc60003f84070 */
[----:B------:R-:W-:Y:S01]  /*4850*/  @!P0 IMAD.MOV R217, RZ, RZ, -R217 ;  /* 0x000000ffffd98224 */ /* 0x000fe200078e0ad9 */
[----:B------:R-:W-:Y:S01]  /*4860*/  ISETP.GT.U32.AND P0, PT, R2, R227, PT ;  /* 0x000000e30200720c */ /* 0x000fe20003f04070 */
[----:B------:R-:W-:-:S04]  /*4870*/  IMAD.HI.U32 R9, R7, R231, RZ ;  /* 0x000000e707097227 */ /* 0x000fc800078e00ff */
[----:B------:R-:W-:Y:S02]  /*4880*/  IMAD.MOV R8, RZ, RZ, -R8 ;  /* 0x000000ffff087224 */ /* 0x000fe400078e0a08 */
[--C-:B------:R-:W-:Y:S01]  /*4890*/  @!P3 IMAD.IADD R221, R221, 0x1, -R2.reuse ;  /* 0x00000001ddddb824 */ /* 0x100fe200078e0a02 */
[----:B------:R-:W-:Y:S01]  /*48a0*/  @!P2 IADD3 R223, R223, -R2, RZ ;  /* 0x80000002dfdfa210 */ /* 0x000fe20007ffe0ff */
[----:B------:R-:W-:Y:S01]  /*48b0*/  IMAD.MOV R9, RZ, RZ, -R9 ;  /* 0x000000ffff097224 */ /* 0x000fe200078e0a09 */
[----:B------:R-:W-:Y:S01]  /*48c0*/  ISETP.GE.AND P2, PT, R10, RZ, PT ;  /* 0x000000ff0a00720c */ /* 0x000fe20003f46270 */
[C---:B------:R-:W-:Y:S01]  /*48d0*/  IMAD R229, R2.reuse, R8, R229 ;  /* 0x0000000802e57224 */ /* 0x040fe200078e02e5 */
[----:B------:R-:W-:Y:S01]  /*48e0*/  LOP3.LUT R10, R3, 0xae, RZ, 0xfc, !PT ;  /* 0x000000ae030a7812 */ /* 0x000fe200078efcff */
[--C-:B------:R-:W-:Y:S01]  /*48f0*/  @!P4 IMAD.IADD R225, R225, 0x1, -R2.reuse ;  /* 0x00000001e1e1c824 */ /* 0x100fe200078e0a02 */
[----:B------:R-:W-:Y:S01]  /*4900*/  ISETP.GE.AND P3, PT, R13, RZ, PT ;  /* 0x000000ff0d00720c */ /* 0x000fe20003f66270 */
[C---:B------:R-:W-:Y:S01]  /*4910*/  IMAD R231, R2.reuse, R9, R231 ;  /* 0x0000000902e77224 */ /* 0x040fe200078e02e7 */
[----:B------:R-:W-:Y:S01]  /*4920*/  LOP3.LUT R9, R3, 0xac, RZ, 0xfc, !PT ;  /* 0x000000ac03097812 */ /* 0x000fe200078efcff */
[----:B------:R-:W-:Y:S01]  /*4930*/  @!P5 IMAD.MOV R221, RZ, RZ, -R221 ;  /* 0x000000ffffddd224 */ /* 0x000fe200078e0add */
[C---:B------:R-:W-:Y:S01]  /*4940*/  ISETP.GT.U32.AND P5, PT, R2.reuse, R229, PT ;  /* 0x000000e50200720c */ /* 0x040fe20003fa4070 */
[----:B------:R-:W-:Y:S01]  /*4950*/  @!P0 IMAD.IADD R227, R227, 0x1, -R2 ;  /* 0x00000001e3e38824 */ /* 0x000fe200078e0a02 */
[C---:B------:R-:W-:Y:S01]  /*4960*/  ISETP.GT.U32.AND P4, PT, R2.reuse, R225, PT ;  /* 0x000000e10200720c */ /* 0x040fe20003f84070 */
[----:B------:R-:W-:Y:S01]  /*4970*/  @!P1 IMAD.MOV R223, RZ, RZ, -R223 ;  /* 0x000000ffffdf9224 */ /* 0x000fe200078e0adf */
[----:B------:R-:W-:Y:S01]  /*4980*/  ISETP.GT.U32.AND P1, PT, R2, R231, PT ;  /* 0x000000e70200720c */ /* 0x000fe20003f24070 */
[----:B------:R-:W-:Y:S01]  /*4990*/  @!P6 IMAD.MOV R219, RZ, RZ, -R219 ;  /* 0x000000ffffdbe224 */ /* 0x000fe200078e0adb */
[----:B------:R-:W-:-:S02]  /*49a0*/  ISETP.GE.AND P6, PT, R12, RZ, PT ;  /* 0x000000ff0c00720c */ /* 0x000fc40003fc6270 */
[C---:B------:R-:W-:Y:S02]  /*49b0*/  ISETP.GT.U32.AND P0, PT, R2.reuse, R227, PT ;  /* 0x000000e30200720c */ /* 0x040fe40003f04070 */
[----:B------:R-:W-:Y:S02]  /*49c0*/  IABS R233, R9 ;  /* 0x0000000900e97213 */ /* 0x000fe40000000000 */
[----:B------:R-:W-:Y:S01]  /*49d0*/  IABS R235, R10 ;  /* 0x0000000a00eb7213 */ /* 0x000fe20000000000 */
[--C-:B------:R-:W-:Y:S01]  /*49e0*/  @!P5 IMAD.IADD R229, R229, 0x1, -R2.reuse ;  /* 0x00000001e5e5d824 */ /* 0x100fe200078e0a02 */
[----:B------:R-:W-:Y:S01]  /*49f0*/  LOP3.LUT R13, R3, 0xb6, RZ, 0xfc, !PT ;  /* 0x000000b6030d7812 */ /* 0x000fe200078efcff */
[--C-:B------:R-:W-:Y:S01]  /*4a00*/  @!P4 IMAD.IADD R225, R225, 0x1, -R2.reuse ;  /* 0x00000001e1e1c824 */ /* 0x100fe200078e0a02 */
[----:B------:R-:W-:Y:S01]  /*4a10*/  ISETP.GE.AND P4, PT, R11, RZ, PT ;  /* 0x000000ff0b00720c */ /* 0x000fe20003f86270 */
[----:B------:R-:W-:Y:S01]  /*4a20*/  @!P1 IMAD.IADD R231, R231, 0x1, -R2 ;  /* 0x00000001e7e79824 */ /* 0x000fe200078e0a02 */
[----:B------:R-:W-:Y:S01]  /*4a30*/  ISETP.GT.U32.AND P5, PT, R2, R229, PT ;  /* 0x000000e50200720c */ /* 0x000fe20003fa4070 */
[----:B------:R-:W-:Y:S01]  /*4a40*/  IMAD.HI.U32 R8, R7, R233, RZ ;  /* 0x000000e907087227 */ /* 0x000fe200078e00ff */
[----:B------:R-:W-:-:S02]  /*4a50*/  LOP3.LUT R11, R3, 0xb0, RZ, 0xfc, !PT ;  /* 0x000000b0030b7812 */ /* 0x000fc400078efcff */
[-C--:B------:R-:W-:Y:S01]  /*4a60*/  @!P0 IADD3 R227, R227, -R2.reuse, RZ ;  /* 0x80000002e3e38210 */ /* 0x080fe20007ffe0ff */
[----:B------:R-:W-:Y:S01]  /*4a70*/  @!P6 IMAD.MOV R225, RZ, RZ, -R225 ;  /* 0x000000ffffe1e224 */ /* 0x000fe200078e0ae1 */
[----:B------:R-:W-:Y:S01]  /*4a80*/  ISETP.GE.AND P0, PT, R9, RZ, PT ;  /* 0x000000ff0900720c */ /* 0x000fe20003f06270 */
[----:B------:R-:W-:Y:S01]  /*4a90*/  IMAD.HI.U32 R9, R7, R235, RZ ;  /* 0x000000eb07097227 */ /* 0x000fe200078e00ff */
[----:B------:R-:W-:Y:S02]  /*4aa0*/  ISETP.GT.U32.AND P6, PT, R2, R231, PT ;  /* 0x000000e70200720c */ /* 0x000fe40003fc4070 */
[----:B------:R-:W-:Y:S01]  /*4ab0*/  IABS R237, R11 ;  /* 0x0000000b00ed7213 */ /* 0x000fe20000000000 */
[----:B------:R-:W-:Y:S01]  /*4ac0*/  IMAD.MOV R8, RZ, RZ, -R8 ;  /* 0x000000ffff087224 */ /* 0x000fe200078e0a08 */
[----:B------:R-:W-:Y:S01]  /*4ad0*/  ISETP.GE.AND P1, PT, R10, RZ, PT ;  /* 0x000000ff0a00720c */ /* 0x000fe20003f26270 */
[----:B------:R-:W-:Y:S01]  /*4ae0*/  IMAD.MOV R9, RZ, RZ, -R9 ;  /* 0x000000ffff097224 */ /* 0x000fe200078e0a09 */
[----:B------:R-:W-:Y:S01]  /*4af0*/  @!P5 IADD3 R229, R229, -R2, RZ ;  /* 0x80000002e5e5d210 */ /* 0x000fe20007ffe0ff */
[C---:B------:R-:W-:Y:S01]  /*4b00*/  IMAD R233, R2.reuse, R8, R233 ;  /* 0x0000000802e97224 */ /* 0x040fe200078e02e9 */
[----:B------:R-:W-:Y:S01]  /*4b10*/  LOP3.LUT R10, R3, 0xb2, RZ, 0xfc, !PT ;  /* 0x000000b2030a7812 */ /* 0x000fe200078efcff */
[C---:B------:R-:W-:Y:S01]  /*4b20*/  IMAD R235, R2.reuse, R9, R235 ;  /* 0x0000000902eb7224 */ /* 0x040fe200078e02eb */
[----:B------:R-:W-:Y:S01]  /*4b30*/  IABS R243, R13 ;  /* 0x0000000d00f37213 */ /* 0x000fe20000000000 */
[----:B------:R-:W-:Y:S01]  /*4b40*/  IMAD.HI.U32 R8, R7, R237, RZ ;  /* 0x000000ed07087227 */ /* 0x000fe200078e00ff */
[----:B------:R-:W-:-:S02]  /*4b50*/  ISETP.GT.U32.AND P5, PT, R2, R233, PT ;  /* 0x000000e90200720c */ /* 0x000fc40003fa4070 */
[----:B------:R-:W-:Y:S01]  /*4b60*/  IABS R239, R10 ;  /* 0x0000000a00ef7213 */ /* 0x000fe20000000000 */
[----:B------:R-:W-:Y:S01]  /*4b70*/  @!P6 IMAD.IADD R231, R231, 0x1, -R2 ;  /* 0x00000001e7e7e824 */ /* 0x000fe200078e0a02 */
[C---:B------:R-:W-:Y:S01]  /*4b80*/  ISETP.GT.U32.AND P6, PT, R2.reuse, R235, PT ;  /* 0x000000eb0200720c */ /* 0x040fe20003fc4070 */
[----:B------:R-:W-:Y:S01]  /*4b90*/  IMAD.MOV R8, RZ, RZ, -R8 ;  /* 0x000000ffff087224 */ /* 0x000fe200078e0a08 */
[----:B------:R-:W-:Y:S01]  /*4ba0*/  LOP3.LUT R12, R3, 0xb4, RZ, 0xfc, !PT ;  /* 0x000000b4030c7812 */ /* 0x000fe200078efcff */
[----:B------:R-:W-:Y:S02]  /*4bb0*/  @!P2 IMAD.MOV R229, RZ, RZ, -R229 ;  /* 0x000000ffffe5a224 */ /* 0x000fe400078e0ae5 */
[----:B------:R-:W-:Y:S01]  /*4bc0*/  IMAD R237, R2, R8, R237 ;  /* 0x0000000802ed7224 */ /* 0x000fe200078e02ed */
[----:B------:R-:W-:Y:S01]  /*4bd0*/  IABS R241, R12 ;  /* 0x0000000c00f17213 */ /* 0x000fe20000000000 */
[----:B------:R-:W-:-:S04]  /*4be0*/  IMAD.HI.U32 R8, R7, R239, RZ ;  /* 0x000000ef07087227 */ /* 0x000fc800078e00ff */
[----:B------:R-:W-:Y:S01]  /*4bf0*/  @!P5 IMAD.IADD R233, R233, 0x1, -R2 ;  /* 0x00000001e9e9d824 */ /* 0x000fe200078e0a02 */
[C---:B------:R-:W-:Y:S01]  /*4c00*/  ISETP.GT.U32.AND P5, PT, R2.reuse, R237, PT ;  /* 0x000000ed0200720c */ /* 0x040fe20003fa4070 */
[----:B------:R-:W-:Y:S01]  /*4c10*/  IMAD.MOV R8, RZ, RZ, -R8 ;  /* 0x000000ffff087224 */ /* 0x000fe200078e0a08 */
[----:B------:R-:W-:Y:S01]  /*4c20*/  @!P6 IADD3 R235, R235, -R2, RZ ;  /* 0x80000002ebebe210 */ /* 0x000fe20007ffe0ff */
[C---:B------:R-:W-:Y:S01]  /*4c30*/  IMAD.HI.U32 R9, R7.reuse, R241, RZ ;  /* 0x000000f107097227 */ /* 0x040fe200078e00ff */
[C---:B------:R-:W-:Y:S02]  /*4c40*/  ISETP.GT.U32.AND P6, PT, R2.reuse, R233, PT ;  /* 0x000000e90200720c */ /* 0x040fe40003fc4070 */
[C---:B------:R-:W-:Y:S01]  /*4c50*/  ISETP.GT.U32.AND P2, PT, R2.reuse, R235, PT ;  /* 0x000000eb0200720c */ /* 0x040fe20003f44070 */
[----:B------:R-:W-:Y:S02]  /*4c60*/  IMAD R239, R2, R8, R239 ;  /* 0x0000000802ef7224 */ /* 0x000fe400078e02ef */
[----:B------:R-:W-:-:S04]  /*4c70*/  IMAD.HI.U32 R8, R7, R243, RZ ;  /* 0x000000f307087227 */ /* 0x000fc800078e00ff */
[----:B------:R-:W-:Y:S01]  /*4c80*/  IMAD.MOV R9, RZ, RZ, -R9 ;  /* 0x000000ffff097224 */ /* 0x000fe200078e0a09 */
[----:B------:R-:W-:Y:S01]  /*4c90*/  IADD3 R8, -R8, RZ, RZ ;  /* 0x000000ff08087210 */ /* 0x000fe20007ffe1ff */
[--C-:B------:R-:W-:Y:S02]  /*4ca0*/  @!P5 IMAD.IADD R237, R237, 0x1, -R2.reuse ;  /* 0x00000001ededd824 */ /* 0x100fe400078e0a02 */
[--C-:B------:R-:W-:Y:S01]  /*4cb0*/  @!P6 IMAD.IADD R233, R233, 0x1, -R2.reuse ;  /* 0x00000001e9e9e824 */ /* 0x100fe200078e0a02 */
[C---:B------:R-:W-:Y:S01]  /*4cc0*/  ISETP.GT.U32.AND P6, PT, R2.reuse, R239, PT ;  /* 0x000000ef0200720c */ /* 0x040fe20003fc4070 */
[C---:B------:R-:W-:Y:S01]  /*4cd0*/  IMAD R243, R2.reuse, R8, R243 ;  /* 0x0000000802f37224 */ /* 0x040fe200078e02f3 */
[C---:B------:R-:W-:Y:S01]  /*4ce0*/  ISETP.GT.U32.AND P5, PT, R2.reuse, R237, PT ;  /* 0x000000ed0200720c */ /* 0x040fe20003fa4070 */
[----:B------:R-:W-:Y:S02]  /*4cf0*/  IMAD R241, R2, R9, R241 ;  /* 0x0000000902f17224 */ /* 0x000fe400078e02f1 */
[----:B------:R-:W-:Y:S01]  /*4d00*/  @!P2 IMAD.IADD R235, R235, 0x1, -R2 ;  /* 0x00000001ebeba824 */ /* 0x000fe200078e0a02 */
[----:B------:R-:W-:Y:S01]  /*4d10*/  ISETP.GE.AND P2, PT, R12, RZ, PT ;  /* 0x000000ff0c00720c */ /* 0x000fe20003f46270 */
[----:B------:R-:W-:Y:S01]  /*4d20*/  @!P0 IMAD.MOV R233, RZ, RZ, -R233 ;  /* 0x000000ffffe98224 */ /* 0x000fe200078e0ae9 */
[----:B------:R-:W-:Y:S01]  /*4d30*/  ISETP.GT.U32.AND P0, PT, R2, R241, PT ;  /* 0x000000f10200720c */ /* 0x000fe20003f04070 */
[----:B------:R-:W-:Y:S01]  /*4d40*/  @!P1 IMAD.MOV R235, RZ, RZ, -R235 ;  /* 0x000000ffffeb9224 */ /* 0x000fe200078e0aeb */
[----:B------:R-:W-:Y:S01]  /*4d50*/  LOP3.LUT R12, R3, 0xba, RZ, 0xfc, !PT ;  /* 0x000000ba030c7812 */ /* 0x000fe200078efcff */
[----:B------:R-:W-:-:S03]  /*4d60*/  IMAD.HI.U32 R9, R7, R245, RZ ;  /* 0x000000f507097227 */ /* 0x000fc600078e00ff */
[----:B------:R-:W-:Y:S01]  /*4d70*/  IABS R247, R12 ;  /* 0x0000000c00f77213 */ /* 0x000fe20000000000 */
[--C-:B------:R-:W-:Y:S01]  /*4d80*/  @!P6 IMAD.IADD R239, R239, 0x1, -R2.reuse ;  /* 0x00000001efefe824 */ /* 0x100fe200078e0a02 */
[C---:B------:R-:W-:Y:S01]  /*4d90*/  ISETP.GT.U32.AND P6, PT, R2.reuse, R243, PT ;  /* 0x000000f30200720c */ /* 0x040fe20003fc4070 */
[----:B------:R-:W-:Y:S02]  /*4da0*/  IMAD.MOV R9, RZ, RZ, -R9 ;  /* 0x000000ffff097224 */ /* 0x000fe400078e0a09 */
[----:B------:R-:W-:Y:S01]  /*4db0*/  IMAD.HI.U32 R8, R7, R247, RZ ;  /* 0x000000f707087227 */ /* 0x000fe200078e00ff */
[C---:B------:R-:W-:Y:S02]  /*4dc0*/  ISETP.GT.U32.AND P1, PT, R2.reuse, R239, PT ;  /* 0x000000ef0200720c */ /* 0x040fe40003f24070 */
[----:B------:R-:W-:Y:S01]  /*4dd0*/  @!P0 IADD3 R241, R241, -R2, RZ ;  /* 0x80000002f1f18210 */ /* 0x000fe20007ffe0ff */
[C---:B------:R-:W-:Y:S02]  /*4de0*/  IMAD R245, R2.reuse, R9, R245 ;  /* 0x0000000902f57224 */ /* 0x040fe400078e02f5 */
[----:B------:R-:W-:Y:S01]  /*4df0*/  @!P3 IMAD.MOV R227, RZ, RZ, -R227 ;  /* 0x000000ffffe3b224 */ /* 0x000fe200078e0ae3 */
[C---:B------:R-:W-:Y:S01]  /*4e00*/  ISETP.GT.U32.AND P0, PT, R2.reuse, R241, PT ;  /* 0x000000f10200720c */ /* 0x040fe20003f04070 */
[--C-:B------:R-:W-:Y:S01]  /*4e10*/  @!P5 IMAD.IADD R237, R237, 0x1, -R2.reuse ;  /* 0x00000001ededd824 */ /* 0x100fe200078e0a02 */
[----:B------:R-:W-:Y:S01]  /*4e20*/  ISETP.GE.AND P3, PT, R11, RZ, PT ;  /* 0x000000ff0b00720c */ /* 0x000fe20003f66270 */
[----:B------:R-:W-:Y:S01]  /*4e30*/  @!P6 IMAD.IADD R243, R243, 0x1, -R2 ;  /* 0x00000001f3f3e824 */ /* 0x000fe200078e0a02 */
[----:B------:R-:W-:Y:S01]  /*4e40*/  ISETP.GE.AND P5, PT, R13, RZ, PT ;  /* 0x000000ff0d00720c */ /* 0x000fe20003fa6270 */
[----:B------:R-:W-:Y:S01]  /*4e50*/  IMAD.MOV R8, RZ, RZ, -R8 ;  /* 0x000000ffff087224 */ /* 0x000fe200078e0a08 */
[----:B------:R-:W-:Y:S01]  /*4e60*/  LOP3.LUT R13, R3, 0xbc, RZ, 0xfc, !PT ;  /* 0x000000bc030d7812 */ /* 0x000fe200078efcff */
[----:B------:R-:W-:Y:S01]  /*4e70*/  @!P1 IMAD.IADD R239, R239, 0x1, -R2 ;  /* 0x00000001efef9824 */ /* 0x000fe200078e0a02 */
[C---:B------:R-:W-:Y:S01]  /*4e80*/  ISETP.GT.U32.AND P6, PT, R2.reuse, R243, PT ;  /* 0x000000f30200720c */ /* 0x040fe20003fc4070 */
[C---:B------:R-:W-:Y:S01]  /*4e90*/  IMAD R247, R2.reuse, R8, R247 ;  /* 0x0000000802f77224 */ /* 0x040fe200078e02f7 */
[----:B------:R-:W-:Y:S01]  /*4ea0*/  ISETP.GT.U32.AND P1, PT, R2, R245, PT ;  /* 0x000000f50200720c */ /* 0x000fe20003f24070 */
[----:B------:R-:W-:Y:S01]  /*4eb0*/  IMAD.HI.U32 R9, R7, R251, RZ ;  /* 0x000000fb07097227 */ /* 0x000fe200078e00ff */
[----:B------:R-:W-:-:S02]  /*4ec0*/  IABS R249, R13 ;  /* 0x0000000d00f97213 */ /* 0x000fc40000000000 */
[----:B------:R-:W-:Y:S01]  /*4ed0*/  IABS R11, R16 ;  /* 0x00000010000b7213 */ /* 0x000fe20000000000 */
[----:B------:R-:W-:Y:S01]  /*4ee0*/  IMAD.MOV R9, RZ, RZ, -R9 ;  /* 0x000000ffff097224 */ /* 0x000fe200078e0a09 */
[----:B------:R-:W-:Y:S01]  /*4ef0*/  @!P3 IADD3 R237, -R237, RZ, RZ ;  /* 0x000000ffededb210 */ /* 0x000fe20007ffe1ff */
[----:B------:R-:W-:-:S04]  /*4f00*/  IMAD.HI.U32 R8, R7, R249, RZ ;  /* 0x000000f907087227 */ /* 0x000fc800078e00ff */
[----:B------:R-:W-:Y:S01]  /*4f10*/  @!P6 IADD3 R243, R243, -R2, RZ ;  /* 0x80000002f3f3e210 */ /* 0x000fe20007ffe0ff */
[----:B------:R-:W-:Y:S01]  /*4f20*/  @!P4 IMAD.MOV R231, RZ, RZ, -R231 ;  /* 0x000000ffffe7c224 */ /* 0x000fe200078e0ae7 */
[----:B------:R-:W-:Y:S01]  /*4f30*/  ISETP.GT.U32.AND P6, PT, R2, R247, PT ;  /* 0x000000f70200720c */ /* 0x000fe20003fc4070 */
[--C-:B------:R-:W-:Y:S01]  /*4f40*/  @!P1 IMAD.IADD R245, R245, 0x1, -R2.reuse ;  /* 0x00000001f5f59824 */ /* 0x100fe200078e0a02 */
[----:B------:R-:W-:Y:S01]  /*4f50*/  ISETP.GE.AND P4, PT, R10, RZ, PT ;  /* 0x000000ff0a00720c */ /* 0x000fe20003f86270 */
[----:B------:R-:W-:Y:S01]  /*4f60*/  @!P0 IMAD.IADD R241, R241, 0x1, -R2 ;  /* 0x00000001f1f18824 */ /* 0x000fe200078e0a02 */
[----:B------:R-:W-:Y:S01]  /*4f70*/  ISETP.GE.AND P0, PT, R14, RZ, PT ;  /* 0x000000ff0e00720c */ /* 0x000fe20003f06270 */
[C---:B------:R-:W-:Y:S01]  /*4f80*/  IMAD R251, R2.reuse, R9, R251 ;  /* 0x0000000902fb7224 */ /* 0x040fe200078e02fb */
[----:B------:R-:W-:Y:S01]  /*4f90*/  ISETP.GT.U32.AND P3, PT, R2, R245, PT ;  /* 0x000000f50200720c */ /* 0x000fe20003f64070 */
[----:B------:R-:W-:Y:S01]  /*4fa0*/  IMAD.MOV R8, RZ, RZ, -R8 ;  /* 0x000000ffff087224 */ /* 0x000fe200078e0a08 */
[----:B------:R-:W-:Y:S01]  /*4fb0*/  LOP3.LUT R14, R3, 0xc2, RZ, 0xfc, !PT ;  /* 0x000000c2030e7812 */ /* 0x000fe200078efcff */
[----:B------:R-:W-:Y:S01]  /*4fc0*/  IMAD.HI.U32 R10, R7, R11, RZ ;  /* 0x0000000b070a7227 */ /* 0x000fe200078e00ff */
[----:B------:R-:W-:-:S02]  /*4fd0*/  ISETP.GE.AND P1, PT, R12, RZ, PT ;  /* 0x000000ff0c00720c */ /* 0x000fc40003f26270 */
[----:B------:R-:W-:Y:S01]  /*4fe0*/  IABS R200, R14 ;  /* 0x0000000e00c87213 */ /* 0x000fe20000000000 */
[----:B------:R-:W-:Y:S01]  /*4ff0*/  @!P2 IMAD.MOV R241, RZ, RZ, -R241 ;  /* 0x000000fffff1a224 */ /* 0x000fe200078e0af1 */
[C---:B------:R-:W-:Y:S01]  /*5000*/  ISETP.GT.U32.AND P2, PT, R2.reuse, R251, PT ;  /* 0x000000fb0200720c */ /* 0x040fe20003f44070 */
[C---:B------:R-:W-:Y:S02]  /*5010*/  IMAD R249, R2.reuse, R8, R249 ;  /* 0x0000000802f97224 */ /* 0x040fe400078e02f9 */
[----:B------:R-:W-:Y:S02]  /*5020*/  IMAD.MOV R10, RZ, RZ, -R10 ;  /* 0x000000ffff0a7224 */ /* 0x000fe400078e0a0a */
[--C-:B------:R-:W-:Y:S01]  /*5030*/  @!P6 IMAD.IADD R247, R247, 0x1, -R2.reuse ;  /* 0x00000001f7f7e824 */ /* 0x100fe200078e0a02 */
[C---:B------:R-:W-:Y:S01]  /*5040*/  ISETP.GT.U32.AND P6, PT, R2.reuse, R249, PT ;  /* 0x000000f90200720c */ /* 0x040fe20003fc4070 */
[C---:B------:R-:W-:Y:S01]  /*5050*/  IMAD R8, R2.reuse, R10, R11 ;  /* 0x0000000a02087224 */ /* 0x040fe200078e020b */
[----:B------:R-:W-:Y:S01]  /*5060*/  LOP3.LUT R10, R3, 0xc4, RZ, 0xfc, !PT ;  /* 0x000000c4030a7812 */ /* 0x000fe200078efcff */
[----:B------:R-:W-:Y:S01]  /*5070*/  @!P4 IMAD.MOV R239, RZ, RZ, -R239 ;  /* 0x000000ffffefc224 */ /* 0x000fe200078e0aef */
[C---:B------:R-:W-:Y:S01]  /*5080*/  ISETP.GT.U32.AND P4, PT, R2.reuse, R247, PT ;  /* 0x000000f70200720c */ /* 0x040fe20003f84070 */
[--C-:B------:R-:W-:Y:S01]  /*5090*/  @!P3 IMAD.IADD R245, R245, 0x1, -R2.reuse ;  /* 0x00000001f5f5b824 */ /* 0x100fe200078e0a02 */
[----:B------:R-:W-:Y:S01]  /*50a0*/  ISETP.GT.U32.AND P3, PT, R2, R8, PT ;  /* 0x000000080200720c */ /* 0x000fe20003f64070 */
[----:B------:R-:W-:Y:S01]  /*50b0*/  @!P2 IMAD.IADD R251, R251, 0x1, -R2 ;  /* 0x00000001fbfba824 */ /* 0x000fe200078e0a02 */
[----:B------:R-:W-:Y:S01]  /*50c0*/  IABS R12, R10 ;  /* 0x0000000a000c7213 */ /* 0x000fe20000000000 */
[----:B------:R-:W-:-:S04]  /*50d0*/  IMAD.HI.U32 R9, R7, R200, RZ ;  /* 0x000000c807097227 */ /* 0x000fc800078e00ff */
[----:B------:R-:W-:Y:S01]  /*50e0*/  @!P0 IMAD.MOV R245, RZ, RZ, -R245 ;  /* 0x000000fffff58224 */ /* 0x000fe200078e0af5 */
[C---:B------:R-:W-:Y:S01]  /*50f0*/  ISETP.GT.U32.AND P0, PT, R2.reuse, R251, PT ;  /* 0x000000fb0200720c */ /* 0x040fe20003f04070 */
[----:B------:R-:W-:Y:S02]  /*5100*/  IMAD.MOV R11, RZ, RZ, -R9 ;  /* 0x000000ffff0b7224 */ /* 0x000fe400078e0a09 */
[----:B------:R-:W-:Y:S01]  /*5110*/  IMAD.HI.U32 R9, R7, R12, RZ ;  /* 0x0000000c07097227 */ /* 0x000fe200078e00ff */
[----:B------:R-:W-:Y:S02]  /*5120*/  @!P4 IADD3 R247, R247, -R2, RZ ;  /* 0x80000002f7f7c210 */ /* 0x000fe40007ffe0ff */
[----:B------:R-:W-:Y:S01]  /*5130*/  ISETP.GE.AND P4, PT, R15, RZ, PT ;  /* 0x000000ff0f00720c */ /* 0x000fe20003f86270 */
[----:B------:R-:W-:Y:S01]  /*5140*/  @!P6 IMAD.IADD R249, R249, 0x1, -R2 ;  /* 0x00000001f9f9e824 */ /* 0x000fe200078e0a02 */
[----:B------:R-:W-:Y:S01]  /*5150*/  @!P1 IADD3 R247, -R247, RZ, RZ ;  /* 0x000000fff7f79210 */ /* 0x000fe20007ffe1ff */
[C---:B------:R-:W-:Y:S01]  /*5160*/  IMAD R200, R2.reuse, R11, R200 ;  /* 0x0000000b02c87224 */ /* 0x040fe200078e02c8 */
[----:B------:R-:W-:Y:S01]  /*5170*/  LOP3.LUT R11, R3, 0xc6, RZ, 0xfc, !PT ;  /* 0x000000c6030b7812 */ /* 0x000fe200078efcff */
[----:B------:R-:W-:Y:S01]  /*5180*/  IMAD.MOV R9, RZ, RZ, -R9 ;  /* 0x000000ffff097224 */ /* 0x000fe200078e0a09 */
[----:B------:R-:W-:Y:S01]  /*5190*/  ISETP.GT.U32.AND P2, PT, R2, R249, PT ;  /* 0x000000f90200720c */ /* 0x000fe20003f44070 */
[----:B------:R-:W-:Y:S01]  /*51a0*/  @!P3 IMAD.IADD R8, R8, 0x1, -R2 ;  /* 0x000000010808b824 */ /* 0x000fe200078e0a02 */
[C---:B------:R-:W-:Y:S01]  /*51b0*/  ISETP.GT.U32.AND P1, PT, R2.reuse, R200, PT ;  /* 0x000000c80200720c */ /* 0x040fe20003f24070 */
        /* <DEDUP_REMOVED lines=9> */
[--C-:B------:R-:W-:Y:S01]  /*5250*/  @!P2 IMAD.IADD R249, R249, 0x1, -R2.reuse ;  /* 0x00000001f9f9a824 */ /* 0x100fe200078e0a02 */
[----:B------:R-:W-:Y:S01]  /*5260*/  ISETP.GE.AND P2, PT, R14, RZ, PT ;  /* 0x000000ff0e00720c */ /* 0x000fe20003f46270 */
[--C-:B------:R-:W-:Y:S01]  /*5270*/  @!P1 IMAD.IADD R200, R200, 0x1, -R2.reuse ;  /* 0x00000001c8c89824 */ /* 0x100fe200078e0a02 */
[----:B------:R-:W-:Y:S01]  /*5280*/  IABS R14, R13 ;  /* 0x0000000d000e7213 */ /* 0x000fe20000000000 */
[----:B------:R-:W-:Y:S01]  /*5290*/  IMAD.MOV R9, RZ, RZ, -R9 ;  /* 0x000000ffff097224 */ /* 0x000fe200078e0a09 */
[----:B------:R-:W-:Y:S01]  /*52a0*/  ISETP.GE.AND P1, PT, R11, RZ, PT ;  /* 0x000000ff0b00720c */ /* 0x000fe20003f26270 */
[----:B------:R-:W-:Y:S01]  /*52b0*/  @!P3 IMAD.IADD R8, R8, 0x1, -R2 ;  /* 0x000000010808b824 */ /* 0x000fe200078e0a02 */
[----:B------:R-:W-:Y:S01]  /*52c0*/  ISETP.GE.AND P3, PT, R10, RZ, PT ;  /* 0x000000ff0a00720c */ /* 0x000fe20003f66270 */
[----:B------:R-:W-:Y:S01]  /*52d0*/  IMAD.HI.U32 R10, R7, R14, RZ ;  /* 0x0000000e070a7227 */ /* 0x000fe200078e00ff */
[----:B------:R-:W-:-:S02]  /*52e0*/  LOP3.LUT R15, R3, 0xca, RZ, 0xfc, !PT ;  /* 0x000000ca030f7812 */ /* 0x000fc400078efcff */
[----:B------:R-:W-:Y:S01]  /*52f0*/  ISETP.GE.AND P6, PT, R16, RZ, PT ;  /* 0x000000ff1000720c */ /* 0x000fe20003fc6270 */
[----:B------:R-:W-:Y:S01]  /*5300*/  @!P0 IMAD.IADD R12, R12, 0x1, -R2 ;  /* 0x000000010c0c8824 */ /* 0x000fe200078e0a02 */
[C---:B------:R-:W-:Y:S01]  /*5310*/  ISETP.GT.U32.AND P0, PT, R2.reuse, R200, PT ;  /* 0x000000c80200720c */ /* 0x040fe20003f04070 */
[----:B------:R-:W-:Y:S01]  /*5320*/  IMAD R198, R2, R9, R198 ;  /* 0x0000000902c67224 */ /* 0x000fe200078e02c6 */
[----:B------:R-:W-:Y:S01]  /*5330*/  IADD3 R11, -R10, RZ, RZ ;  /* 0x000000ff0a0b7210 */ /* 0x000fe20007ffe1ff */
[----:B------:R-:W-:Y:S01]  /*5340*/  @!P5 IMAD.MOV R249, RZ, RZ, -R249 ;  /* 0x000000fffff9d224 */ /* 0x000fe200078e0af9 */
[----:B------:R-:W-:Y:S01]  /*5350*/  IABS R16, R15 ;  /* 0x0000000f00107213 */ /* 0x000fe20000000000 */
[----:B------:R-:W-:Y:S01]  /*5360*/  @!P4 IMAD.MOV R251, RZ, RZ, -R251 ;  /* 0x000000fffffbc224 */ /* 0x000fe200078e0afb */
[C---:B------:R-:W-:Y:S01]  /*5370*/  ISETP.GT.U32.AND P5, PT, R2.reuse, R12, PT ;  /* 0x0000000c0200720c */ /* 0x040fe20003fa4070 */
[C---:B------:R-:W-:Y:S01]  /*5380*/  IMAD R14, R2.reuse, R11, R14 ;  /* 0x0000000b020e7224 */ /* 0x040fe200078e020e */
[----:B------:R-:W-:Y:S01]  /*5390*/  ISETP.GT.U32.AND P4, PT, R2, R198, PT ;  /* 0x000000c60200720c */ /* 0x000fe20003f84070 */
[----:B------:R-:W-:-:S04]  /*53a0*/  IMAD.HI.U32 R9, R7, R16, RZ ;  /* 0x0000001007097227 */ /* 0x000fc800078e00ff */
[----:B------:R-:W-:Y:S01]  /*53b0*/  @!P0 IADD3 R200, R200, -R2, RZ ;  /* 0x80000002c8c88210 */ /* 0x000fe20007ffe0ff */
[----:B------:R-:W-:Y:S01]  /*53c0*/  IMAD.MOV R9, RZ, RZ, -R9 ;  /* 0x000000ffff097224 */ /* 0x000fe200078e0a09 */
[C---:B------:R-:W-:Y:S01]  /*53d0*/  ISETP.GT.U32.AND P0, PT, R2.reuse, R14, PT ;  /* 0x0000000e0200720c */ /* 0x040fe20003f04070 */
[----:B------:R-:W-:Y:S01]  /*53e0*/  @!P6 IMAD.MOV R8, RZ, RZ, -R8 ;  /* 0x000000ffff08e224 */ /* 0x000fe200078e0a08 */
[----:B------:R-:W-:Y:S01]  /*53f0*/  ISETP.GE.AND P6, PT, R13, RZ, PT ;  /* 0x000000ff0d00720c */ /* 0x000fe20003fc6270 */
[----:B------:R-:W-:Y:S01]  /*5400*/  IMAD R16, R2, R9, R16 ;  /* 0x0000000902107224 */ /* 0x000fe200078e0210 */
[C---:B------:R-:W-:Y:S01]  /*5410*/  LOP3.LUT R9, R3.reuse, 0xcc, RZ, 0xfc, !PT ;  /* 0x000000cc03097812 */ /* 0x040fe200078efcff */
[--C-:B------:R-:W-:Y:S01]  /*5420*/  @!P5 IMAD.IADD R12, R12, 0x1, -R2.reuse ;  /* 0x000000010c0cd824 */ /* 0x100fe200078e0a02 */
[----:B------:R-:W-:Y:S01]  /*5430*/  LOP3.LUT R13, R3, 0xce, RZ, 0xfc, !PT ;  /* 0x000000ce030d7812 */ /* 0x000fe200078efcff */
[----:B------:R-:W-:Y:S01]  /*5440*/  @!P4 IMAD.IADD R198, R198, 0x1, -R2 ;  /* 0x00000001c6c6c824 */ /* 0x000fe200078e0a02 */
[----:B------:R-:W-:Y:S01]  /*5450*/  IABS R18, R9 ;  /* 0x0000000900127213 */ /* 0x000fe20000000000 */
[----:B------:R-:W-:Y:S01]  /*5460*/  @!P3 IMAD.MOV R12, RZ, RZ, -R12 ;  /* 0x000000ffff0cb224 */ /* 0x000fe200078e0a0c */
[----:B------:R-:W-:Y:S01]  /*5470*/  ISETP.GE.AND P4, PT, R9, RZ, PT ;  /* 0x000000ff0900720c */ /* 0x000fe20003f86270 */
[----:B------:R-:W-:Y:S01]  /*5480*/  @!P2 IMAD.MOV R200, RZ, RZ, -R200 ;  /* 0x000000ffffc8a224 */ /* 0x000fe200078e0ac8 */
[----:B------:R-:W-:Y:S01]  /*5490*/  ISETP.GT.U32.AND P3, PT, R2, R16, PT ;  /* 0x000000100200720c */ /* 0x000fe20003f64070 */
[----:B------:R-:W-:Y:S01]  /*54a0*/  @!P0 IMAD.IADD R14, R14, 0x1, -R2 ;  /* 0x000000010e0e8824 */ /* 0x000fe200078e0a02 */
[----:B------:R-:W-:Y:S01]  /*54b0*/  ISETP.GT.U32.AND P2, PT, R2, R198, PT ;  /* 0x000000c60200720c */ /* 0x000fe20003f44070 */
[----:B------:R-:W-:Y:S01]  /*54c0*/  IMAD.HI.U32 R9, R7, R18, RZ ;  /* 0x0000001207097227 */ /* 0x000fe200078e00ff */
[----:B------:R-:W-:-:S02]  /*54d0*/  IABS R125, R13 ;  /* 0x0000000d007d7213 */ /* 0x000fc40000000000 */
[----:B------:R-:W-:Y:S01]  /*54e0*/  ISETP.GT.U32.AND P0, PT, R2, R14, PT ;  /* 0x0000000e0200720c */ /* 0x000fe20003f04070 */
[----:B------:R-:W-:Y:S01]  /*54f0*/  IMAD.MOV R9, RZ, RZ, -R9 ;  /* 0x000000ffff097224 */ /* 0x000fe200078e0a09 */
[----:B------:R-:W-:Y:S01]  /*5500*/  ISETP.GE.AND P5, PT, R15, RZ, PT ;  /* 0x000000ff0f00720c */ /* 0x000fe20003fa6270 */
[----:B------:R-:W-:Y:S01]  /*5510*/  IMAD.HI.U32 R10, R7, R125, RZ ;  /* 0x0000007d070a7227 */ /* 0x000fe200078e00ff */
[----:B------:R-:W-:-:S03]  /*5520*/  LOP3.LUT R15, R3, 0xd0, RZ, 0xfc, !PT ;  /* 0x000000d0030f7812 */ /* 0x000fc600078efcff */
[----:B------:R-:W-:Y:S01]  /*5530*/  IMAD R18, R2, R9, R18 ;  /* 0x0000000902127224 */ /* 0x000fe200078e0212 */
[----:B------:R-:W-:Y:S01]  /*5540*/  IABS R191, R15 ;  /* 0x0000000f00bf7213 */ /* 0x000fe20000000000 */
[----:B------:R-:W-:Y:S01]  /*5550*/  @!P3 IMAD.IADD R16, R16, 0x1, -R2 ;  /* 0x000000011010b824 */ /* 0x000fe200078e0a02 */
[----:B------:R-:W-:Y:S01]  /*5560*/  LOP3.LUT R9, R3, 0xd2, RZ, 0xfc, !PT ;  /* 0x000000d203097812 */ /* 0x000fe200078efcff */
[----:B------:R-:W-:Y:S01]  /*5570*/  IMAD.MOV R10, RZ, RZ, -R10 ;  /* 0x000000ffff0a7224 */ /* 0x000fe200078e0a0a */
[----:B------:R-:W-:Y:S01]  /*5580*/  @!P2 IADD3 R198, R198, -R2, RZ ;  /* 0x80000002c6c6a210 */ /* 0x000fe20007ffe0ff */
[----:B------:R-:W-:Y:S01]  /*5590*/  @!P0 IMAD.IADD R14, R14, 0x1, -R2 ;  /* 0x000000010e0e8824 */ /* 0x000fe200078e0a02 */
[C---:B------:R-:W-:Y:S01]  /*55a0*/  ISETP.GT.U32.AND P3, PT, R2.reuse, R16, PT ;  /* 0x000000100200720c */ /* 0x040fe20003f64070 */
[C---:B------:R-:W-:Y:S01]  /*55b0*/  IMAD R125, R2.reuse, R10, R125 ;  /* 0x0000000a027d7224 */ /* 0x040fe200078e027d */
[----:B------:R-:W-:Y:S01]  /*55c0*/  IABS R123, R9 ;  /* 0x00000009007b7213 */ /* 0x000fe20000000000 */
[----:B------:R-:W-:Y:S01]  /*55d0*/  @!P6 IMAD.MOV R14, RZ, RZ, -R14 ;  /* 0x000000ffff0ee224 */ /* 0x000fe200078e0a0e */
[----:B------:R-:W-:Y:S01]  /*55e0*/  ISETP.GT.U32.AND P6, PT, R2, R18, PT ;  /* 0x000000120200720c */ /* 0x000fe20003fc4070 */
[----:B------:R-:W-:Y:S01]  /*55f0*/  IMAD.HI.U32 R11, R7, R191, RZ ;  /* 0x000000bf070b7227 */ /* 0x000fe200078e00ff */
[----:B------:R-:W-:-:S02]  /*5600*/  @!P1 IADD3 R198, -R198, RZ, RZ ;  /* 0x000000ffc6c69210 */ /* 0x000fc40007ffe1ff */
[----:B------:R-:W-:Y:S01]  /*5610*/  ISETP.GE.AND P1, PT, R9, RZ, PT ;  /* 0x000000ff0900720c */ /* 0x000fe20003f26270 */
[----:B------:R-:W-:Y:S01]  /*5620*/  IMAD.MOV R11, RZ, RZ, -R11 ;  /* 0x000000ffff0b7224 */ /* 0x000fe200078e0a0b */
[----:B------:R-:W-:Y:S01]  /*5630*/  ISETP.GE.AND P2, PT, R13, RZ, PT ;  /* 0x000000ff0d00720c */ /* 0x000fe20003f46270 */
[----:B------:R-:W-:Y:S01]  /*5640*/  IMAD.HI.U32 R9, R7, R123, RZ ;  /* 0x0000007b07097227 */ /* 0x000fe200078e00ff */
[----:B------:R-:W-:Y:S02]  /*5650*/  LOP3.LUT R13, R3, 0xd4, RZ, 0xfc, !PT ;  /* 0x000000d4030d7812 */ /* 0x000fe400078efcff */
[----:B------:R-:W-:Y:S01]  /*5660*/  ISETP.GE.AND P0, PT, R15, RZ, PT ;  /* 0x000000ff0f00720c */ /* 0x000fe20003f06270 */
[--C-:B------:R-:W-:Y:S01]  /*5670*/  @!P3 IMAD.IADD R16, R16, 0x1, -R2.reuse ;  /* 0x000000011010b824 */ /* 0x100fe200078e0a02 */
[----:B------:R-:W-:Y:S01]  /*5680*/  ISETP.GT.U32.AND P3, PT, R2, R125, PT ;  /* 0x0000007d0200720c */ /* 0x000fe20003f64070 */
[----:B------:R-:W-:Y:S01]  /*5690*/  @!P6 IMAD.IADD R18, R18, 0x1, -R2 ;  /* 0x000000011212e824 */ /* 0x000fe200078e0a02 */
[----:B------:R-:W-:Y:S01]  /*56a0*/  LOP3.LUT R15, R3, 0xd6, RZ, 0xfc, !PT ;  /* 0x000000d6030f7812 */ /* 0x000fe200078efcff */
[C---:B------:R-:W-:Y:S01]  /*56b0*/  IMAD R191, R2.reuse, R11, R191 ;  /* 0x0000000b02bf7224 */ /* 0x040fe200078e02bf */
[----:B------:R-:W-:Y:S01]  /*56c0*/  IABS R189, R13 ;  /* 0x0000000d00bd7213 */ /* 0x000fe20000000000 */
[----:B------:R-:W-:Y:S01]  /*56d0*/  IMAD.MOV R9, RZ, RZ, -R9 ;  /* 0x000000ffff097224 */ /* 0x000fe200078e0a09 */
[C---:B------:R-:W-:Y:S01]  /*56e0*/  ISETP.GT.U32.AND P6, PT, R2.reuse, R18, PT ;  /* 0x000000120200720c */ /* 0x040fe20003fc4070 */
[----:B------:R-:W-:Y:S01]  /*56f0*/  @!P5 IMAD.MOV R16, RZ, RZ, -R16 ;  /* 0x000000ffff10d224 */ /* 0x000fe200078e0a10 */
[C---:B------:R-:W-:Y:S01]  /*5700*/  ISETP.GT.U32.AND P5, PT, R2.reuse, R191, PT ;  /* 0x000000bf0200720c */ /* 0x040fe20003fa4070 */
[----:B------:R-:W-:Y:S01]  /*5710*/  IMAD R123, R2, R9, R123 ;  /* 0x00000009027b7224 */ /* 0x000fe200078e027b */
[----:B------:R-:W-:Y:S01]  /*5720*/  IABS R121, R15 ;  /* 0x0000000f00797213 */ /* 0x000fe20000000000 */
[----:B------:R-:W-:-:S04]  /*5730*/  IMAD.HI.U32 R10, R7, R189, RZ ;  /* 0x000000bd070a7227 */ /* 0x000fc800078e00ff */
[----:B------:R-:W-:Y:S01]  /*5740*/  @!P3 IMAD.IADD R125, R125, 0x1, -R2 ;  /* 0x000000017d7db824 */ /* 0x000fe200078e0a02 */
[----:B------:R-:W-:Y:S01]  /*5750*/  IADD3 R10, -R10, RZ, RZ ;  /* 0x000000ff0a0a7210 */ /* 0x000fe20007ffe1ff */
[----:B------:R-:W-:-:S03]  /*5760*/  IMAD.HI.U32 R11, R7, R121, RZ ;  /* 0x00000079070b7227 */ /* 0x000fc600078e00ff */
[----:B------:R-:W-:Y:S01]  /*5770*/  ISETP.GT.U32.AND P3, PT, R2, R125, PT ;  /* 0x0000007d0200720c */ /* 0x000fe20003f64070 */
[--C-:B------:R-:W-:Y:S01]  /*5780*/  @!P6 IMAD.IADD R18, R18, 0x1, -R2.reuse ;  /* 0x000000011212e824 */ /* 0x100fe200078e0a02 */
[C---:B------:R-:W-:Y:S01]  /*5790*/  ISETP.GT.U32.AND P6, PT, R2.reuse, R123, PT ;  /* 0x0000007b0200720c */ /* 0x040fe20003fc4070 */
[----:B------:R-:W-:Y:S02]  /*57a0*/  @!P5 IMAD.IADD R191, R191, 0x1, -R2 ;  /* 0x00000001bfbfd824 */ /* 0x000fe400078e0a02 */
[----:B------:R-:W-:Y:S02]  /*57b0*/  IMAD.MOV R11, RZ, RZ, -R11 ;  /* 0x000000ffff0b7224 */ /* 0x000fe400078e0a0b */
[----:B------:R-:W-:Y:S02]  /*57c0*/  IMAD R189, R2, R10, R189 ;  /* 0x0000000a02bd7224 */ /* 0x000fe400078e02bd */
[----:B------:R-:W-:-:S04]  /*57d0*/  IMAD.HI.U32 R9, R7, R187, RZ ;  /* 0x000000bb07097227 */ /* 0x000fc800078e00ff */
[C---:B------:R-:W-:Y:S01]  /*57e0*/  IMAD R121, R2.reuse, R11, R121 ;  /* 0x0000000b02797224 */ /* 0x040fe200078e0279 */
[----:B------:R-:W-:Y:S01]  /*57f0*/  @!P3 IADD3 R125, R125, -R2, RZ ;  /* 0x800000027d7db210 */ /* 0x000fe20007ffe0ff */
[----:B------:R-:W-:Y:S01]  /*5800*/  @!P6 IMAD.IADD R123, R123, 0x1, -R2 ;  /* 0x000000017b7be824 */ /* 0x000fe200078e0a02 */
[C---:B------:R-:W-:Y:S01]  /*5810*/  ISETP.GT.U32.AND P6, PT, R2.reuse, R191, PT ;  /* 0x000000bf0200720c */ /* 0x040fe20003fc4070 */
[----:B------:R-:W-:Y:S01]  /*5820*/  IMAD.MOV R9, RZ, RZ, -R9 ;  /* 0x000000ffff097224 */ /* 0x000fe200078e0a09 */
[C---:B------:R-:W-:Y:S01]  /*5830*/  ISETP.GT.U32.AND P3, PT, R2.reuse, R189, PT ;  /* 0x000000bd0200720c */ /* 0x040fe20003f64070 */
[----:B------:R-:W-:Y:S01]  /*5840*/  IMAD.HI.U32 R10, R7, R119, RZ ;  /* 0x00000077070a7227 */ /* 0x000fe200078e00ff */
[----:B------:R-:W-:Y:S02]  /*5850*/  LOP3.LUT R11, R3, 0xdc, RZ, 0xfc, !PT ;  /* 0x000000dc030b7812 */ /* 0x000fe400078efcff */
[C---:B------:R-:W-:Y:S01]  /*5860*/  ISETP.GT.U32.AND P5, PT, R2.reuse, R121, PT ;  /* 0x000000790200720c */ /* 0x040fe20003fa4070 */
[----:B------:R-:W-:Y:S01]  /*5870*/  IMAD R187, R2, R9, R187 ;  /* 0x0000000902bb7224 */ /* 0x000fe200078e02bb */
[----:B------:R-:W-:Y:S01]  /*5880*/  IABS R185, R11 ;  /* 0x0000000b00b97213 */ /* 0x000fe20000000000 */
[----:B------:R-:W-:-:S02]  /*5890*/  IMAD.MOV R10, RZ, RZ, -R10 ;  /* 0x000000ffff0a7224 */ /* 0x000fc400078e0a0a */
[----:B------:R-:W-:Y:S02]  /*58a0*/  @!P4 IMAD.MOV R18, RZ, RZ, -R18 ;  /* 0x000000ffff12c224 */ /* 0x000fe400078e0a12 */
[----:B------:R-:W-:Y:S01]  /*58b0*/  @!P6 IADD3 R191, R191, -R2, RZ ;  /* 0x80000002bfbfe210 */ /* 0x000fe20007ffe0ff */
[----:B------:R-:W-:Y:S01]  /*58c0*/  IMAD.HI.U32 R9, R7, R185, RZ ;  /* 0x000000b907097227 */ /* 0x000fe200078e00ff */
[----:B------:R-:W-:-:S03]  /*58d0*/  ISETP.GT.U32.AND P6, PT, R2, R187, PT ;  /* 0x000000bb0200720c */ /* 0x000fc60003fc4070 */
[--C-:B------:R-:W-:Y:S01]  /*58e0*/  @!P3 IMAD.IADD R189, R189, 0x1, -R2.reuse ;  /* 0x00000001bdbdb824 */ /* 0x100fe200078e0a02 */
[C---:B------:R-:W-:Y:S01]  /*58f0*/  ISETP.GT.U32.AND P3, PT, R2.reuse, R123, PT ;  /* 0x0000007b0200720c */ /* 0x040fe20003f64070 */
[----:B------:R-:W-:Y:S02]  /*5900*/  IMAD.MOV R9, RZ, RZ, -R9 ;  /* 0x000000ffff097224 */ /* 0x000fe400078e0a09 */
[----:B------:R-:W-:Y:S01]  /*5910*/  @!P5 IMAD.IADD R121, R121, 0x1, -R2 ;  /* 0x000000017979d824 */ /* 0x000fe200078e0a02 */
[C---:B------:R-:W-:Y:S01]  /*5920*/  ISETP.GT.U32.AND P4, PT, R2.reuse, R189, PT ;  /* 0x000000bd0200720c */ /* 0x040fe20003f84070 */
[C---:B------:R-:W-:Y:S02]  /*5930*/  IMAD R185, R2.reuse, R9, R185 ;  /* 0x0000000902b97224 */ /* 0x040fe400078e02b9 */
[----:B------:R-:W-:Y:S01]  /*5940*/  IMAD.HI.U32 R9, R7, R117, RZ ;  /* 0x0000007507097227 */ /* 0x000fe200078e00ff */
[----:B------:R-:W-:-:S03]  /*5950*/  ISETP.GT.U32.AND P5, PT, R2, R121, PT ;  /* 0x000000790200720c */ /* 0x000fc60003fa4070 */
[----:B------:R-:W-:Y:S01]  /*5960*/  @!P6 IMAD.IADD R187, R187, 0x1, -R2 ;  /* 0x00000001bbbbe824 */ /* 0x000fe200078e0a02 */
[----:B------:R-:W-:Y:S01]  /*5970*/  ISETP.GE.AND P6, PT, R15, RZ, PT ;  /* 0x000000ff0f00720c */ /* 0x000fe20003fc6270 */
[----:B------:R-:W-:Y:S01]  /*5980*/  IMAD R119, R2, R10, R119 ;  /* 0x0000000a02777224 */ /* 0x000fe200078e0277 */
[----:B------:R-:W-:Y:S01]  /*5990*/  IADD3 R9, -R9, RZ, RZ ;  /* 0x000000ff09097210 */ /* 0x000fe20007ffe1ff */
[----:B------:R-:W-:Y:S01]  /*59a0*/  IMAD.HI.U32 R10, R7, R155, RZ ;  /* 0x0000009b070a7227 */ /* 0x000fe200078e00ff */
[----:B------:R-:W-:-:S03]  /*59b0*/  LOP3.LUT R15, R3, 0xec, RZ, 0xfc, !PT ;  /* 0x000000ec030f7812 */ /* 0x000fc600078efcff */
[----:B------:R-:W-:Y:S01]  /*59c0*/  @!P3 IMAD.IADD R123, R123, 0x1, -R2 ;  /* 0x000000017b7bb824 */ /* 0x000fe200078e0a02 */
[C---:B------:R-:W-:Y:S01]  /*59d0*/  ISETP.GT.U32.AND P3, PT, R2.reuse, R119, PT ;  /* 0x000000770200720c */ /* 0x040fe20003f64070 */
[----:B------:R-:W-:Y:S01]  /*59e0*/  IMAD.MOV R10, RZ, RZ, -R10 ;  /* 0x000000ffff0a7224 */ /* 0x000fe200078e0a0a */
[----:B------:R-:W-:Y:S01]  /*59f0*/  IABS R111, R15 ;  /* 0x0000000f006f7213 */ /* 0x000fe20000000000 */
[C---:B------:R-:W-:Y:S01]  /*5a00*/  IMAD R117, R2.reuse, R9, R117 ;  /* 0x0000000902757224 */ /* 0x040fe200078e0275 */
[----:B------:R-:W-:Y:S01]  /*5a10*/  @!P1 IADD3 R123, -R123, RZ, RZ ;  /* 0x000000ff7b7b9210 */ /* 0x000fe20007ffe1ff */
[--C-:B------:R-:W-:Y:S01]  /*5a20*/  @!P5 IMAD.IADD R121, R121, 0x1, -R2.reuse ;  /* 0x000000017979d824 */ /* 0x100fe200078e0a02 */
[C---:B------:R-:W-:Y:S01]  /*5a30*/  ISETP.GT.U32.AND P5, PT, R2.reuse, R185, PT ;  /* 0x000000b90200720c */ /* 0x040fe20003fa4070 */
[C---:B------:R-:W-:Y:S01]  /*5a40*/  IMAD R155, R2.reuse, R10, R155 ;  /* 0x0000000a029b7224 */ /* 0x040fe200078e029b */
[C---:B------:R-:W-:Y:S01]  /*5a50*/  ISETP.GT.U32.AND P1, PT, R2.reuse, R117, PT ;  /* 0x000000750200720c */ /* 0x040fe20003f24070 */
[----:B------:R-:W-:Y:S01]  /*5a60*/  @!P6 IMAD.MOV R121, RZ, RZ, -R121 ;  /* 0x000000ffff79e224 */ /* 0x000fe200078e0a79 */
[----:B------:R-:W-:Y:S01]  /*5a70*/  LOP3.LUT R10, R3, 0xe6, RZ, 0xfc, !PT ;  /* 0x000000e6030a7812 */ /* 0x000fe200078efcff */
[--C-:B------:R-:W-:Y:S01]  /*5a80*/  @!P4 IMAD.IADD R189, R189, 0x1, -R2.reuse ;  /* 0x00000001bdbdc824 */ /* 0x100fe200078e0a02 */
[C---:B------:R-:W-:Y:S01]  /*5a90*/  ISETP.GT.U32.AND P6, PT, R2.reuse, R155, PT ;  /* 0x0000009b0200720c */ /* 0x040fe20003fc4070 */
[--C-:B------:R-:W-:Y:S01]  /*5aa0*/  @!P3 IMAD.IADD R119, R119, 0x1, -R2.reuse ;  /* 0x000000017777b824 */ /* 0x100fe200078e0a02 */
[----:B------:R-:W-:Y:S01]  /*5ab0*/  ISETP.GE.AND P4, PT, R13, RZ, PT ;  /* 0x000000ff0d00720c */ /* 0x000fe20003f86270 */
[----:B------:R-:W-:Y:S01]  /*5ac0*/  @!P0 IMAD.MOV R191, RZ, RZ, -R191 ;  /* 0x000000ffffbf8224 */ /* 0x000fe200078e0abf */
[----:B------:R-:W-:Y:S01]  /*5ad0*/  LOP3.LUT R13, R3, 0xe2, RZ, 0xfc, !PT ;  /* 0x000000e2030d7812 */ /* 0x000fe200078efcff */
[----:B------:R-:W-:Y:S01]  /*5ae0*/  @!P2 IMAD.MOV R125, RZ, RZ, -R125 ;  /* 0x000000ffff7da224 */ /* 0x000fe200078e0a7d */
[C---:B------:R-:W-:Y:S01]  /*5af0*/  ISETP.GT.U32.AND P0, PT, R2.reuse, R119, PT ;  /* 0x000000770200720c */ /* 0x040fe20003f04070 */
[--C-:B------:R-:W-:Y:S01]  /*5b00*/  @!P5 IMAD.IADD R185, R185, 0x1, -R2.reuse ;  /* 0x00000001b9b9d824 */ /* 0x100fe200078e0a02 */
[----:B------:R-:W-:Y:S01]  /*5b10*/  IABS R19, R13 ;  /* 0x0000000d00137213 */ /* 0x000fe20000000000 */
[----:B------:R-:W-:Y:S01]  /*5b20*/  @!P1 IMAD.IADD R117, R117, 0x1, -R2 ;  /* 0x0000000175759824 */ /* 0x000fe200078e0a02 */
[----:B------:R-:W-:-:S02]  /*5b30*/  ISETP.GT.U32.AND P2, PT, R2, R187, PT ;  /* 0x000000bb0200720c */ /* 0x000fc40003f44070 */
[----:B------:R-:W-:Y:S01]  /*5b40*/  ISETP.GE.AND P3, PT, R17, RZ, PT ;  /* 0x000000ff1100720c */ /* 0x000fe20003f66270 */
[--C-:B------:R-:W-:Y:S01]  /*5b50*/  @!P6 IMAD.IADD R155, R155, 0x1, -R2.reuse ;  /* 0x000000019b9be824 */ /* 0x100fe200078e0a02 */
[C---:B------:R-:W-:Y:S01]  /*5b60*/  ISETP.GT.U32.AND P6, PT, R2.reuse, R117, PT ;  /* 0x000000750200720c */ /* 0x040fe20003fc4070 */
[----:B------:R-:W-:Y:S01]  /*5b70*/  IMAD.HI.U32 R9, R7, R19, RZ ;  /* 0x0000001307097227 */ /* 0x000fe200078e00ff */
[----:B------:R-:W-:Y:S02]  /*5b80*/  ISETP.GT.U32.AND P5, PT, R2, R185, PT ;  /* 0x000000b90200720c */ /* 0x000fe40003fa4070 */
[----:B------:R-:W-:Y:S01]  /*5b90*/  ISETP.GE.AND P1, PT, R13, RZ, PT ;  /* 0x000000ff0d00720c */ /* 0x000fe20003f26270 */
[----:B------:R-:W-:Y:S01]  /*5ba0*/  IMAD.MOV R9, RZ, RZ, -R9 ;  /* 0x000000ffff097224 */ /* 0x000fe200078e0a09 */
[C---:B------:R-:W-:Y:S01]  /*5bb0*/  LOP3.LUT R13, R3.reuse, 0xea, RZ, 0xfc, !PT ;  /* 0x000000ea030d7812 */ /* 0x040fe200078efcff */
[----:B------:R-:W-:Y:S01]  /*5bc0*/  @!P4 IMAD.MOV R189, RZ, RZ, -R189 ;  /* 0x000000ffffbdc224 */ /* 0x000fe200078e0abd */
[----:B------:R-:W-:Y:S01]  /*5bd0*/  ISETP.GE.AND P4, PT, R20, RZ, PT ;  /* 0x000000ff1400720c */ /* 0x000fe20003f86270 */
[----:B------:R-:W-:Y:S01]  /*5be0*/  IMAD R19, R2, R9, R19 ;  /* 0x0000000902137224 */ /* 0x000fe200078e0213 */
[----:B------:R-:W-:Y:S01]  /*5bf0*/  LOP3.LUT R9, R3, 0xe4, RZ, 0xfc, !PT ;  /* 0x000000e403097812 */ /* 0x000fe200078efcff */
[--C-:B------:R-:W-:Y:S01]  /*5c00*/  @!P0 IMAD.IADD R119, R119, 0x1, -R2.reuse ;  /* 0x0000000177778824 */ /* 0x100fe200078e0a02 */
[----:B------:R-:W-:Y:S01]  /*5c10*/  ISETP.GE.AND P0, PT, R24, RZ, PT ;  /* 0x000000ff1800720c */ /* 0x000fe20003f06270 */
[----:B------:R-:W-:Y:S01]  /*5c20*/  @!P2 IMAD.IADD R187, R187, 0x1, -R2 ;  /* 0x00000001bbbba824 */ /* 0x000fe200078e0a02 */
[----:B------:R-:W-:-:S02]  /*5c30*/  @!P6 IADD3 R117, R117, -R2, RZ ;  /* 0x800000027575e210 */ /* 0x000fc40007ffe0ff */
[C---:B------:R-:W-:Y:S01]  /*5c40*/  ISETP.GT.U32.AND P6, PT, R2.reuse, R19, PT ;  /* 0x000000130200720c */ /* 0x040fe20003fc4070 */
[----:B------:R-:W-:Y:S01]  /*5c50*/  @!P3 IMAD.MOV R187, RZ, RZ, -R187 ;  /* 0x000000ffffbbb224 */ /* 0x000fe200078e0abb */
[----:B------:R-:W-:Y:S02]  /*5c60*/  IABS R115, R9 ;  /* 0x0000000900737213 */ /* 0x000fe40000000000 */
[----:B------:R-:W-:Y:S01]  /*5c70*/  ISETP.GE.AND P2, PT, R11, RZ, PT ;  /* 0x000000ff0b00720c */ /* 0x000fe20003f46270 */
[----:B------:R-:W-:Y:S01]  /*5c80*/  @!P4 IMAD.MOV R119, RZ, RZ, -R119 ;  /* 0x000000ffff77c224 */ /* 0x000fe200078e0a77 */
[----:B------:R-:W-:Y:S01]  /*5c90*/  ISETP.GE.AND P4, PT, R9, RZ, PT ;  /* 0x000000ff0900720c */ /* 0x000fe20003f86270 */
[----:B------:R-:W-:Y:S01]  /*5ca0*/  IMAD.HI.U32 R9, R7, R115, RZ ;  /* 0x0000007307097227 */ /* 0x000fe200078e00ff */
[----:B------:R-:W-:Y:S02]  /*5cb0*/  ISETP.GT.U32.AND P3, PT, R2, R155, PT ;  /* 0x0000009b0200720c */ /* 0x000fe40003f64070 */
[----:B------:R-:W-:Y:S01]  /*5cc0*/  @!P5 IADD3 R185, R185, -R2, RZ ;  /* 0x80000002b9b9d210 */ /* 0x000fe20007ffe0ff */
[----:B------:R-:W-:Y:S01]  /*5cd0*/  @!P0 IMAD.MOV R117, RZ, RZ, -R117 ;  /* 0x000000ffff758224 */ /* 0x000fe200078e0a75 */
[----:B------:R-:W-:Y:S01]  /*5ce0*/  ISETP.GE.AND P0, PT, R13, RZ, PT ;  /* 0x000000ff0d00720c */ /* 0x000fe20003f06270 */
[--C-:B------:R-:W-:Y:S01]  /*5cf0*/  @!P6 IMAD.IADD R19, R19, 0x1, -R2.reuse ;  /* 0x000000011313e824 */ /* 0x100fe200078e0a02 */
[----:B------:R-:W-:Y:S01]  /*5d00*/  IABS R20, R13 ;  /* 0x0000000d00147213 */ /* 0x000fe20000000000 */
[----:B------:R-:W-:Y:S01]  /*5d10*/  IMAD.MOV R13, RZ, RZ, -R9 ;  /* 0x000000ffff0d7224 */ /* 0x000fe200078e0a09 */
[----:B------:R-:W-:Y:S01]  /*5d20*/  ISETP.GE.AND P5, PT, R26, RZ, PT ;  /* 0x000000ff1a00720c */ /* 0x000fe20003fa6270 */
[----:B------:R-:W-:Y:S01]  /*5d30*/  @!P2 IMAD.MOV R185, RZ, RZ, -R185 ;  /* 0x000000ffffb9a224 */ /* 0x000fe200078e0ab9 */
[C---:B------:R-:W-:Y:S01]  /*5d40*/  ISETP.GT.U32.AND P6, PT, R2.reuse, R19, PT ;  /* 0x000000130200720c */ /* 0x040fe20003fc4070 */
[----:B------:R-:W-:Y:S01]  /*5d50*/  IMAD R115, R2, R13, R115 ;  /* 0x0000000d02737224 */ /* 0x000fe200078e0273 */
[----:B------:R-:W-:Y:S01]  /*5d60*/  IABS R17, R10 ;  /* 0x0000000a00117213 */ /* 0x000fe20000000000 */
[----:B------:R-:W-:Y:S01]  /*5d70*/  @!P3 IMAD.IADD R155, R155, 0x1, -R2 ;  /* 0x000000019b9bb824 */ /* 0x000fe200078e0a02 */
[----:B------:R-:W-:Y:S01]  /*5d80*/  ISETP.GE.AND P2, PT, R10, RZ, PT ;  /* 0x000000ff0a00720c */ /* 0x000fe20003f46270 */
[----:B------:R-:W-:Y:S01]  /*5d90*/  IMAD.HI.U32 R9, R7, R20, RZ ;  /* 0x0000001407097227 */ /* 0x000fe200078e00ff */
[----:B------:R-:W-:-:S02]  /*5da0*/  LOP3.LUT R11, R3, 0xe8, RZ, 0xfc, !PT ;  /* 0x000000e8030b7812 */ /* 0x000fc400078efcff */
[----:B------:R-:W-:Y:S01]  /*5db0*/  LOP3.LUT R26, R3, 0xee, RZ, 0xfc, !PT ;  /* 0x000000ee031a7812 */ /* 0x000fe200078efcff */
[----:B------:R-:W-:Y:S01]  /*5dc0*/  IMAD.HI.U32 R10, R7, R17, RZ ;  /* 0x00000011070a7227 */ /* 0x000fe200078e00ff */
[----:B------:R-:W-:Y:S02]  /*5dd0*/  IABS R113, R11 ;  /* 0x0000000b00717213 */ /* 0x000fe40000000000 */
[----:B------:R-:W-:Y:S01]  /*5de0*/  ISETP.GE.AND P3, PT, R11, RZ, PT ;  /* 0x000000ff0b00720c */ /* 0x000fe20003f66270 */
[----:B------:R-:W-:Y:S01]  /*5df0*/  @!P6 IMAD.IADD R19, R19, 0x1, -R2 ;  /* 0x000000011313e824 */ /* 0x000fe200078e0a02 */
[----:B------:R-:W-:Y:S01]  /*5e00*/  ISETP.GT.U32.AND P6, PT, R2, R115, PT ;  /* 0x000000730200720c */ /* 0x000fe20003fc4070 */
[----:B------:R-:W-:Y:S01]  /*5e10*/  @!P5 IMAD.MOV R155, RZ, RZ, -R155 ;  /* 0x000000ffff9bd224 */ /* 0x000fe200078e0a9b */
[----:B------:R-:W-:Y:S01]  /*5e20*/  ISETP.GE.AND P5, PT, R15, RZ, PT ;  /* 0x000000ff0f00720c */ /* 0x000fe20003fa6270 */
[----:B------:R-:W-:Y:S01]  /*5e30*/  IMAD.HI.U32 R11, R7, R113, RZ ;  /* 0x00000071070b7227 */ /* 0x000fe200078e00ff */
[----:B------:R-:W-:-:S02]  /*5e40*/  IADD3 R15, -R10, RZ, RZ ;  /* 0x000000ff0a0f7210 */ /* 0x000fc40007ffe1ff */
[----:B------:R-:W-:Y:S01]  /*5e50*/  @!P1 IADD3 R19, -R19, RZ, RZ ;  /* 0x000000ff13139210 */ /* 0x000fe20007ffe1ff */
[----:B------:R-:W-:Y:S01]  /*5e60*/  IMAD.MOV R11, RZ, RZ, -R11 ;  /* 0x000000ffff0b7224 */ /* 0x000fe200078e0a0b */
[----:B------:R-:W-:Y:S01]  /*5e70*/  IABS R13, R26 ;  /* 0x0000001a000d7213 */ /* 0x000fe20000000000 */
[C---:B------:R-:W-:Y:S01]  /*5e80*/  IMAD R17, R2.reuse, R15, R17 ;  /* 0x0000000f02117224 */ /* 0x040fe200078e0211 */
[----:B------:R-:W-:Y:S01]  /*5e90*/  IABS R24, R32 ;  /* 0x0000002000187213 */ /* 0x000fe20000000000 */
[C---:B------:R-:W-:Y:S02]  /*5ea0*/  IMAD R113, R2.reuse, R11, R113 ;  /* 0x0000000b02717224 */ /* 0x040fe400078e0271 */
[----:B------:R-:W-:Y:S01]  /*5eb0*/  @!P6 IMAD.IADD R115, R115, 0x1, -R2 ;  /* 0x000000017373e824 */ /* 0x000fe200078e0a02 */
[C---:B------:R-:W-:Y:S01]  /*5ec0*/  ISETP.GT.U32.AND P1, PT, R2.reuse, R17, PT ;  /* 0x000000110200720c */ /* 0x040fe20003f24070 */
[----:B------:R-:W-:Y:S02]  /*5ed0*/  IMAD.MOV R9, RZ, RZ, -R9 ;  /* 0x000000ffff097224 */ /* 0x000fe400078e0a09 */
[----:B------:R-:W-:Y:S01]  /*5ee0*/  IMAD.HI.U32 R10, R7, R111, RZ ;  /* 0x0000006f070a7227 */ /* 0x000fe200078e00ff */
[----:B------:R-:W-:-:S03]  /*5ef0*/  ISETP.GT.U32.AND P6, PT, R2, R115, PT ;  /* 0x000000730200720c */ /* 0x000fc60003fc4070 */
[----:B------:R-:W-:Y:S02]  /*5f00*/  IMAD R15, R2, R9, R20 ;  /* 0x00000009020f7224 */ /* 0x000fe400078e0214 */
[----:B------:R-:W-:-:S04]  /*5f10*/  IMAD.HI.U32 R9, R7, R13, RZ ;  /* 0x0000000d07097227 */ /* 0x000fc800078e00ff */
[----:B------:R-:W-:Y:S02]  /*5f20*/  @!P1 IMAD.IADD R17, R17, 0x1, -R2 ;  /* 0x0000000111119824 */ /* 0x000fe400078e0a02 */
[----:B------:R-:W-:Y:S02]  /*5f30*/  IMAD.MOV R10, RZ, RZ, -R10 ;  /* 0x000000ffff0a7224 */ /* 0x000fe400078e0a0a */
[----:B------:R-:W-:Y:S01]  /*5f40*/  @!P6 IMAD.IADD R115, R115, 0x1, -R2 ;  /* 0x000000017373e824 */ /* 0x000fe200078e0a02 */
[C---:B------:R-:W-:Y:S01]  /*5f50*/  ISETP.GT.U32.AND P6, PT, R2.reuse, R113, PT ;  /* 0x000000710200720c */ /* 0x040fe20003fc4070 */
[----:B------:R-:W-:Y:S01]  /*5f60*/  IMAD.MOV R9, RZ, RZ, -R9 ;  /* 0x000000ffff097224 */ /* 0x000fe200078e0a09 */
[C---:B------:R-:W-:Y:S01]  /*5f70*/  ISETP.GT.U32.AND P1, PT, R2.reuse, R17, PT ;  /* 0x000000110200720c */ /* 0x040fe20003f24070 */
[C---:B------:R-:W-:Y:S02]  /*5f80*/  IMAD R111, R2.reuse, R10, R111 ;  /* 0x0000000a026f7224 */ /* 0x040fe400078e026f */
[----:B------:R-:W-:-:S02]  /*5f90*/  IMAD R13, R2, R9, R13 ;  /* 0x00000009020d7224 */ /* 0x000fc400078e020d */
[----:B------:R-:W-:-:S04]  /*5fa0*/  IMAD.HI.U32 R9, R7, R109, RZ ;  /* 0x0000006d07097227 */ /* 0x000fc800078e00ff */
[----:B------:R-:W-:Y:S01]  /*5fb0*/  @!P4 IMAD.MOV R115, RZ, RZ, -R115 ;  /* 0x000000ffff73c224 */ /* 0x000fe200078e0a73 */
[C---:B------:R-:W-:Y:S01]  /*5fc0*/  ISETP.GT.U32.AND P4, PT, R2.reuse, R111, PT ;  /* 0x0000006f0200720c */ /* 0x040fe20003f84070 */
[--C-:B------:R-:W-:Y:S02]  /*5fd0*/  @!P6 IMAD.IADD R113, R113, 0x1, -R2.reuse ;  /* 0x000000017171e824 */ /* 0x100fe400078e0a02 */
[----:B------:R-:W-:Y:S01]  /*5fe0*/  @!P1 IMAD.IADD R17, R17, 0x1, -R2 ;  /* 0x0000000111119824 */ /* 0x000fe200078e0a02 */
[C---:B------:R-:W-:Y:S01]  /*5ff0*/  ISETP.GT.U32.AND P1, PT, R2.reuse, R15, PT ;  /* 0x0000000f0200720c */ /* 0x040fe20003f24070 */
[----:B------:R-:W-:Y:S01]  /*6000*/  IMAD.HI.U32 R10, R7, R107, RZ ;  /* 0x0000006b070a7227 */ /* 0x000fe200078e00ff */
[----:B------:R-:W-:-:S03]  /*6010*/  ISETP.GT.U32.AND P6, PT, R2, R113, PT ;  /* 0x000000710200720c */ /* 0x000fc60003fc4070 */
[----:B------:R-:W-:Y:S02]  /*6020*/  IMAD.MOV R9, RZ, RZ, -R9 ;  /* 0x000000ffff097224 */ /* 0x000fe400078e0a09 */
[----:B------:R-:W-:Y:S01]  /*6030*/  @!P2 IMAD.MOV R17, RZ, RZ, -R17 ;  /* 0x000000ffff11a224 */ /* 0x000fe200078e0a11 */
[----:B------:R-:W-:Y:S01]  /*6040*/  ISETP.GT.U32.AND P2, PT, R2, R13, PT ;  /* 0x0000000d0200720c */ /* 0x000fe20003f44070 */
[----:B------:R-:W-:Y:S02]  /*6050*/  IMAD.MOV R10, RZ, RZ, -R10 ;  /* 0x000000ffff0a7224 */ /* 0x000fe400078e0a0a */
[----:B------:R-:W-:-:S04]  /*6060*/  IMAD.HI.U32 R11, R7, R24, RZ ;  /* 0x00000018070b7227 */ /* 0x000fc800078e00ff */
[C---:B------:R-:W-:Y:S01]  /*6070*/  IMAD R109, R2.reuse, R9, R109 ;  /* 0x00000009026d7224 */ /* 0x040fe200078e026d */
[----:B------:R-:W-:Y:S01]  /*6080*/  IADD3 R11, -R11, RZ, RZ ;  /* 0x000000ff0b0b7210 */ /* 0x000fe20007ffe1ff */
[C---:B------:R-:W-:Y:S01]  /*6090*/  IMAD R107, R2.reuse, R10, R107 ;  /* 0x0000000a026b7224 */ /* 0x040fe200078e026b */
[----:B------:R-:W-:Y:S01]  /*60a0*/  LOP3.LUT R10, R3, 0xfc, RZ, 0xfc, !PT ;  /* 0x000000fc030a7812 */ /* 0x000fe200078efcff */
[--C-:B------:R-:W-:Y:S02]  /*60b0*/  @!P1 IMAD.IADD R15, R15, 0x1, -R2.reuse ;  /* 0x000000010f0f9824 */ /* 0x100fe400078e0a02 */
[--C-:B------:R-:W-:Y:S01]  /*60c0*/  @!P6 IMAD.IADD R113, R113, 0x1, -R2.reuse ;  /* 0x000000017171e824 */ /* 0x100fe200078e0a02 */
[C---:B------:R-:W-:Y:S01]  /*60d0*/  ISETP.GT.U32.AND P6, PT, R2.reuse, R109, PT ;  /* 0x0000006d0200720c */ /* 0x040fe20003fc4070 */
[----:B------:R-:W-:Y:S01]  /*60e0*/  @!P4 IMAD.IADD R111, R111, 0x1, -R2 ;  /* 0x000000016f6fc824 */ /* 0x000fe200078e0a02 */
[C---:B------:R-:W-:Y:S01]  /*60f0*/  ISETP.GT.U32.AND P1, PT, R2.reuse, R107, PT ;  /* 0x0000006b0200720c */ /* 0x040fe20003f24070 */
[----:B------:R-:W-:Y:S01]  /*6100*/  IMAD.HI.U32 R20, R7, R105, RZ ;  /* 0x0000006907147227 */ /* 0x000fe200078e00ff */
[----:B------:R-:W-:-:S03]  /*6110*/  ISETP.GT.U32.AND P4, PT, R2, R15, PT ;  /* 0x0000000f0200720c */ /* 0x000fc60003f84070 */
[----:B------:R-:W-:Y:S01]  /*6120*/  IMAD R9, R2, R11, R24 ;  /* 0x0000000b02097224 */ /* 0x000fe200078e0218 */
[----:B------:R-:W-:Y:S01]  /*6130*/  LOP3.LUT R24, R3, 0xfa, RZ, 0xfc, !PT ;  /* 0x000000fa03187812 */ /* 0x000fe200078efcff */
[----:B------:R-:W-:-:S03]  /*6140*/  IMAD.HI.U32 R3, R7, R103, RZ ;  /* 0x0000006707037227 */ /* 0x000fc600078e00ff */
[----:B------:R-:W-:Y:S01]  /*6150*/  IABS R11, R24 ;  /* 0x00000018000b7213 */ /* 0x000fe20000000000 */
[----:B------:R-:W-:Y:S01]  /*6160*/  @!P2 IMAD.IADD R13, R13, 0x1, -R2 ;  /* 0x000000010d0da824 */ /* 0x000fe200078e0a02 */
[C---:B------:R-:W-:Y:S01]  /*6170*/  ISETP.GT.U32.AND P2, PT, R2.reuse, R111, PT ;  /* 0x0000006f0200720c */ /* 0x040fe20003f44070 */
[----:B------:R-:W-:Y:S01]  /*6180*/  IMAD.MOV R20, RZ, RZ, -R20 ;  /* 0x000000ffff147224 */ /* 0x000fe200078e0a14 */
[----:B------:R-:W-:Y:S01]  /*6190*/  IADD3 R3, -R3, RZ, RZ ;  /* 0x000000ff03037210 */ /* 0x000fe20007ffe1ff */
[--C-:B------:R-:W-:Y:S01]  /*61a0*/  @!P1 IMAD.IADD R107, R107, 0x1, -R2.reuse ;  /* 0x000000016b6b9824 */ /* 0x100fe200078e0a02 */
[----:B------:R-:W-:Y:S01]  /*61b0*/  @!P6 IADD3 R109, R109, -R2, RZ ;  /* 0x800000026d6de210 */ /* 0x000fe20007ffe0ff */
[C---:B------:R-:W-:Y:S01]  /*61c0*/  IMAD R105, R2.reuse, R20, R105 ;  /* 0x0000001402697224 */ /* 0x040fe200078e0269 */
[----:B------:R-:W-:Y:S01]  /*61d0*/  IABS R20, R10 ;  /* 0x0000000a00147213 */ /* 0x000fe20000000000 */
[C---:B------:R-:W-:Y:S01]  /*61e0*/  IMAD R103, R2.reuse, R3, R103 ;  /* 0x0000000302677224 */ /* 0x040fe200078e0267 */
[C---:B------:R-:W-:Y:S01]  /*61f0*/  ISETP.GT.U32.AND P6, PT, R2.reuse, R13, PT ;  /* 0x0000000d0200720c */ /* 0x040fe20003fc4070 */
[----:B------:R-:W-:Y:S01]  /*6200*/  @!P4 IMAD.IADD R15, R15, 0x1, -R2 ;  /* 0x000000010f0fc824 */ /* 0x000fe200078e0a02 */
[C---:B------:R-:W-:Y:S01]  /*6210*/  ISETP.GT.U32.AND P4, PT, R2.reuse, R9, PT ;  /* 0x000000090200720c */ /* 0x040fe20003f84070 */
[----:B------:R-:W-:Y:S01]  /*6220*/  IMAD.HI.U32 R3, R7, R11, RZ ;  /* 0x0000000b07037227 */ /* 0x000fe200078e00ff */
[----:B------:R-:W-:-:S03]  /*6230*/  ISETP.GT.U32.AND P1, PT, R2, R109, PT ;  /* 0x0000006d0200720c */ /* 0x000fc60003f24070 */
[----:B------:R-:W-:-:S04]  /*6240*/  IMAD.HI.U32 R7, R7, R20, RZ ;  /* 0x0000001407077227 */ /* 0x000fc800078e00ff */
[----:B------:R-:W-:Y:S01]  /*6250*/  @!P3 IMAD.MOV R113, RZ, RZ, -R113 ;  /* 0x000000ffff71b224 */ /* 0x000fe200078e0a71 */
[C---:B------:R-:W-:Y:S01]  /*6260*/  ISETP.GT.U32.AND P3, PT, R2.reuse, R107, PT ;  /* 0x0000006b0200720c */ /* 0x040fe20003f64070 */
[----:B------:R-:W-:Y:S01]  /*6270*/  @!P2 IMAD.IADD R111, R111, 0x1, -R2 ;  /* 0x000000016f6fa824 */ /* 0x000fe200078e0a02 */
[C---:B------:R-:W-:Y:S01]  /*6280*/  ISETP.GT.U32.AND P2, PT, R2.reuse, R105, PT ;  /* 0x000000690200720c */ /* 0x040fe20003f44070 */
[----:B------:R-:W-:Y:S01]  /*6290*/  IMAD.MOV R7, RZ, RZ, -R7 ;  /* 0x000000ffff077224 */ /* 0x000fe200078e0a07 */
[----:B------:R-:W-:Y:S01]  /*62a0*/  @!P6 IADD3 R13, R13, -R2, RZ ;  /* 0x800000020d0de210 */ /* 0x000fe20007ffe0ff */
[----:B------:R-:W-:Y:S01]  /*62b0*/  IMAD.MOV R3, RZ, RZ, -R3 ;  /* 0x000000ffff037224 */ /* 0x000fe200078e0a03 */
[C---:B------:R-:W-:Y:S01]  /*62c0*/  ISETP.GT.U32.AND P6, PT, R2.reuse, R103, PT ;  /* 0x000000670200720c */ /* 0x040fe20003fc4070 */
[C---:B------:R-:W-:Y:S02]  /*62d0*/  IMAD R20, R2.reuse, R7, R20 ;  /* 0x0000000702147224 */ /* 0x040fe400078e0214 */
[----:B------:R-:W-:-:S02]  /*62e0*/  IMAD R11, R2, R3, R11 ;  /* 0x00000003020b7224 */ /* 0x000fc400078e020b */
[--C-:B------:R-:W-:Y:S01]  /*62f0*/  @!P4 IMAD.IADD R9, R9, 0x1, -R2.reuse ;  /* 0x000000010909c824 */ /* 0x100fe200078e0a02 */
[C---:B------:R-:W-:Y:S01]  /*6300*/  ISETP.GT.U32.AND P4, PT, R2.reuse, R20, PT ;  /* 0x000000140200720c */ /* 0x040fe20003f84070 */
[--C-:B------:R-:W-:Y:S01]  /*6310*/  @!P1 IMAD.IADD R109, R109, 0x1, -R2.reuse ;  /* 0x000000016d6d9824 */ /* 0x100fe200078e0a02 */
[----:B------:R-:W-:Y:S01]  /*6320*/  ISETP.GT.U32.AND P1, PT, R2, R11, PT ;  /* 0x0000000b0200720c */ /* 0x000fe20003f24070 */
[--C-:B------:R-:W-:Y:S01]  /*6330*/  @!P3 IMAD.IADD R107, R107, 0x1, -R2.reuse ;  /* 0x000000016b6bb824 */ /* 0x100fe200078e0a02 */
[----:B------:R-:W-:Y:S01]  /*6340*/  ISETP.GE.AND P3, PT, R26, RZ, PT ;  /* 0x000000ff1a00720c */ /* 0x000fe20003f66270 */
[--C-:B------:R-:W-:Y:S01]  /*6350*/  @!P2 IMAD.IADD R105, R105, 0x1, -R2.reuse ;  /* 0x000000016969a824 */ /* 0x100fe200078e0a02 */
[----:B------:R-:W-:Y:S01]  /*6360*/  ISETP.GE.AND P2, PT, R28, RZ, PT ;  /* 0x000000ff1c00720c */ /* 0x000fe20003f46270 */
[----:B------:R-:W-:Y:S01]  /*6370*/  @!P6 IMAD.IADD R103, R103, 0x1, -R2 ;  /* 0x000000016767e824 */ /* 0x000fe200078e0a02 */
[----:B------:R-:W-:Y:S01]  /*6380*/  ISETP.GE.AND P6, PT, R30, RZ, PT ;  /* 0x000000ff1e00720c */ /* 0x000fe20003fc6270 */
[----:B------:R-:W-:Y:S01]  /*6390*/  @!P0 IMAD.MOV R15, RZ, RZ, -R15 ;  /* 0x000000ffff0f8224 */ /* 0x000fe200078e0a0f */
[----:B------:R-:W-:Y:S01]  /*63a0*/  ISETP.GT.U32.AND P0, PT, R2, R9, PT ;  /* 0x000000090200720c */ /* 0x000fe20003f04070 */
[----:B------:R-:W-:-:S02]  /*63b0*/  @!P5 IMAD.MOV R111, RZ, RZ, -R111 ;  /* 0x000000ffff6fd224 */ /* 0x000fc400078e0a6f */
[--C-:B------:R-:W-:Y:S01]  /*63c0*/  @!P4 IMAD.IADD R20, R20, 0x1, -R2.reuse ;  /* 0x000000011414c824 */ /* 0x100fe200078e0a02 */
[C---:B------:R-:W-:Y:S01]  /*63d0*/  ISETP.GT.U32.AND P4, PT, R2.reuse, R105, PT ;  /* 0x000000690200720c */ /* 0x040fe20003f84070 */
[----:B------:R-:W-:Y:S01]  /*63e0*/  IMAD.U32 R3, RZ, RZ, UR5 ;  /* 0x00000005ff037e24 */ /* 0x000fe2000f8e00ff */
[----:B------:R-:W-:Y:S01]  /*63f0*/  @!P1 IADD3 R11, R11, -R2, RZ ;  /* 0x800000020b0b9210 */ /* 0x000fe20007ffe0ff */
[----:B------:R-:W-:Y:S01]  /*6400*/  @!P3 IMAD.MOV R13, RZ, RZ, -R13 ;  /* 0x000000ffff0db224 */ /* 0x000fe200078e0a0d */
[C---:B------:R-:W-:Y:S01]  /*6410*/  ISETP.GT.U32.AND P3, PT, R2.reuse, R103, PT ;  /* 0x000000670200720c */ /* 0x040fe20003f64070 */
[----:B------:R-:W-:Y:S01]  /*6420*/  ULDC UR5, c[0x0][0x240] ;  /* 0x0000900000057ab9 */ /* 0x000fe20000000800 */
[----:B------:R-:W-:Y:S01]  /*6430*/  @!P2 IADD3 R109, -R109, RZ, RZ ;  /* 0x000000ff6d6da210 */ /* 0x000fe20007ffe1ff */
[----:B------:R-:W-:Y:S01]  /*6440*/  @!P6 IMAD.MOV R107, RZ, RZ, -R107 ;  /* 0x000000ffff6be224 */ /* 0x000fe200078e0a6b */
[C---:B------:R-:W-:Y:S01]  /*6450*/  ISETP.GT.U32.AND P5, PT, R2.reuse, R11, PT ;  /* 0x0000000b0200720c */ /* 0x040fe20003fa4070 */
[----:B------:R-:W-:Y:S01]  /*6460*/  @!P0 IMAD.IADD R9, R9, 0x1, -R2 ;  /* 0x0000000109098824 */ /* 0x000fe200078e0a02 */
[----:B------:R-:W-:-:S02]  /*6470*/  ISETP.GT.U32.AND P2, PT, R2, R20, PT ;  /* 0x000000140200720c */ /* 0x000fc40003f44070 */
[----:B------:R-:W-:Y:S01]  /*6480*/  ISETP.GE.AND P1, PT, R252, UR6, PT ;  /* 0x00000006fc007c0c */ /* 0x000fe2000bf26270 */
[--C-:B------:R-:W-:Y:S01]  /*6490*/  @!P4 IMAD.IADD R105, R105, 0x1, -R2.reuse ;  /* 0x000000016969c824 */ /* 0x100fe200078e0a02 */
[----:B------:R-:W-:Y:S01]  /*64a0*/  ISETP.GE.AND P6, PT, R32, RZ, PT ;  /* 0x000000ff2000720c */ /* 0x000fe20003fc6270 */
[----:B------:R-:W-:Y:S01]  /*64b0*/  ULDC.64 UR6, c[0x0][0x218] ;  /* 0x0000860000067ab9 */ /* 0x000fe20000000a00 */
[----:B------:R-:W-:Y:S01]  /*64c0*/  SEL R3, R3, RZ, !P1 ;  /* 0x000000ff03037207 */ /* 0x000fe20004800000 */
[--C-:B------:R-:W-:Y:S01]  /*64d0*/  @!P3 IMAD.IADD R103, R103, 0x1, -R2.reuse ;  /* 0x000000016767b824 */ /* 0x100fe200078e0a02 */
[----:B------:R-:W-:Y:S02]  /*64e0*/  ISETP.GE.AND P3, PT, R24, RZ, PT ;  /* 0x000000ff1800720c */ /* 0x000fe40003f66270 */
[----:B------:R-:W-:Y:S01]  /*64f0*/  ISETP.NE.U32.AND P1, PT, R3, RZ, PT ;  /* 0x000000ff0300720c */ /* 0x000fe20003f25070 */
[--C-:B------:R-:W-:Y:S01]  /*6500*/  @!P5 IMAD.IADD R11, R11, 0x1, -R2.reuse ;  /* 0x000000010b0bd824 */ /* 0x100fe200078e0a02 */
[----:B------:R-:W-:Y:S01]  /*6510*/  ISETP.GE.AND P5, PT, R10, RZ, PT ;  /* 0x000000ff0a00720c */ /* 0x000fe20003fa6270 */
[----:B------:R-:W-:Y:S01]  /*6520*/  @!P2 IMAD.IADD R20, R20, 0x1, -R2 ;  /* 0x000000011414a824 */ /* 0x000fe200078e0a02 */
[----:B------:R-:W-:Y:S01]  /*6530*/  ISETP.GE.AND P4, PT, R36, RZ, PT ;  /* 0x000000ff2400720c */ /* 0x000fe20003f86270 */
[----:B------:R-:W2:Y:S01]  /*6540*/  LDC.64 R2, c[0x0][0x238] ;  /* 0x00008e00ff027b82 */ /* 0x000ea20000000a00 */
[----:B------:R-:W-:Y:S01]  /*6550*/  MOV R7, R9 ;  /* 0x0000000900077202 */ /* 0x000fe20000000f00 */
[----:B------:R-:W-:Y:S01]  /*6560*/  IMAD.MOV.U32 R9, RZ, RZ, R11 ;  /* 0x000000ffff097224 */ /* 0x000fe200078e000b */
[----:B------:R-:W-:Y:S01]  /*6570*/  ISETP.GE.AND P0, PT, R34, RZ, PT ;  /* 0x000000ff2200720c */ /* 0x000fe20003f06270 */
[----:B------:R-:W-:Y:S01]  /*6580*/  IMAD.MOV.U32 R11, RZ, RZ, R20 ;  /* 0x000000ffff0b7224 */ /* 0x000fe200078e0014 */
[----:B------:R-:W-:Y:S01]  /*6590*/  ISETP.GE.AND P2, PT, R23, RZ, PT ;  /* 0x000000ff1700720c */ /* 0x000fe20003f46270 */
[----:B------:R-:W-:Y:S01]  /*65a0*/  @!P3 IMAD.MOV R9, RZ, RZ, -R9 ;  /* 0x000000ffff09b224 */ /* 0x000fe200078e0a09 */
[----:B------:R-:W-:Y:S01]  /*65b0*/  ISETP.GE.AND P3, PT, R152, RZ, PT ;  /* 0x000000ff9800720c */ /* 0x000fe20003f66270 */
[----:B------:R-:W-:Y:S01]  /*65c0*/  @!P6 IMAD.MOV R7, RZ, RZ, -R7 ;  /* 0x000000ffff07e224 */ /* 0x000fe200078e0a07 */
[----:B------:R-:W-:Y:S01]  /*65d0*/  ISETP.NE.AND P6, PT, R38, RZ, PT ;  /* 0x000000ff2600720c */ /* 0x000fe20003fc5270 */
[----:B------:R-:W-:Y:S01]  /*65e0*/  @!P5 IMAD.MOV R11, RZ, RZ, -R11 ;  /* 0x000000ffff0bd224 */ /* 0x000fe200078e0a0b */
[----:B------:R-:W-:-:S02]  /*65f0*/  ISETP.GE.AND P5, PT, R153, RZ, PT ;  /* 0x000000ff9900720c */ /* 0x000fc40003fa6270 */
[----:B------:R-:W-:Y:S02]  /*6600*/  @!P4 IADD3 R103, -R103, RZ, RZ ;  /* 0x000000ff6767c210 */ /* 0x000fe40007ffe1ff */
[----:B------:R-:W-:Y:S01]  /*6610*/  LOP3.LUT R10, RZ, R38, RZ, 0x33, !PT ;  /* 0x00000026ff0a7212 */ /* 0x000fe200078e33ff */
[----:B------:R-:W-:Y:S01]  /*6620*/  @!P0 IMAD.MOV R105, RZ, RZ, -R105 ;  /* 0x000000ffff698224 */ /* 0x000fe200078e0a69 */
[----:B------:R-:W-:Y:S01]  /*6630*/  ISETP.GE.AND P4, PT, R154, RZ, PT ;  /* 0x000000ff9a00720c */ /* 0x000fe20003f86270 */
[----:B------:R-:W-:Y:S01]  /*6640*/  @!P2 IMAD.MOV R0, RZ, RZ, -R0 ;  /* 0x000000ffff00a224 */ /* 0x000fe200078e0a00 */
[C---:B------:R-:W-:Y:S01]  /*6650*/  SEL R26, R10.reuse, R201, !P6 ;  /* 0x000000c90a1a7207 */ /* 0x040fe20007000000 */
[----:B------:R-:W-:Y:S01]  /*6660*/  @!P3 IMAD.MOV R4, RZ, RZ, -R4 ;  /* 0x000000ffff04b224 */ /* 0x000fe200078e0a04 */
[C---:B------:R-:W-:Y:S02]  /*6670*/  SEL R201, R10.reuse, R8, !P6 ;  /* 0x000000080ac97207 */ /* 0x040fe40007000000 */
[----:B------:R-:W-:Y:S01]  /*6680*/  SEL R8, R10, R103, !P6 ;  /* 0x000000670a087207 */ /* 0x000fe20007000000 */
[----:B--2---:R-:W-:Y:S01]  /*6690*/  IMAD R104, R252, R3, RZ ;  /* 0x00000003fc687224 */ /* 0x004fe200078e02ff */
[----:B------:R-:W-:Y:S01]  /*66a0*/  ISETP.NE.AND P0, PT, R102, RZ, PT ;  /* 0x000000ff6600720c */ /* 0x000fe20003f05270 */
[----:B------:R-:W-:Y:S01]  /*66b0*/  @!P5 IMAD.MOV R6, RZ, RZ, -R6 ;  /* 0x000000ffff06d224 */ /* 0x000fe200078e0a06 */
[----:B------:R-:W-:Y:S01]  /*66c0*/  LOP3.LUT R103, RZ, R102, RZ, 0x33, !PT ;  /* 0x00000066ff677212 */ /* 0x000fe200078e33ff */
[----:B------:R-:W-:Y:S01]  /*66d0*/  IMAD.MOV.U32 R102, RZ, RZ, R5 ;  /* 0x000000ffff667224 */ /* 0x000fe200078e0005 */
[----:B------:R-:W-:Y:S01]  /*66e0*/  SEL R101, R10, R101, !P6 ;  /* 0x000000650a657207 */ /* 0x000fe20007000000 */
[----:B------:R-:W-:Y:S01]  /*66f0*/  IMAD R244, R2, 0x34, RZ ;  /* 0x0000003402f47824 */ /* 0x000fe200078e02ff */
[----:B------:R-:W-:Y:S01]  /*6700*/  SEL R100, R10, R21, !P6 ;  /* 0x000000150a647207 */ /* 0x000fe20007000000 */
[----:B------:R-:W-:Y:S01]  /*6710*/  IMAD R236, R2, 0x35, RZ ;  /* 0x0000003502ec7824 */ /* 0x000fe200078e02ff */
[C---:B------:R-:W-:Y:S01]  /*6720*/  SEL R98, R10.reuse, R25, !P6 ;  /* 0x000000190a627207 */ /* 0x040fe20007000000 */
[----:B------:R-:W-:Y:S01]  /*6730*/  IMAD R101, R101, UR33, RZ ;  /* 0x0000002165657c24 */ /* 0x000fe2000f8e02ff */
[----:B------:R-:W-:Y:S01]  /*6740*/  SEL R96, R10, R27, !P6 ;  /* 0x0000001b0a607207 */ /* 0x000fe20007000000 */
        /* <DEDUP_REMOVED lines=11> */
[C---:B------:R-:W-:Y:S01]  /*6800*/  SEL R30, R10.reuse, R197, !P6 ;  /* 0x000000c50a1e7207 */ /* 0x040fe20007000000 */
[----:B------:R-:W-:Y:S01]  /*6810*/  ULDC UR31, c[0x0][0x240] ;  /* 0x00009000001f7ab9 */ /* 0x000fe20000000800 */
        /* <DEDUP_REMOVED lines=36> */
[C---:B------:R-:W-:Y:S01]  /*6a60*/  SEL R31, R10.reuse, R209, !P6 ;  /* 0x000000d10a1f7207 */ /* 0x040fe20007000000 */
[----:B------:R-:W-:Y:S01]  /*6a70*/  ULDC UR37, c[0x0][0x240] ;  /* 0x0000900000257ab9 */ /* 0x000fe20000000800 */
[----:B------:R-:W-:Y:S01]  /*6a80*/  SEL R29, R10, R211, !P6 ;  /* 0x000000d30a1d7207 */ /* 0x000fe20007000000 */
[----:B------:R-:W-:Y:S01]  /*6a90*/  IMAD R24, R24, UR35, RZ ;  /* 0x0000002318187c24 */ /* 0x000fe2000f8e02ff */
[C---:B------:R-:W-:Y:S01]  /*6aa0*/  SEL R27, R10.reuse, R213, !P6 ;  /* 0x000000d50a1b7207 */ /* 0x040fe20007000000 */
[----:B------:R-:W-:Y:S01]  /*6ab0*/  ULDC UR39, c[0x0][0x240] ;  /* 0x0000900000277ab9 */ /* 0x000fe20000000800 */
[C---:B------:R-:W-:Y:S01]  /*6ac0*/  SEL R25, R10.reuse, R215, !P6 ;  /* 0x000000d70a197207 */ /* 0x040fe20007000000 */
        /* <DEDUP_REMOVED lines=11> */
[----:B------:R-:W-:Y:S01]  /*6b80*/  SEL R193, R10, R18, !P6 ;  /* 0x000000120ac17207 */ /* 0x000fe20007000000 */
[----:B------:R-:W-:Y:S01]  /*6b90*/  IMAD R222, R222, UR43, RZ ;  /* 0x0000002bdede7c24 */ /* 0x000fe2000f8e02ff */
[C---:B------:R-:W-:Y:S01]  /*6ba0*/  SEL R194, R10.reuse, R7, !P6 ;  /* 0x000000070ac27207 */ /* 0x040fe20007000000 */
[----:B------:R-:W-:Y:S01]  /*6bb0*/  ULDC UR47, c[0x0][0x240] ;  /* 0x00009000002f7ab9 */ /* 0x000fe20000000800 */
[C---:B------:R-:W-:Y:S01]  /*6bc0*/  SEL R99, R10.reuse, R99, !P6 ;  /* 0x000000630a637207 */ /* 0x040fe20007000000 */
[----:B------:R-:W-:Y:S01]  /*6bd0*/  ULDC UR49, c[0x0][0x240] ;  /* 0x0000900000317ab9 */ /* 0x000fe20000000800 */
[C---:B------:R-:W-:Y:S01]  /*6be0*/  SEL R97, R10.reuse, R97, !P6 ;  /* 0x000000610a617207 */ /* 0x040fe20007000000 */
[----:B------:R-:W-:Y:S01]  /*6bf0*/  ULDC UR51, c[0x0][0x240] ;  /* 0x0000900000337ab9 */ /* 0x000fe20000000800 */
[C---:B------:R-:W-:Y:S01]  /*6c00*/  SEL R95, R10.reuse, R95, !P6 ;  /* 0x0000005f0a5f7207 */ /* 0x040fe20007000000 */
[----:B------:R-:W-:Y:S01]  /*6c10*/  IMAD R99, R99, UR33, RZ ;  /* 0x0000002163637c24 */ /* 0x000fe2000f8e02ff */
        /* <DEDUP_REMOVED lines=38> */
[----:B------:R-:W-:Y:S01]  /*6e80*/  SEL R58, R10, R133, !P6 ;  /* 0x000000850a3a7207 */ /* 0x000fe20007000000 */
[----:B------:R-:W-:Y:S01]  /*6e90*/  IMAD R60, R60, UR61, RZ ;  /* 0x0000003d3c3c7c24 */ /* 0x000fe2000f8e02ff */
[C---:B------:R-:W-:Y:S01]  /*6ea0*/  SEL R57, R10.reuse, R135, !P6 ;  /* 0x000000870a397207 */ /* 0x040fe20007000000 */
        /* <DEDUP_REMOVED lines=8> */
[----:B------:R-:W-:Y:S01]  /*6f30*/  IMAD R55, R55, UR9, RZ ;  /* 0x0000000937377c24 */ /* 0x000fe2000f8e02ff */
        /* <DEDUP_REMOVED lines=43> */
[----:B------:R-:W-:Y:S01]  /*71f0*/  ULDC UR36, c[0x0][0x240] ;  /* 0x0000900000247ab9 */ /* 0x000fe20000000800 */
        /* <DEDUP_REMOVED lines=22> */
[----:B------:R-:W-:Y:S01]  /*7360*/  SEL R202, R10, R251, !P6 ;  /* 0x000000fb0aca7207 */ /* 0x000fe20007000000 */
        /* <DEDUP_REMOVED lines=46> */
[----:B------:R-:W-:Y:S01]  /*7650*/  IMAD R203, R203, UR58, RZ ;  /* 0x0000003acbcb7c24 */ /* 0x000fe2000f8e02ff */
[----:B------:R-:W-:Y:S01]  /*7660*/  SEL R10, R10, R11, !P6 ;  /* 0x0000000b0a0a7207 */ /* 0x000fe20007000000 */
[----:B------:R-:W-:Y:S01]  /*7670*/  ULDC UR60, c[0x0][0x240] ;  /* 0x00009000003c7ab9 */ /* 0x000fe20000000800 */
[----:B------:R-:W-:Y:S01]  /*7680*/  @!P4 IADD3 R102, -R102, RZ, RZ ;  /* 0x000000ff6666c210 */ /* 0x000fe20007ffe1ff */
[----:B------:R-:W-:Y:S01]  /*7690*/  IMAD R202, R202, UR59, RZ ;  /* 0x0000003bcaca7c24 */ /* 0x000fe2000f8e02ff */
[----:B------:R-:W-:Y:S01]  /*76a0*/  LEA R11, P2, R104, UR6, 0x2 ;  /* 0x00000006680b7c11 */ /* 0x000fe2000f8410ff */
[----:B------:R-:W-:Y:S01]  /*76b0*/  ULDC UR6, c[0x0][0x240] ;  /* 0x0000900000067ab9 */ /* 0x000fe20000000800 */
        /* <DEDUP_REMOVED lines=8> */
[----:B------:R-:W-:Y:S01]  /*7740*/  LEA.HI.X.SX32 R6, R104, UR7, 0x2, P2 ;  /* 0x0000000768067c11 */ /* 0x000fe200090f16ff */
[----:B------:R-:W-:Y:S01]  /*7750*/  ULDC UR7, c[0x0][0x240] ;  /* 0x0000900000077ab9 */ /* 0x000fe20000000800 */
[-C--:B------:R-:W-:Y:S01]  /*7760*/  LEA R182, P0, R101, R11.reuse, 0x2 ;  /* 0x0000000b65b67211 */ /* 0x080fe200078010ff */
[----:B------:R-:W-:Y:S01]  /*7770*/  IMAD R57, R57, UR7, RZ ;  /* 0x0000000739397c24 */ /* 0x000fe2000f8e02ff */
[-C--:B---3--:R-:W-:Y:S01]  /*7780*/  LEA R22, P5, R100, R11.reuse, 0x2 ;  /* 0x0000000b64167211 */ /* 0x088fe200078a10ff */
[----:B------:R-:W-:Y:S01]  /*7790*/  ULDC UR6, c[0x0][0x240] ;  /* 0x0000900000067ab9 */ /* 0x000fe20000000800 */
[-C--:B------:R-:W-:Y:S01]  /*77a0*/  LEA.HI.X.SX32 R183, R101, R6.reuse, 0x2, P0 ;  /* 0x0000000665b77211 */ /* 0x080fe200000f16ff */
[----:B------:R-:W-:Y:S01]  /*77b0*/  IMAD R200, R200, UR61, RZ ;  /* 0x0000003dc8c87c24 */ /* 0x000fe2000f8e02ff */
[-C--:B------:R-:W-:Y:S01]  /*77c0*/  LEA R180, P0, R99, R11.reuse, 0x2 ;  /* 0x0000000b63b47211 */ /* 0x080fe200078010ff */
[----:B------:R-:W-:Y:S01]  /*77d0*/  IMAD R199, R199, UR5, RZ ;  /* 0x00000005c7c77c24 */ /* 0x000fe2000f8e02ff */
[-C--:B------:R-:W-:Y:S01]  /*77e0*/  LEA R178, P2, R98, R11.reuse, 0x2 ;  /* 0x0000000b62b27211 */ /* 0x080fe200078410ff */
[----:B------:R-:W-:Y:S01]  /*77f0*/  STL.64 [R1+0x1df0], R182 ;  /* 0x001df0b601007387 */ /* 0x000fe20000100a00 */
[-C--:B------:R-:W-:Y:S01]  /*7800*/  LEA R176, P3, R97, R11.reuse, 0x2 ;  /* 0x0000000b61b07211 */ /* 0x080fe200078610ff */
[----:B------:R-:W-:Y:S01]  /*7810*/  ULDC UR7, c[0x0][0x240] ;  /* 0x0000900000077ab9 */ /* 0x000fe20000000800 */
[-C--:B------:R-:W-:Y:S01]  /*7820*/  LEA R174, P4, R96, R11.reuse, 0x2 ;  /* 0x0000000b60ae7211 */ /* 0x080fe200078810ff */
[----:B------:R-:W-:Y:S01]  /*7830*/  IMAD R198, R198, UR6, RZ ;  /* 0x00000006c6c67c24 */ /* 0x000fe2000f8e02ff */
[-C--:B------:R-:W-:Y:S01]  /*7840*/  LEA.HI.X.SX32 R23, R100, R6.reuse, 0x2, P5 ;  /* 0x0000000664177211 */ /* 0x080fe200028f16ff */
[----:B------:R-:W-:Y:S01]  /*7850*/  ULDC UR8, c[0x0][0x240] ;  /* 0x0000900000087ab9 */ /* 0x000fe20000000800 */
[-C--:B------:R-:W-:Y:S01]  /*7860*/  LEA R172, P5, R95, R11.reuse, 0x2 ;  /* 0x0000000b5fac7211 */ /* 0x080fe200078a10ff */
[----:B------:R-:W-:Y:S01]  /*7870*/  ULDC UR9, c[0x0][0x240] ;  /* 0x0000900000097ab9 */ /* 0x000fe20000000800 */
[-C--:B------:R-:W-:Y:S01]  /*7880*/  LEA.HI.X.SX32 R181, R99, R6.reuse, 0x2, P0 ;  /* 0x0000000663b57211 */ /* 0x080fe200000f16ff */
[----:B------:R-:W-:Y:S01]  /*7890*/  IMAD R197, R197, UR7, RZ ;  /* 0x00000007c5c57c24 */ /* 0x000fe2000f8e02ff */
[-C--:B------:R-:W-:Y:S01]  /*78a0*/  LEA R170, P6, R94, R11.reuse, 0x2 ;  /* 0x0000000b5eaa7211 */ /* 0x080fe200078c10ff */
[----:B------:R-:W-:Y:S01]  /*78b0*/  ULDC UR10, c[0x0][0x240] ;  /* 0x00009000000a7ab9 */ /* 0x000fe20000000800 */
[-C--:B------:R-:W-:Y:S01]  /*78c0*/  LEA R168, P0, R93, R11.reuse, 0x2 ;  /* 0x0000000b5da87211 */ /* 0x080fe200078010ff */
[----:B------:R-:W-:Y:S01]  /*78d0*/  STL.64 [R1+0x1db8], R180 ;  /* 0x001db8b401007387 */ /* 0x000fe20000100a00 */
[-C--:B------:R-:W-:Y:S01]  /*78e0*/  LEA.HI.X.SX32 R179, R98, R6.reuse, 0x2, P2 ;  /* 0x0000000662b37211 */ /* 0x080fe200010f16ff */
[----:B------:R-:W-:Y:S01]  /*78f0*/  IMAD R195, R195, UR8, RZ ;  /* 0x00000008c3c37c24 */ /* 0x000fe2000f8e02ff */
[-C--:B------:R-:W-:Y:S01]  /*7900*/  LEA R166, P2, R92, R11.reuse, 0x2 ;  /* 0x0000000b5ca67211 */ /* 0x080fe200078410ff */
[----:B------:R-:W-:Y:S01]  /*7910*/  STL.64 [R1+0x860], R22 ;  /* 0x0008601601007387 */ /* 0x000fe20000100a00 */
[-C--:B------:R-:W-:Y:S01]  /*7920*/  LEA.HI.X.SX32 R177, R97, R6.reuse, 0x2, P3 ;  /* 0x0000000661b17211 */ /* 0x080fe200018f16ff */
[----:B------:R-:W-:Y:S01]  /*7930*/  IMAD R193, R193, UR9, RZ ;  /* 0x00000009c1c17c24 */ /* 0x000fe2000f8e02ff */
[-C--:B------:R-:W-:Y:S01]  /*7940*/  LEA R164, P3, R91, R11.reuse, 0x2 ;  /* 0x0000000b5ba47211 */ /* 0x080fe200078610ff */
[----:B------:R-:W-:Y:S01]  /*7950*/  STL.64 [R1+0x1c78], R22 ;  /* 0x001c781601007387 */ /* 0x000fe20000100a00 */
[-C--:B------:R-:W-:Y:S01]  /*7960*/  LEA.HI.X.SX32 R175, R96, R6.reuse, 0x2, P4 ;  /* 0x0000000660af7211 */ /* 0x080fe200020f16ff */
        /* <DEDUP_REMOVED lines=9> */
[-C--:B------:R-:W-:Y:S01]  /*7a00*/  LEA.HI.X.SX32 R169, R93, R6.reuse, 0x2, P0 ;  /* 0x000000065da97211 */ /* 0x080fe200000f16ff */
[----:B------:R-:W-:Y:S01]  /*7a10*/  STL.64 [R1+0x1df8], R174 ;  /* 0x001df8ae01007387 */ /* 0x000fe20000100a00 */
        /* <DEDUP_REMOVED lines=145> */
[----:B------:R-:W2:Y:S01]  /*8330*/  S2UR UR6, SR_CgaCtaId ;  /* 0x00000000000679c3 */ /* 0x000ea20000008800 */
        /* <DEDUP_REMOVED lines=9> */
[----:B------:R-:W-:Y:S01]  /*83d0*/  ULDC UR23, c[0x0][0x240] ;  /* 0x0000900000177ab9 */ /* 0x000fe20000000800 */
[-C--:B------:R-:W-:Y:S01]  /*83e0*/  LEA.HI.X.SX32 R87, R54, R6.reuse, 0x2, P4 ;  /* 0x0000000636577211 */ /* 0x080fe200020f16ff */
[----:B------:R3:W-:Y:S01]  /*83f0*/  STL.64 [R1+0x1de8], R88 ;  /* 0x001de85801007387 */ /* 0x0007e20000100a00 */
[-C--:B------:R-:W-:Y:S01]  /*8400*/  LEA R74, P4, R48, R11.reuse, 0x2 ;  /* 0x0000000b304a7211 */ /* 0x080fe200078810ff */
[----:B------:R-:W-:Y:S01]  /*8410*/  ULDC UR24, c[0x0][0x240] ;  /* 0x0000900000187ab9 */ /* 0x000fe20000000800 */
[-C--:B------:R-:W-:Y:S01]  /*8420*/  LEA.HI.X.SX32 R85, R53, R6.reuse, 0x2, P5 ;  /* 0x0000000635557211 */ /* 0x080fe200028f16ff */
[----:B------:R4:W-:Y:S01]  /*8430*/  STL.64 [R1+0x1d88], R86 ;  /* 0x001d885601007387 */ /* 0x0009e20000100a00 */
[-C--:B------:R-:W-:Y:S01]  /*8440*/  LEA R72, P5, R47, R11.reuse, 0x2 ;  /* 0x0000000b2f487211 */ /* 0x080fe200078a10ff */
[----:B------:R-:W-:Y:S01]  /*8450*/  ULDC.64 UR8, c[0x0][0x210] ;  /* 0x0000840000087ab9 */ /* 0x000fe20000000a00 */
[-C--:B------:R-:W-:Y:S01]  /*8460*/  LEA.HI.X.SX32 R83, R52, R6.reuse, 0x2, P6 ;  /* 0x0000000634537211 */ /* 0x080fe200030f16ff */
[----:B------:R1:W-:Y:S01]  /*8470*/  STL.64 [R1+0x1d28], R84 ;  /* 0x001d285401007387 */ /* 0x0003e20000100a00 */
[-C--:B------:R-:W-:Y:S01]  /*8480*/  LEA.HI.X.SX32 R81, R51, R6.reuse, 0x2, P0 ;  /* 0x0000000633517211 */ /* 0x080fe200000f16ff */
[----:B------:R-:W-:Y:S01]  /*8490*/  IMAD R16, R16, UR23, RZ ;  /* 0x0000001710107c24 */ /* 0x000fe2000f8e02ff */
[-C--:B------:R-:W-:Y:S01]  /*84a0*/  LEA R70, P6, R46, R11.reuse, 0x2 ;  /* 0x0000000b2e467211 */ /* 0x080fe200078c10ff */
[----:B------:R-:W-:Y:S01]  /*84b0*/  IMAD R15, R15, UR24, RZ ;  /* 0x000000180f0f7c24 */ /* 0x000fe2000f8e02ff */
        /* <DEDUP_REMOVED lines=9> */
[----:B------:R-:W-:Y:S01]  /*8550*/  IMAD R7, R7, UR30, RZ ;  /* 0x0000001e07077c24 */ /* 0x000fe2000f8e02ff */
[-C--:B------:R-:W-:Y:S01]  /*8560*/  LEA.HI.X.SX32 R75, R48, R6.reuse, 0x2, P4 ;  /* 0x00000006304b7211 */ /* 0x080fe200020f16ff */
[----:B------:R-:W-:Y:S01]  /*8570*/  IMAD R3, R3, UR5, RZ ;  /* 0x0000000503037c24 */ /* 0x000fe2000f8e02ff */
[-C--:B------:R-:W-:Y:S01]  /*8580*/  LEA R62, P4, R42, R11.reuse, 0x2 ;  /* 0x0000000b2a3e7211 */ /* 0x080fe200078810ff */
[----:B------:R-:W-:Y:S01]  /*8590*/  IMAD R0, R0, UR5, RZ ;  /* 0x0000000500007c24 */ /* 0x000fe2000f8e02ff */
[-C--:B------:R-:W-:Y:S01]  /*85a0*/  LEA.HI.X.SX32 R73, R47, R6.reuse, 0x2, P5 ;  /* 0x000000062f497211 */ /* 0x080fe200028f16ff */
[----:B------:R-:W-:Y:S01]  /*85b0*/  UMOV UR5, 0x400 ;  /* 0x0000040000057882 */ /* 0x000fe20000000000 */
[----:B------:R-:W-:Y:S01]  /*85c0*/  LEA R60, P5, R41, R11, 0x2 ;  /* 0x0000000b293c7211 */ /* 0x000fe200078a10ff */
[----:B--2---:R-:W-:Y:S01]  /*85d0*/  ULEA UR5, UR6, UR5, 0x18 ;  /* 0x0000000506057291 */ /* 0x004fe2000f8ec03f */
[-C--:B------:R-:W-:Y:S01]  /*85e0*/  LEA.HI.X.SX32 R71, R46, R6.reuse, 0x2, P6 ;  /* 0x000000062e477211 */ /* 0x080fe200030f16ff */
[----:B------:R-:W2:Y:S01]  /*85f0*/  LDC R235, c[0x0][0x230] ;  /* 0x00008c00ffeb7b82 */ /* 0x000ea20000000800 */
[----:B------:R-:W-:-:S02]  /*8600*/  LEA.HI.X.SX32 R69, R45, R6, 0x2, P0 ;  /* 0x000000062d457211 */ /* 0x000fc400000f16ff */
[-C--:B------:R-:W-:Y:S02]  /*8610*/  LEA R58, P6, R40, R11.reuse, 0x2 ;  /* 0x0000000b283a7211 */ /* 0x080fe400078c10ff */
[-C--:B------:R-:W-:Y:S02]  /*8620*/  LEA R56, P0, R39, R11.reuse, 0x2 ;  /* 0x0000000b27387211 */ /* 0x080fe400078010ff */
[-C--:B------:R-:W-:Y:S01]  /*8630*/  LEA.HI.X.SX32 R67, R44, R6.reuse, 0x2, P2 ;  /* 0x000000062c437211 */ /* 0x080fe200010f16ff */
[----:B------:R-:W2:Y:S01]  /*8640*/  LDC R231, c[0x0][0x230] ;  /* 0x00008c00ffe77b82 */ /* 0x000ea20000000800 */
[-C--:B------:R-:W-:Y:S02]  /*8650*/  LEA R54, P2, R38, R11.reuse, 0x2 ;  /* 0x0000000b26367211 */ /* 0x080fe400078410ff */
[----:B------:R-:W-:Y:S02]  /*8660*/  LEA.HI.X.SX32 R65, R43, R6, 0x2, P3 ;  /* 0x000000062b417211 */ /* 0x000fe400018f16ff */
[----:B------:R-:W-:-:S02]  /*8670*/  LEA R52, P3, R37, R11, 0x2 ;  /* 0x0000000b25347211 */ /* 0x000fc400078610ff */
[-C--:B------:R-:W-:Y:S02]  /*8680*/  LEA.HI.X.SX32 R63, R42, R6.reuse, 0x2, P4 ;  /* 0x000000062a3f7211 */ /* 0x080fe400020f16ff */
[-C--:B------:R-:W-:Y:S02]  /*8690*/  LEA R50, P4, R36, R11.reuse, 0x2 ;  /* 0x0000000b24327211 */ /* 0x080fe400078810ff */
[-C--:B------:R-:W-:Y:S02]  /*86a0*/  LEA.HI.X.SX32 R61, R41, R6.reuse, 0x2, P5 ;  /* 0x00000006293d7211 */ /* 0x080fe400028f16ff */
[----:B------:R-:W-:Y:S02]  /*86b0*/  LEA R48, P5, R35, R11, 0x2 ;  /* 0x0000000b23307211 */ /* 0x000fe400078a10ff */
[-C--:B------:R-:W-:Y:S02]  /*86c0*/  LEA.HI.X.SX32 R59, R40, R6.reuse, 0x2, P6 ;  /* 0x00000006283b7211 */ /* 0x080fe400030f16ff */
[----:B------:R-:W-:-:S02]  /*86d0*/  LEA.HI.X.SX32 R57, R39, R6, 0x2, P0 ;  /* 0x0000000627397211 */ /* 0x000fc400000f16ff */
[-C--:B------:R-:W-:Y:S02]  /*86e0*/  LEA R46, P6, R34, R11.reuse, 0x2 ;  /* 0x0000000b222e7211 */ /* 0x080fe400078c10ff */
[-C--:B------:R-:W-:Y:S02]  /*86f0*/  LEA R44, P0, R32, R11.reuse, 0x2 ;  /* 0x0000000b202c7211 */ /* 0x080fe400078010ff */
[-C--:B------:R-:W-:Y:S02]  /*8700*/  LEA.HI.X.SX32 R55, R38, R6.reuse, 0x2, P2 ;  /* 0x0000000626377211 */ /* 0x080fe400010f16ff */
        /* <DEDUP_REMOVED lines=24> */
[-C--:B---3--:R-:W-:Y:S02]  /*8890*/  LEA R88, P2, R221, R11.reuse, 0x2 ;  /* 0x0000000bdd587211 */ /* 0x088fe400078410ff */
[----:B------:R-:W-:Y:S02]  /*88a0*/  LEA.HI.X.SX32 R29, R29, R6, 0x2, P3 ;  /* 0x000000061d1d7211 */ /* 0x000fe400018f16ff */
[----:B----4-:R-:W-:-:S02]  /*88b0*/  LEA R86, P3, R220, R11, 0x2 ;  /* 0x0000000bdc567211 */ /* 0x010fc400078610ff */
[-C--:B------:R-:W-:Y:S02]  /*88c0*/  LEA.HI.X.SX32 R27, R27, R6.reuse, 0x2, P4 ;  /* 0x000000061b1b7211 */ /* 0x080fe400020f16ff */
[-C--:B-1----:R-:W-:Y:S02]  /*88d0*/  LEA R84, P4, R219, R11.reuse, 0x2 ;  /* 0x0000000bdb547211 */ /* 0x082fe400078810ff */
[-C--:B------:R-:W-:Y:S02]  /*88e0*/  LEA.HI.X.SX32 R25, R25, R6.reuse, 0x2, P5 ;  /* 0x0000000619197211 */ /* 0x080fe400028f16ff */
[----:B------:R-:W-:Y:S02]  /*88f0*/  LEA R152, P5, R218, R11, 0x2 ;  /* 0x0000000bda987211 */ /* 0x000fe400078a10ff */
[-C--:B------:R-:W-:Y:S02]  /*8900*/  LEA.HI.X.SX32 R21, R21, R6.reuse, 0x2, P6 ;  /* 0x0000000615157211 */ /* 0x080fe400030f16ff */
[----:B------:R-:W-:-:S02]  /*8910*/  LEA.HI.X.SX32 R229, R222, R6, 0x2, P0 ;  /* 0x00000006dee57211 */ /* 0x000fc400000f16ff */
[-C--:B------:R-:W-:Y:S02]  /*8920*/  LEA R104, P6, R217, R11.reuse, 0x2 ;  /* 0x0000000bd9687211 */ /* 0x080fe400078c10ff */
[-C--:B------:R-:W-:Y:S01]  /*8930*/  LEA.HI.X.SX32 R89, R221, R6.reuse, 0x2, P2 ;  /* 0x00000006dd597211 */ /* 0x080fe200010f16ff */
[----:B------:R1:W-:Y:S01]  /*8940*/  STL.64 [R1+0x5e0], R228 ;  /* 0x0005e0e401007387 */ /* 0x0003e20000100a00 */
[-C--:B------:R-:W-:Y:S02]  /*8950*/  LEA R102, P0, R216, R11.reuse, 0x2 ;  /* 0x0000000bd8667211 */ /* 0x080fe400078010ff */
[-C--:B------:R-:W-:Y:S01]  /*8960*/  LEA.HI.X.SX32 R87, R220, R6.reuse, 0x2, P3 ;  /* 0x00000006dc577211 */ /* 0x080fe200018f16ff */
[----:B------:R-:W-:Y:S01]  /*8970*/  STL.64 [R1+0x5e8], R88 ;  /* 0x0005e85801007387 */ /* 0x000fe20000100a00 */
[-C--:B------:R-:W-:Y:S01]  /*8980*/  LEA R92, P2, R215, R11.reuse, 0x2 ;  /* 0x0000000bd75c7211 */ /* 0x080fe200078410ff */
[----:B------:R-:W-:Y:S01]  /*8990*/  IMAD R220, R2, 0x3a, RZ ;  /* 0x0000003a02dc7824 */ /* 0x000fe200078e02ff */
[----:B------:R-:W-:Y:S01]  /*89a0*/  LEA.HI.X.SX32 R85, R219, R6, 0x2, P4 ;  /* 0x00000006db557211 */ /* 0x000fe200020f16ff */
[----:B------:R-:W-:Y:S01]  /*89b0*/  STL.64 [R1+0x5f8], R86 ;  /* 0x0005f85601007387 */ /* 0x000fe20000100a00 */
[----:B------:R-:W-:-:S02]  /*89c0*/  LEA R22, P3, R214, R11, 0x2 ;  /* 0x0000000bd6167211 */ /* 0x000fc400078610ff */
[-C--:B------:R-:W-:Y:S01]  /*89d0*/  LEA.HI.X.SX32 R153, R218, R6.reuse, 0x2, P5 ;  /* 0x00000006da997211 */ /* 0x080fe200028f16ff */
[----:B------:R-:W-:Y:S01]  /*89e0*/  STL.64 [R1+0x600], R84 ;  /* 0x0006005401007387 */ /* 0x000fe20000100a00 */
[-C--:B------:R-:W-:Y:S01]  /*89f0*/  LEA.HI.X.SX32 R105, R217, R6.reuse, 0x2, P6 ;  /* 0x00000006d9697211 */ /* 0x080fe200030f16ff */
[----:B-1----:R-:W-:Y:S01]  /*8a00*/  IMAD R228, R2, 0x3b, RZ ;  /* 0x0000003b02e47824 */ /* 0x002fe200078e02ff */
[-C--:B------:R-:W-:Y:S01]  /*8a10*/  LEA R120, P4, R213, R11.reuse, 0x2 ;  /* 0x0000000bd5787211 */ /* 0x080fe200078810ff */
[----:B------:R-:W-:Y:S01]  /*8a20*/  STL.64 [R1+0x608], R152 ;  /* 0x0006089801007387 */ /* 0x000fe20000100a00 */
[-C--:B------:R-:W-:Y:S02]  /*8a30*/  LEA.HI.X.SX32 R103, R216, R6.reuse, 0x2, P0 ;  /* 0x00000006d8677211 */ /* 0x080fe400000f16ff */
[----:B------:R-:W-:Y:S01]  /*8a40*/  LEA R118, P5, R212, R11, 0x2 ;  /* 0x0000000bd4767211 */ /* 0x000fe200078a10ff */
[----:B------:R-:W-:Y:S01]  /*8a50*/  STL.64 [R1+0x618], R104 ;  /* 0x0006186801007387 */ /* 0x000fe20000100a00 */
[----:B------:R-:W-:-:S02]  /*8a60*/  LEA.HI.X.SX32 R93, R215, R6, 0x2, P2 ;  /* 0x00000006d75d7211 */ /* 0x000fc400010f16ff */
[-C--:B------:R-:W-:Y:S01]  /*8a70*/  LEA R100, P6, R211, R11.reuse, 0x2 ;  /* 0x0000000bd3647211 */ /* 0x080fe200078c10ff */
[----:B------:R-:W-:Y:S01]  /*8a80*/  STL.64 [R1+0x620], R102 ;  /* 0x0006206601007387 */ /* 0x000fe20000100a00 */
[-C--:B------:R-:W-:Y:S02]  /*8a90*/  LEA.HI.X.SX32 R23, R214, R6.reuse, 0x2, P3 ;  /* 0x00000006d6177211 */ /* 0x080fe400018f16ff */
[-C--:B------:R-:W-:Y:S01]  /*8aa0*/  LEA R94, P0, R209, R11.reuse, 0x2 ;  /* 0x0000000bd15e7211 */ /* 0x080fe200078010ff */
[----:B------:R-:W-:Y:S01]  /*8ab0*/  STL.64 [R1+0x628], R92 ;  /* 0x0006285c01007387 */ /* 0x000fe20000100a00 */
[-C--:B------:R-:W-:Y:S02]  /*8ac0*/  LEA.HI.X.SX32 R121, R213, R6.reuse, 0x2, P4 ;  /* 0x00000006d5797211 */ /* 0x080fe400020f16ff */
[-C--:B------:R-:W-:Y:S01]  /*8ad0*/  LEA R136, P2, R207, R11.reuse, 0x2 ;  /* 0x0000000bcf887211 */ /* 0x080fe200078410ff */
[----:B------:R1:W-:Y:S01]  /*8ae0*/  STL.64 [R1+0x638], R22 ;  /* 0x0006381601007387 */ /* 0x0003e20000100a00 */
[-C--:B------:R-:W-:Y:S01]  /*8af0*/  LEA.HI.X.SX32 R119, R212, R6.reuse, 0x2, P5 ;  /* 0x00000006d4777211 */ /* 0x080fe200028f16ff */
[----:B------:R-:W-:Y:S01]  /*8b00*/  IMAD R212, R2, 0x39, RZ ;  /* 0x0000003902d47824 */ /* 0x000fe200078e02ff */
[----:B------:R-:W-:Y:S01]  /*8b10*/  LEA R134, P3, R205, R11, 0x2 ;  /* 0x0000000bcd867211 */ /* 0x000fe200078610ff */
[----:B------:R-:W-:Y:S01]  /*8b20*/  STL.64 [R1+0x640], R120 ;  /* 0x0006407801007387 */ /* 0x000fe20000100a00 */
[----:B------:R-:W-:-:S02]  /*8b30*/  LEA.HI.X.SX32 R101, R211, R6, 0x2, P6 ;  /* 0x00000006d3657211 */ /* 0x000fc400030f16ff */
[-C--:B------:R-:W-:Y:S01]  /*8b40*/  LEA R108, P4, R203, R11.reuse, 0x2 ;  /* 0x0000000bcb6c7211 */ /* 0x080fe200078810ff */
[----:B------:R-:W-:Y:S01]  /*8b50*/  STL.64 [R1+0x648], R118 ;  /* 0x0006487601007387 */ /* 0x000fe20000100a00 */
[-C--:B------:R-:W-:Y:S02]  /*8b60*/  LEA.HI.X.SX32 R95, R209, R6.reuse, 0x2, P0 ;  /* 0x00000006d15f7211 */ /* 0x080fe400000f16ff */
[-C--:B------:R-:W-:Y:S01]  /*8b70*/  LEA.HI.X.SX32 R137, R207, R6.reuse, 0x2, P2 ;  /* 0x00000006cf897211 */ /* 0x080fe200010f16ff */
[----:B------:R-:W-:Y:S01]  /*8b80*/  STL.64 [R1+0x658], R100 ;  /* 0x0006586401007387 */ /* 0x000fe20000100a00 */
[-C--:B-1----:R-:W-:Y:S02]  /*8b90*/  LEA R22, P5, R202, R11.reuse, 0x2 ;  /* 0x0000000bca167211 */ /* 0x082fe400078a10ff */
[----:B------:R-:W-:Y:S01]  /*8ba0*/  LEA R156, P6, R201, R11, 0x2 ;  /* 0x0000000bc99c7211 */ /* 0x000fe200078c10ff */
[----:B------:R1:W-:Y:S01]  /*8bb0*/  STL.64 [R1+0x660], R94 ;  /* 0x0006605e01007387 */ /* 0x0003e20000100a00 */
[----:B------:R-:W-:-:S02]  /*8bc0*/  LEA.HI.X.SX32 R135, R205, R6, 0x2, P3 ;  /* 0x00000006cd877211 */ /* 0x000fc400018f16ff */
[-C--:B------:R-:W-:Y:S01]  /*8bd0*/  LEA R150, P0, R200, R11.reuse, 0x2 ;  /* 0x0000000bc8967211 */ /* 0x080fe200078010ff */
[----:B------:R-:W-:Y:S01]  /*8be0*/  STL.64 [R1+0x668], R136 ;  /* 0x0006688801007387 */ /* 0x000fe20000100a00 */
[-C--:B------:R-:W-:Y:S02]  /*8bf0*/  LEA.HI.X.SX32 R109, R203, R6.reuse, 0x2, P4 ;  /* 0x00000006cb6d7211 */ /* 0x080fe400020f16ff */
[-C--:B------:R-:W-:Y:S01]  /*8c00*/  LEA R116, P2, R199, R11.reuse, 0x2 ;  /* 0x0000000bc7747211 */ /* 0x080fe200078410ff */
[----:B------:R-:W-:Y:S01]  /*8c10*/  STL.64 [R1+0x678], R134 ;  /* 0x0006788601007387 */ /* 0x000fe20000100a00 */
[-C--:B------:R-:W-:Y:S02]  /*8c20*/  LEA.HI.X.SX32 R23, R202, R6.reuse, 0x2, P5 ;  /* 0x00000006ca177211 */ /* 0x080fe400028f16ff */
[----:B------:R-:W-:Y:S01]  /*8c30*/  LEA.HI.X.SX32 R157, R201, R6, 0x2, P6 ;  /* 0x00000006c99d7211 */ /* 0x000fe200030f16ff */
[----:B------:R-:W-:Y:S01]  /*8c40*/  STL.64 [R1+0x680], R108 ;  /* 0x0006806c01007387 */ /* 0x000fe20000100a00 */
[----:B-1----:R-:W-:-:S02]  /*8c50*/  LEA R94, P3, R198, R11, 0x2 ;  /* 0x0000000bc65e7211 */ /* 0x002fc400078610ff */
[-C--:B------:R-:W-:Y:S01]  /*8c60*/  LEA R172, P4, R197, R11.reuse, 0x2 ;  /* 0x0000000bc5ac7211 */ /* 0x080fe200078810ff */
[----:B------:R1:W-:Y:S01]  /*8c70*/  STL.64 [R1+0x688], R22 ;  /* 0x0006881601007387 */ /* 0x0003e20000100a00 */
[-C--:B------:R-:W-:Y:S02]  /*8c80*/  LEA.HI.X.SX32 R151, R200, R6.reuse, 0x2, P0 ;  /* 0x00000006c8977211 */ /* 0x080fe400000f16ff */
[-C--:B------:R-:W-:Y:S01]  /*8c90*/  LEA R170, P5, R195, R11.reuse, 0x2 ;  /* 0x0000000bc3aa7211 */ /* 0x080fe200078a10ff */
[----:B------:R-:W-:Y:S01]  /*8ca0*/  STL.64 [R1+0x698], R156 ;  /* 0x0006989c01007387 */ /* 0x000fe20000100a00 */
[-C--:B------:R-:W-:Y:S02]  /*8cb0*/  LEA.HI.X.SX32 R117, R199, R6.reuse, 0x2, P2 ;  /* 0x00000006c7757211 */ /* 0x080fe400010f16ff */
[-C--:B------:R-:W-:Y:S01]  /*8cc0*/  LEA R124, P6, R193, R11.reuse, 0x2 ;  /* 0x0000000bc17c7211 */ /* 0x080fe200078c10ff */
[----:B------:R-:W-:Y:S01]  /*8cd0*/  STL.64 [R1+0x6a0], R150 ;  /* 0x0006a09601007387 */ /* 0x000fe20000100a00 */
[-C--:B------:R-:W-:Y:S01]  /*8ce0*/  LEA.HI.X.SX32 R95, R198, R6.reuse, 0x2, P3 ;  /* 0x00000006c65f7211 */ /* 0x080fe200018f16ff */
[----:B------:R-:W3:Y:S01]  /*8cf0*/  LDC R199, c[0x0][0x230] ;  /* 0x00008c00ffc77b82 */ /* 0x000ee20000000800 */
[----:B------:R-:W-:Y:S01]  /*8d00*/  LEA.HI.X.SX32 R173, R197, R6, 0x2, P4 ;  /* 0x00000006c5ad7211 */ /* 0x000fe200020f16ff */
[----:B------:R-:W-:Y:S01]  /*8d10*/  STL.64 [R1+0x6a8], R116 ;  /* 0x0006a87401007387 */ /* 0x000fe20000100a00 */
[----:B-1----:R-:W-:-:S02]  /*8d20*/  LEA R22, P0, R192, R11, 0x2 ;  /* 0x0000000bc0167211 */ /* 0x002fc400078010ff */
[-C--:B------:R-:W-:Y:S01]  /*8d30*/  LEA R180, P2, R191, R11.reuse, 0x2 ;  /* 0x0000000bbfb47211 */ /* 0x080fe200078410ff */
[----:B------:R1:W-:Y:S01]  /*8d40*/  STL.64 [R1+0x6b8], R94 ;  /* 0x0006b85e01007387 */ /* 0x0003e20000100a00 */
[-C--:B------:R-:W-:Y:S01]  /*8d50*/  LEA.HI.X.SX32 R171, R195, R6.reuse, 0x2, P5 ;  /* 0x00000006c3ab7211 */ /* 0x080fe200028f16ff */
[----:B------:R-:W4:Y:S01]  /*8d60*/  LDC R198, c[0x0][0x230] ;  /* 0x00008c00ffc67b82 */ /* 0x000f220000000800 */
[-C--:B------:R-:W-:Y:S01]  /*8d70*/  LEA R178, P3, R190, R11.reuse, 0x2 ;  /* 0x0000000bbeb27211 */ /* 0x080fe200078610ff */
[----:B------:R-:W-:Y:S01]  /*8d80*/  STL.64 [R1+0x6c0], R172 ;  /* 0x0006c0ac01007387 */ /* 0x000fe20000100a00 */
[-C--:B------:R-:W-:Y:S02]  /*8d90*/  LEA.HI.X.SX32 R125, R193, R6.reuse, 0x2, P6 ;  /* 0x00000006c17d7211 */ /* 0x080fe400030f16ff */
[----:B------:R-:W-:Y:S01]  /*8da0*/  LEA R132, P4, R189, R11, 0x2 ;  /* 0x0000000bbd847211 */ /* 0x000fe200078810ff */
[----:B------:R-:W-:Y:S01]  /*8db0*/  STL.64 [R1+0x6c8], R170 ;  /* 0x0006c8aa01007387 */ /* 0x000fe20000100a00 */
[----:B------:R-:W-:-:S02]  /*8dc0*/  LEA.HI.X.SX32 R23, R192, R6, 0x2, P0 ;  /* 0x00000006c0177211 */ /* 0x000fc400000f16ff */
[-C--:B------:R-:W-:Y:S01]  /*8dd0*/  LEA.HI.X.SX32 R181, R191, R6.reuse, 0x2, P2 ;  /* 0x00000006bfb57211 */ /* 0x080fe200010f16ff */
[----:B------:R-:W-:Y:S01]  /*8de0*/  STL.64 [R1+0x6d8], R124 ;  /* 0x0006d87c01007387 */ /* 0x000fe20000100a00 */
[-C--:B-1----:R-:W-:Y:S02]  /*8df0*/  LEA R94, P5, R188, R11.reuse, 0x2 ;  /* 0x0000000bbc5e7211 */ /* 0x082fe400078a10ff */
[-C--:B------:R-:W-:Y:S01]  /*8e00*/  LEA R164, P6, R187, R11.reuse, 0x2 ;  /* 0x0000000bbba47211 */ /* 0x080fe200078c10ff */
[----:B------:R1:W-:Y:S01]  /*8e10*/  STL.64 [R1+0x6e0], R22 ;  /* 0x0006e01601007387 */ /* 0x0003e20000100a00 */
[-C--:B------:R-:W-:Y:S02]  /*8e20*/  LEA.HI.X.SX32 R179, R190, R6.reuse, 0x2, P3 ;  /* 0x00000006beb37211 */ /* 0x080fe400018f16ff */
[----:B------:R-:W-:Y:S01]  /*8e30*/  LEA R162, P0, R186, R11, 0x2 ;  /* 0x0000000bbaa27211 */ /* 0x000fe200078010ff */
[----:B------:R-:W-:Y:S01]  /*8e40*/  STL.64 [R1+0x6e8], R180 ;  /* 0x0006e8b401007387 */ /* 0x000fe20000100a00 */
[----:B------:R-:W-:-:S02]  /*8e50*/  LEA.HI.X.SX32 R133, R189, R6, 0x2, P4 ;  /* 0x00000006bd857211 */ /* 0x000fc400020f16ff */
[-C--:B------:R-:W-:Y:S01]  /*8e60*/  LEA R140, P2, R185, R11.reuse, 0x2 ;  /* 0x0000000bb98c7211 */ /* 0x080fe200078410ff */
[----:B------:R-:W-:Y:S01]  /*8e70*/  STL.64 [R1+0x6f8], R178 ;  /* 0x0006f8b201007387 */ /* 0x000fe20000100a00 */
[-C--:B------:R-:W-:Y:S01]  /*8e80*/  LEA.HI.X.SX32 R95, R188, R6.reuse, 0x2, P5 ;  /* 0x00000006bc5f7211 */ /* 0x080fe200028f16ff */
[----:B------:R-:W-:Y:S01]  /*8e90*/  IMAD R188, R2, 0x36, RZ ;  /* 0x0000003602bc7824 */ /* 0x000fe200078e02ff */
        /* <DEDUP_REMOVED lines=12> */
[-C--:B------:R-:W-:Y:S01]  /*8f60*/  LEA.HI.X.SX32 R145, R155, R6.reuse, 0x2, P4 ;  /* 0x000000069b917211 */ /* 0x080fe200020f16ff */
[----:B------:R-:W-:Y:S01]  /*8f70*/  STL.64 [R1+0x810], R140 ;  /* 0x0008108c01007387 */ /* 0x000fe20000100a00 */
[----:B-1----:R-:W-:Y:S01]  /*8f80*/  LEA R94, P0, R17, R11, 0x2 ;  /* 0x0000000b115e7211 */ /* 0x002fe200078010ff */
[----:B------:R-:W1:Y:S01]  /*8f90*/  LDC R184, c[0x0][0x230] ;  /* 0x00008c00ffb87b82 */ /* 0x000e620000000800 */
[-C--:B------:R-:W-:Y:S01]  /*8fa0*/  LEA.HI.X.SX32 R143, R19, R6.reuse, 0x2, P5 ;  /* 0x00000006138f7211 */ /* 0x080fe200028f16ff */
[----:B------:R2:W-:Y:S01]  /*8fb0*/  STL.64 [R1+0x728], R22 ;  /* 0x0007281601007387 */ /* 0x0005e20000100a00 */
[----:B------:R-:W-:-:S02]  /*8fc0*/  LEA.HI.X.SX32 R149, R18, R6, 0x2, P6 ;  /* 0x0000000612957211 */ /* 0x000fc400030f16ff */
[-C--:B------:R-:W-:Y:S01]  /*8fd0*/  LEA.HI.X.SX32 R95, R17, R6.reuse, 0x2, P0 ;  /* 0x00000006115f7211 */ /* 0x080fe200000f16ff */
[----:B------:R-:W-:Y:S01]  /*8fe0*/  STL.64 [R1+0x808], R144 ;  /* 0x0008089001007387 */ /* 0x000fe20000100a00 */
[-C--:B------:R-:W-:Y:S02]  /*8ff0*/  LEA R112, P6, R12, R11.reuse, 0x2 ;  /* 0x0000000b0c707211 */ /* 0x080fe400078c10ff */
[-C--:B------:R-:W-:Y:S01]  /*9000*/  LEA R160, P4, R14, R11.reuse, 0x2 ;  /* 0x0000000b0ea07211 */ /* 0x080fe200078810ff */
[----:B------:R-:W-:Y:S01]  /*9010*/  STL.64 [R1+0x740], R142 ;  /* 0x0007408e01007387 */ /* 0x000fe20000100a00 */
[-C--:B------:R-:W-:Y:S02]  /*9020*/  LEA R110, P0, R196, R11.reuse, 0x2 ;  /* 0x0000000bc46e7211 */ /* 0x080fe400078010ff */
[----:B------:R-:W-:Y:S01]  /*9030*/  LEA.HI.X.SX32 R113, R12, R6, 0x2, P6 ;  /* 0x000000060c717211 */ /* 0x000fe200030f16ff */
[----:B------:R-:W-:Y:S01]  /*9040*/  STL.64 [R1+0x800], R148 ;  /* 0x0008009401007387 */ /* 0x000fe20000100a00 */
[----:B--2---:R-:W-:-:S02]  /*9050*/  LEA R22, P5, R13, R11, 0x2 ;  /* 0x0000000b0d167211 */ /* 0x004fc400078a10ff */
[-C--:B------:R-:W-:Y:S01]  /*9060*/  LEA.HI.X.SX32 R161, R14, R6.reuse, 0x2, P4 ;  /* 0x000000060ea17211 */ /* 0x080fe200020f16ff */
[----:B------:R2:W-:Y:S01]  /*9070*/  STL.64 [R1+0x748], R94 ;  /* 0x0007485e01007387 */ /* 0x0005e20000100a00 */
[-C--:B------:R-:W-:Y:S02]  /*9080*/  LEA.HI.X.SX32 R23, R13, R6.reuse, 0x2, P5 ;  /* 0x000000060d177211 */ /* 0x080fe400028f16ff */
[-C--:B------:R-:W-:Y:S02]  /*9090*/  LEA R176, P6, R10, R11.reuse, 0x2 ;  /* 0x0000000b0ab07211 */ /* 0x080fe400078c10ff */
[----:B------:R-:W-:Y:S02]  /*90a0*/  LEA R96, P4, R8, R11, 0x2 ;  /* 0x0000000b08607211 */ /* 0x000fe400078810ff */
[----:B------:R-:W-:Y:S01]  /*90b0*/  LEA.HI.X.SX32 R111, R196, R6, 0x2, P0 ;  /* 0x00000006c46f7211 */ /* 0x000fe200000f16ff */
[----:B------:R-:W-:Y:S01]  /*90c0*/  IMAD R196, R2, 0x37, RZ ;  /* 0x0000003702c47824 */ /* 0x000fe200078e02ff */
[----:B------:R-:W-:-:S02]  /*90d0*/  LEA R18, P0, R5, UR8, 0x2 ;  /* 0x0000000805127c11 */ /* 0x000fc4000f8010ff */
[-C--:B------:R-:W-:Y:S02]  /*90e0*/  LEA.HI.X.SX32 R177, R10, R6.reuse, 0x2, P6 ;  /* 0x000000060ab17211 */ /* 0x080fe400030f16ff */
[CC--:B--2---:R-:W-:Y:S01]  /*90f0*/  LEA R94, P5, R9.reuse, R11.reuse, 0x2 ;  /* 0x0000000b095e7211 */ /* 0x0c4fe200078a10ff */
[----:B------:R-:W2:Y:S01]  /*9100*/  LDC R10, c[0x0][0x230] ;  /* 0x00008c00ff0a7b82 */ /* 0x000ea20000000800 */
[-C--:B------:R-:W-:Y:S02]  /*9110*/  LEA.HI.X.SX32 R97, R8, R6.reuse, 0x2, P4 ;  /* 0x0000000608617211 */ /* 0x080fe400020f16ff */
[----:B------:R-:W-:Y:S02]  /*9120*/  LEA.HI.X.SX32 R95, R9, R6, 0x2, P5 ;  /* 0x00000006095f7211 */ /* 0x000fe400028f16ff */
[----:B------:R-:W-:Y:S02]  /*9130*/  LEA.HI.X.SX32 R19, R5, UR9, 0x2, P0 ;  /* 0x0000000905137c11 */ /* 0x000fe400080f16ff */
[-C--:B------:R-:W-:Y:S01]  /*9140*/  LEA R128, P2, R16, R11.reuse, 0x2 ;  /* 0x0000000b10807211 */ /* 0x080fe200078410ff */
[----:B------:R-:W3:Y:S01]  /*9150*/  LDC R9, c[0x0][0x230] ;  /* 0x00008c00ff097b82 */ /* 0x000ee20000000800 */
[----:B------:R-:W-:Y:S01]  /*9160*/  LEA R126, P3, R15, R11, 0x2 ;  /* 0x0000000b0f7e7211 */ /* 0x000fe200078610ff */
[----:B------:R-:W-:Y:S01]  /*9170*/  IMAD.WIDE R114, R2, 0x4, R18 ;  /* 0x0000000402727825 */ /* 0x000fe200078e0212 */
[----:B------:R-:W-:-:S02]  /*9180*/  LEA R12, P0, R4, UR8, 0x2 ;  /* 0x00000008040c7c11 */ /* 0x000fc4000f8010ff */
[-C--:B------:R-:W-:Y:S01]  /*9190*/  LEA.HI.X.SX32 R129, R16, R6.reuse, 0x2, P2 ;  /* 0x0000000610817211 */ /* 0x080fe200010f16ff */
[--C-:B------:R-:W-:Y:S01]  /*91a0*/  IMAD.WIDE R250, R244, 0x4, R18.reuse ;  /* 0x00000004f4fa7825 */ /* 0x100fe200078e0212 */
[-C--:B------:R-:W-:Y:S01]  /*91b0*/  LEA.HI.X.SX32 R127, R15, R6.reuse, 0x2, P3 ;  /* 0x000000060f7f7211 */ /* 0x080fe200018f16ff */
[----:B------:R-:W4:Y:S01]  /*91c0*/  LDC R8, c[0x0][0x230] ;  /* 0x00008c00ff087b82 */ /* 0x000f220000000800 */
[----:B------:R-:W-:Y:S01]  /*91d0*/  LEA.HI.X.SX32 R13, R4, UR9, 0x2, P0 ;  /* 0x00000009040d7c11 */ /* 0x000fe200080f16ff */
[----:B------:R-:W-:Y:S01]  /*91e0*/  STL.64 [R1+0x7f8], R128 ;  /* 0x0007f88001007387 */ /* 0x000fe20000100a00 */
[-C--:B------:R-:W-:Y:S01]  /*91f0*/  LEA R168, P2, R194, R11.reuse, 0x2 ;  /* 0x0000000bc2a87211 */ /* 0x080fe200078410ff */
[----:B------:R-:W-:Y:S01]  /*9200*/  IMAD.WIDE R242, R236, 0x4, R18 ;  /* 0x00000004ecf27825 */ /* 0x000fe200078e0212 */
[C---:B------:R-:W-:Y:S01]  /*9210*/  LEA R152, P3, R7.reuse, R11, 0x2 ;  /* 0x0000000b07987211 */ /* 0x040fe200078610ff */
[----:B------:R-:W-:Y:S01]  /*9220*/  STL.64 [R1+0x758], R126 ;  /* 0x0007587e01007387 */ /* 0x000fe20000100a00 */
[----:B------:R-:W-:Y:S01]  /*9230*/  SHF.L.U32 R106, R226, 0x4, RZ ;  /* 0x00000004e26a7819 */ /* 0x000fe200000006ff */
[----:B------:R-:W1:Y:S01]  /*9240*/  LDC R4, c[0x0][0x230] ;  /* 0x00008c00ff047b82 */ /* 0x000e620000000800 */
[-C--:B------:R-:W-:Y:S01]  /*9250*/  LEA.HI.X.SX32 R169, R194, R6.reuse, 0x2, P2 ;  /* 0x00000006c2a97211 */ /* 0x080fe200010f16ff */
[----:B------:R-:W-:Y:S01]  /*9260*/  STL.64 [R1+0x7f0], R160 ;  /* 0x0007f0a001007387 */ /* 0x000fe20000100a00 */
[----:B------:R-:W-:Y:S01]  /*9270*/  LEA.HI.X.SX32 R153, R7, R6, 0x2, P3 ;  /* 0x0000000607997211 */ /* 0x000fe200018f16ff */
[----:B------:R-:W-:Y:S01]  /*9280*/  VIADD R6, R210, 0xfffffffc ;  /* 0xfffffffcd2067836 */ /* 0x000fe20000000000 */
[----:B------:R-:W-:Y:S01]  /*9290*/  LOP3.LUT R155, R106, 0x70, RZ, 0xc0, !PT ;  /* 0x000000706a9b7812 */ /* 0x000fe200078ec0ff */
[----:B------:R-:W-:Y:S01]  /*92a0*/  VIADD R7, R208, 0xfffffffd ;  /* 0xfffffffdd0077836 */ /* 0x000fe20000000000 */
[----:B------:R-:W-:Y:S01]  /*92b0*/  ISETP.GE.U32.AND P2, PT, R206, 0x7fffffc0, PT ;  /* 0x7fffffc0ce00780c */ /* 0x000fe20003f46070 */
[----:B------:R-:W-:Y:S01]  /*92c0*/  STL.64 [R1+0x768], R22 ;  /* 0x0007681601007387 */ /* 0x000fe20000100a00 */
[C---:B------:R-:W-:Y:S01]  /*92d0*/  LEA R14, P5, R3.reuse, UR8, 0x2 ;  /* 0x00000008030e7c11 */ /* 0x040fe2000f8a10ff */
[----:B------:R-:W-:Y:S01]  /*92e0*/  IMAD R155, R224, 0x80, R155 ;  /* 0x00000080e09b7824 */ /* 0x000fe200078e029b */
[C---:B------:R-:W-:Y:S01]  /*92f0*/  LEA R16, P4, R0.reuse, UR8, 0x2 ;  /* 0x0000000800107c11 */ /* 0x040fe2000f8810ff */
[----:B------:R2:W-:Y:S01]  /*9300*/  STL.64 [R1+0x1c80], R22 ;  /* 0x001c801601007387 */ /* 0x0005e20000100a00 */
[----:B------:R-:W-:Y:S01]  /*9310*/  LEA.HI.X.SX32 R15, R3, UR9, 0x2, P5 ;  /* 0x00000009030f7c11 */ /* 0x000fe2000a8f16ff */
[----:B------:R-:W-:Y:S01]  /*9320*/  VIADD R5, R155, UR5 ;  /* 0x000000059b057c36 */ /* 0x000fe20008000000 */
[----:B------:R-:W-:Y:S01]  /*9330*/  LEA.HI.X.SX32 R17, R0, UR9, 0x2, P4 ;  /* 0x0000000900117c11 */ /* 0x000fe2000a0f16ff */
[----:B---3--:R-:W-:Y:S01]  /*9340*/  VIADD R0, R9, 0xffffffde ;  /* 0xffffffde09007836 */ /* 0x008fe20000000000 */
[----:B------:R-:W-:Y:S01]  /*9350*/  ISETP.GE.U32.AND P5, PT, R6, 0x7fffffbd, PT ;  /* 0x7fffffbd0600780c */ /* 0x000fe20003fa6070 */
[----:B------:R-:W-:Y:S01]  /*9360*/  ULDC.64 UR8, c[0x0][0x208] ;  /* 0x0000820000087ab9 */ /* 0x000fe20000000a00 */
[----:B------:R-:W3:Y:S01]  /*9370*/  LDC R6, c[0x0][0x230] ;  /* 0x00008c00ff067b82 */ /* 0x000ee20000000800 */
[----:B------:R-:W-:Y:S01]  /*9380*/  ISETP.GE.U32.AND P3, PT, R204, 0x7fffffbf, PT ;  /* 0x7fffffbfcc00780c */ /* 0x000fe20003f66070 */
[----:B------:R-:W-:Y:S01]  /*9390*/  STL.64 [R1+0x7e8], R112 ;  /* 0x0007e87001007387 */ /* 0x000fe20000100a00 */
[----:B------:R-:W-:Y:S01]  /*93a0*/  ISETP.GE.U32.AND P4, PT, R7, 0x7fffffbe, PT ;  /* 0x7fffffbe0700780c */ /* 0x000fe20003f86070 */
[----:B----4-:R-:W-:Y:S01]  /*93b0*/  VIADD R3, R8, 0xffffffdf ;  /* 0xffffffdf08037836 */ /* 0x010fe20000000000 */
[----:B------:R-:W-:Y:S01]  /*93c0*/  ISETP.GE.U32.AND P0, PT, R0, 0x7fffff9f, PT ;  /* 0x7fffff9f0000780c */ /* 0x000fe20003f06070 */
[----:B--2---:R-:W-:Y:S01]  /*93d0*/  VIADD R0, R10, 0xffffffdd ;  /* 0xffffffdd0a007836 */ /* 0x004fe20000000000 */
[----:B------:R-:W-:Y:S01]  /*93e0*/  @!PT LDS RZ, [RZ] ;  /* 0x00000000fffff984 */ /* 0x000fe20000000800 */
[----:B------:R-:W-:Y:S01]  /*93f0*/  @!PT LDS RZ, [RZ] ;  /* 0x00000000fffff984 */ /* 0x000fe20000000800 */
[----:B------:R-:W-:Y:S01]  /*9400*/  @!PT LDS RZ, [RZ] ;  /* 0x00000000fffff984 */ /* 0x000fe20000000800 */
[----:B------:R-:W-:Y:S01]  /*9410*/  LDGSTS.E [R5], desc[UR8][R18.64], !P2 ;  /* 0x0000000012057fae */ /* 0x000fe2000d121848 */
[----:B------:R-:W2:Y:S01]  /*9420*/  LDC R7, c[0x0][0x230] ;  /* 0x00008c00ff077b82 */ /* 0x000ea20000000800 */
[C---:B------:R-:W-:Y:S01]  /*9430*/  IMAD.WIDE R106, R2.reuse, 0x4, R16 ;  /* 0x00000004026a7825 */ /* 0x040fe200078e0210 */
[----:B------:R-:W-:Y:S01]  /*9440*/  ISETP.GE.U32.AND P6, PT, R3, 0x7fffffa0, PT ;  /* 0x7fffffa00300780c */ /* 0x000fe20003fc6070 */
[----:B------:R-:W-:Y:S02]  /*9450*/  STL.64 [R1+0x778], R110 ;  /* 0x0007786e01007387 */ /* 0x000fe40000100a00 */
[----:B------:R-:W-:-:S02]  /*9460*/  IMAD.WIDE R22, R2, 0x4, R14 ;  /* 0x0000000402167825 */ /* 0x000fc400078e020e */
[----:B------:R-:W-:Y:S01]  /*9470*/  LDGSTS.E [R5+0x4000], desc[UR8][R16.64], !P2 ;  /* 0x0400000010057fae */ /* 0x000fe2000d121848 */
[----:B------:R-:W4:Y:S01]  /*9480*/  LDC R206, c[0x0][0x230] ;  /* 0x00008c00ffce7b82 */ /* 0x000f220000000800 */
[----:B-1----:R-:W-:Y:S02]  /*9490*/  VIADD R3, R4, 0xffffffdc ;  /* 0xffffffdc04037836 */ /* 0x002fe40000000000 */
[----:B------:R-:W-:Y:S01]  /*94a0*/  STL.64 [R1+0x7e0], R168 ;  /* 0x0007e0a801007387 */ /* 0x000fe20000100a00 */
[----:B------:R-:W-:-:S03]  /*94b0*/  IMAD.WIDE R8, R2, 0x4, R12 ;  /* 0x0000000402087825 */ /* 0x000fc600078e020c */
[----:B------:R-:W-:Y:S01]  /*94c0*/  LDGSTS.E [R5+0x8000], desc[UR8][R14.64], !P2 ;  /* 0x080000000e057fae */ /* 0x000fe2000d121848 */
[----:B------:R-:W1:Y:S01]  /*94d0*/  LDC R4, c[0x0][0x230] ;  /* 0x00008c00ff047b82 */ /* 0x000e620000000800 */
[C---:B------:R-:W-:Y:S02]  /*94e0*/  IMAD.WIDE R248, R244.reuse, 0x4, R16 ;  /* 0x00000004f4f87825 */ /* 0x040fe400078e0210 */
[----:B------:R-:W-:Y:S02]  /*94f0*/  STL.64 [R1+0x7d8], R96 ;  /* 0x0007d86001007387 */ /* 0x000fe40000100a00 */
[----:B------:R-:W-:Y:S02]  /*9500*/  IMAD.WIDE R246, R244, 0x4, R14 ;  /* 0x00000004f4f67825 */ /* 0x000fe400078e020e */
[----:B------:R-:W-:Y:S01]  /*9510*/  LDGSTS.E [R5+0xc000], desc[UR8][R12.64], !P2 ;  /* 0x0c0000000c057fae */ /* 0x000fe2000d121848 */
[----:B------:R-:W-:Y:S01]  /*9520*/  ISETP.GE.U32.AND P2, PT, R0, 0x7fffff9e, PT ;  /* 0x7fffff9e0000780c */ /* 0x000fe20003f46070 */
[----:B------:R-:W-:Y:S01]  /*9530*/  IMAD.WIDE R244, R244, 0x4, R12 ;  /* 0x00000004f4f47825 */ /* 0x000fe200078e020c */
[----:B------:R-:W-:Y:S01]  /*9540*/  SHF.L.U32 R0, R2, 0x1, RZ ;  /* 0x0000000102007819 */ /* 0x000fe200000006ff */
[----:B------:R-:W-:Y:S02]  /*9550*/  STL.64 [R1+0x788], R152 ;  /* 0x0007889801007387 */ /* 0x000fe40000100a00 */
[----:B------:R-:W-:-:S02]  /*9560*/  IMAD.WIDE R240, R236, 0x4, R16 ;  /* 0x00000004ecf07825 */ /* 0x000fc400078e0210 */
[----:B------:R-:W-:Y:S02]  /*9570*/  STL.64 [R1+0x798], R94 ;  /* 0x0007985e01007387 */ /* 0x000fe40000100a00 */
[--C-:B------:R-:W-:Y:S02]  /*9580*/  IMAD.WIDE R10, R0, 0x4, R14.reuse ;  /* 0x00000004000a7825 */ /* 0x100fe400078e020e */
[----:B------:R-:W-:Y:S02]  /*9590*/  STL.64 [R1+0x1c88], R152 ;  /* 0x001c889801007387 */ /* 0x000fe40000100a00 */
[C---:B------:R-:W-:Y:S02]  /*95a0*/  IMAD.WIDE R238, R236.reuse, 0x4, R14 ;  /* 0x00000004ecee7825 */ /* 0x040fe400078e020e */
[----:B------:R-:W-:Y:S02]  /*95b0*/  STL.64 [R1+0x7a8], R176 ;  /* 0x0007a8b001007387 */ /* 0x000fe40000100a00 */
[----:B------:R-:W-:-:S02]  /*95c0*/  IMAD.WIDE R236, R236, 0x4, R12 ;  /* 0x00000004ecec7825 */ /* 0x000fc400078e020c */
[----:B------:R-:W-:Y:S02]  /*95d0*/  STL.64 [R1+0x5d8], R114 ;  /* 0x0005d87201007387 */ /* 0x000fe40000100a00 */
[C---:B------:R-:W-:Y:S02]  /*95e0*/  IMAD.WIDE R232, R188.reuse, 0x4, R18 ;  /* 0x00000004bce87825 */ /* 0x040fe400078e0212 */
[----:B------:R-:W-:Y:S02]  /*95f0*/  LDGSTS.E [R5+0x4], desc[UR8][R114.64], !P3 ;  /* 0x0000400072057fae */ /* 0x000fe4000d921848 */
[----:B------:R-:W-:Y:S02]  /*9600*/  IMAD.WIDE R186, R188, 0x4, R14 ;  /* 0x00000004bcba7825 */ /* 0x000fe400078e020e */
[----:B------:R3:W-:Y:S02]  /*9610*/  STL.64 [R1+0x5d0], R106 ;  /* 0x0005d06a01007387 */ /* 0x0007e40000100a00 */
[----:B------:R-:W-:-:S02]  /*9620*/  IMAD.WIDE R190, R196, 0x4, R18 ;  /* 0x00000004c4be7825 */ /* 0x000fc400078e0212 */
[----:B------:R3:W-:Y:S02]  /*9630*/  LDGSTS.E [R5+0x4004], desc[UR8][R106.64], !P3 ;  /* 0x040040006a057fae */ /* 0x0007e4000d921848 */
[C---:B------:R-:W-:Y:S02]  /*9640*/  IMAD.WIDE R192, R196.reuse, 0x4, R16 ;  /* 0x00000004c4c07825 */ /* 0x040fe400078e0210 */
[----:B------:R2:W-:Y:S02]  /*9650*/  STL.64 [R1+0x5c8], R22 ;  /* 0x0005c81601007387 */ /* 0x0005e40000100a00 */
[C---:B------:R-:W-:Y:S02]  /*9660*/  IMAD.WIDE R194, R196.reuse, 0x4, R14 ;  /* 0x00000004c4c27825 */ /* 0x040fe400078e020e */
[----:B------:R2:W-:Y:S02]  /*9670*/  LDGSTS.E [R5+0x8004], desc[UR8][R22.64], !P3 ;  /* 0x0800400016057fae */ /* 0x0005e4000d921848 */
[----:B------:R-:W-:-:S02]  /*9680*/  IMAD.WIDE R196, R196, 0x4, R12 ;  /* 0x00000004c4c47825 */ /* 0x000fc400078e020c */
[----:B------:R4:W-:Y:S02]  /*9690*/  STL.64 [R1+0x5c0], R8 ;  /* 0x0005c00801007387 */ /* 0x0009e40000100a00 */
[----:B---3--:R-:W-:Y:S02]  /*96a0*/  IMAD.WIDE R106, R0, 0x4, R18 ;  /* 0x00000004006a7825 */ /* 0x008fe400078e0212 */
[----:B------:R4:W-:Y:S01]  /*96b0*/  LDGSTS.E [R5+0xc004], desc[UR8][R8.64], !P3 ;  /* 0x0c00400008057fae */ /* 0x0009e2000d921848 */
[----:B------:R-:W-:Y:S01]  /*96c0*/  ISETP.GE.U32.AND P3, PT, R3, 0x7fffff9d, PT ;  /* 0x7fffff9d0300780c */ /* 0x000fe20003f66070 */
[----:B------:R-:W-:Y:S02]  /*96d0*/  IMAD R3, R2, 0x3, RZ ;  /* 0x0000000302037824 */ /* 0x000fe400078e02ff */
[--C-:B--2---:R-:W-:Y:S01]  /*96e0*/  IMAD.WIDE R22, R0, 0x4, R16.reuse ;  /* 0x0000000400167825 */ /* 0x104fe200078e0210 */
[----:B------:R2:W-:Y:S03]  /*96f0*/  STL.64 [R1+0x5b8], R106 ;  /* 0x0005b86a01007387 */ /* 0x0005e60000100a00 */
[----:B------:R-:W-:Y:S01]  /*9700*/  IMAD R204, R2, 0x38, RZ ;  /* 0x0000003802cc7824 */ /* 0x000fe200078e02ff */
[----:B------:R2:W-:Y:S01]  /*9710*/  LDGSTS.E [R5+0x8], desc[UR8][R106.64], !P4 ;  /* 0x000080006a057fae */ /* 0x0005e2000e121848 */
[----:B------:R-:W-:-:S03]  /*9720*/  IMAD.WIDE R208, R212, 0x4, R16 ;  /* 0x00000004d4d07825 */ /* 0x000fc600078e0210 */
[----:B------:R3:W-:Y:S01]  /*9730*/  STL.64 [R1+0x5b0], R22 ;  /* 0x0005b01601007387 */ /* 0x0007e20000100a00 */
[----:B----4-:R-:W-:-:S03]  /*9740*/  IMAD.WIDE R8, R0, 0x4, R12 ;  /* 0x0000000400087825 */ /* 0x010fc600078e020c */
[----:B------:R3:W-:Y:S01]  /*9750*/  LDGSTS.E [R5+0x4008], desc[UR8][R22.64], !P4 ;  /* 0x0400800016057fae */ /* 0x0007e2000e121848 */
[----:B------:R-:W-:Y:S02]  /*9760*/  VIADD R0, R6, 0xfffffffb ;  /* 0xfffffffb06007836 */ /* 0x000fe40000000000 */
[----:B------:R-:W4:Y:S01]  /*9770*/  LDC R6, c[0x0][0x230] ;  /* 0x00008c00ff067b82 */ /* 0x000f220000000800 */
[----:B------:R1:W-:Y:S01]  /*9780*/  STL.64 [R1+0x5a8], R10 ;  /* 0x0005a80a01007387 */ /* 0x0003e20000100a00 */
[----:B--2---:R-:W-:-:S03]  /*9790*/  IMAD.WIDE R106, R3, 0x4, R18 ;  /* 0x00000004036a7825 */ /* 0x004fc600078e0212 */
[----:B------:R1:W-:Y:S01]  /*97a0*/  LDGSTS.E [R5+0x8008], desc[UR8][R10.64], !P4 ;  /* 0x080080000a057fae */ /* 0x0003e2000e121848 */
[----:B------:R-:W-:-:S03]  /*97b0*/  IMAD.WIDE R200, R204, 0x4, R16 ;  /* 0x00000004ccc87825 */ /* 0x000fc600078e0210 */
[----:B------:R2:W-:Y:S01]  /*97c0*/  STL.64 [R1+0x5a0], R8 ;  /* 0x0005a00801007387 */ /* 0x0005e20000100a00 */
[----:B---3--:R-:W-:-:S03]  /*97d0*/  IMAD.WIDE R22, R3, 0x4, R16 ;  /* 0x0000000403167825 */ /* 0x008fc600078e0210 */
[----:B------:R2:W-:Y:S01]  /*97e0*/  LDGSTS.E [R5+0xc008], desc[UR8][R8.64], !P4 ;  /* 0x0c00800008057fae */ /* 0x0005e2000e121848 */
[----:B------:R-:W-:Y:S01]  /*97f0*/  ISETP.GE.U32.AND P4, PT, R0, 0x7fffffbc, PT ;  /* 0x7fffffbc0000780c */ /* 0x000fe20003f86070 */
[----:B------:R-:W-:Y:S02]  /*9800*/  IMAD.SHL.U32 R0, R2, 0x20, RZ ;  /* 0x0000002002007824 */ /* 0x000fe400078e00ff */
[C-C-:B-1----:R-:W-:Y:S01]  /*9810*/  IMAD.WIDE R10, R3.reuse, 0x4, R14.reuse ;  /* 0x00000004030a7825 */ /* 0x142fe200078e020e */
[----:B------:R1:W-:Y:S03]  /*9820*/  STL.64 [R1+0x598], R106 ;  /* 0x0005986a01007387 */ /* 0x0003e60000100a00 */
[----:B------:R-:W-:Y:S01]  /*9830*/  IMAD.WIDE R202, R204, 0x4, R14 ;  /* 0x00000004ccca7825 */ /* 0x000fe200078e020e */
[----:B------:R1:W-:Y:S03]  /*9840*/  LDGSTS.E [R5+0xc], desc[UR8][R106.64], !P5 ;  /* 0x0000c0006a057fae */ /* 0x0003e6000e921848 */
[----:B--2---:R-:W-:Y:S01]  /*9850*/  IMAD.WIDE R8, R3, 0x4, R12 ;  /* 0x0000000403087825 */ /* 0x004fe200078e020c */
[----:B------:R2:W-:Y:S03]  /*9860*/  STL.64 [R1+0x590], R22 ;  /* 0x0005901601007387 */ /* 0x0005e60000100a00 */
[----:B------:R-:W-:Y:S01]  /*9870*/  VIADD R3, R7, 0xfffffffa ;  /* 0xfffffffa07037836 */ /* 0x000fe20000000000 */
[----:B------:R2:W-:Y:S01]  /*9880*/  LDGSTS.E [R5+0x400c], desc[UR8][R22.64], !P5 ;  /* 0x0400c00016057fae */ /* 0x0005e2000e921848 */
[----:B------:R-:W3:Y:S01]  /*9890*/  LDC R7, c[0x0][0x230] ;  /* 0x00008c00ff077b82 */ /* 0x000ee20000000800 */
[----:B------:R-:W-:-:S02]  /*98a0*/  IMAD.WIDE R210, R212, 0x4, R14 ;  /* 0x00000004d4d27825 */ /* 0x000fc400078e020e */
[----:B------:R4:W-:Y:S02]  /*98b0*/  STL.64 [R1+0x588], R10 ;  /* 0x0005880a01007387 */ /* 0x0009e40000100a00 */
[--C-:B-1----:R-:W-:Y:S02]  /*98c0*/  IMAD.WIDE R106, R0, 0x4, R18.reuse ;  /* 0x00000004006a7825 */ /* 0x102fe400078e0212 */
[----:B------:R4:W-:Y:S02]  /*98d0*/  LDGSTS.E [R5+0x800c], desc[UR8][R10.64], !P5 ;  /* 0x0800c0000a057fae */ /* 0x0009e4000e921848 */
[----:B------:R-:W-:Y:S02]  /*98e0*/  IMAD.WIDE R214, R220, 0x4, R18 ;  /* 0x00000004dcd67825 */ /* 0x000fe400078e0212 */
[----:B------:R1:W-:Y:S02]  /*98f0*/  STL.64 [R1+0x580], R8 ;  /* 0x0005800801007387 */ /* 0x0003e40000100a00 */
[----:B--2---:R-:W-:-:S02]  /*9900*/  IMAD.WIDE R22, R0, 0x4, R16 ;  /* 0x0000000400167825 */ /* 0x004fc400078e0210 */
[----:B------:R1:W-:Y:S01]  /*9910*/  LDGSTS.E [R5+0xc00c], desc[UR8][R8.64], !P5 ;  /* 0x0c00c00008057fae */ /* 0x0003e2000e921848 */
[----:B------:R-:W-:Y:S01]  /*9920*/  ISETP.GE.U32.AND P5, PT, R3, 0x7fffffbb, PT ;  /* 0x7fffffbb0300780c */ /* 0x000fe20003fa6070 */
[----:B------:R-:W-:Y:S02]  /*9930*/  IMAD R3, R2, 0x21, RZ ;  /* 0x0000002102037824 */ /* 0x000fe400078e02ff */
[----:B----4-:R-:W-:Y:S01]  /*9940*/  IMAD.WIDE R10, R0, 0x4, R14 ;  /* 0x00000004000a7825 */ /* 0x010fe200078e020e */
[----:B------:R2:W-:Y:S03]  /*9950*/  LDGSTS.E [R5+0x10000], desc[UR8][R106.64], !P6 ;  /* 0x100000006a057fae */ /* 0x0005e6000f121848 */
[----:B------:R-:W-:Y:S01]  /*9960*/  IMAD.WIDE R216, R220, 0x4, R16 ;  /* 0x00000004dcd87825 */ /* 0x000fe200078e0210 */
[----:B------:R4:W-:Y:S03]  /*9970*/  LDGSTS.E [R5+0x14000], desc[UR8][R22.64], !P6 ;  /* 0x1400000016057fae */ /* 0x0009e6000f121848 */
[----:B-1----:R-:W-:Y:S01]  /*9980*/  IMAD.WIDE R8, R0, 0x4, R12 ;  /* 0x0000000400087825 */ /* 0x002fe200078e020c */
[----:B------:R1:W-:Y:S03]  /*9990*/  LDGSTS.E [R5+0x18000], desc[UR8][R10.64], !P6 ;  /* 0x180000000a057fae */ /* 0x0003e6000f121848 */
[----:B------:R-:W-:Y:S01]  /*99a0*/  VIADD R0, R4, 0xfffffff9 ;  /* 0xfffffff904007836 */ /* 0x000fe20000000000 */
[----:B------:R2:W-:Y:S01]  /*99b0*/  STL.64 [R1+0x278], R106 ;  /* 0x0002786a01007387 */ /* 0x0005e20000100a00 */
[----:B------:R-:W3:Y:S01]  /*99c0*/  LDC R4, c[0x0][0x230] ;  /* 0x00008c00ff047b82 */ /* 0x000ee20000000800 */
[----:B------:R-:W-:-:S02]  /*99d0*/  IMAD.WIDE R218, R220, 0x4, R14 ;  /* 0x00000004dcda7825 */ /* 0x000fc400078e020e */
[----:B------:R1:W-:Y:S01]  /*99e0*/  LDGSTS.E [R5+0x1c000], desc[UR8][R8.64], !P6 ;  /* 0x1c00000008057fae */ /* 0x0003e2000f121848 */
[----:B------:R-:W-:Y:S01]  /*99f0*/  ISETP.GE.U32.AND P6, PT, R0, 0x7fffffba, PT ;  /* 0x7fffffba0000780c */ /* 0x000fe20003fc6070 */
[----:B------:R-:W-:Y:S02]  /*9a00*/  IMAD R0, R2, 0x22, RZ ;  /* 0x0000002202007824 */ /* 0x000fe400078e02ff */
[----:B------:R4:W-:Y:S01]  /*9a10*/  STL.64 [R1+0x270], R22 ;  /* 0x0002701601007387 */ /* 0x0009e20000100a00 */
[----:B------:R-:W-:-:S03]  /*9a20*/  IMAD.WIDE R220, R220, 0x4, R12 ;  /* 0x00000004dcdc7825 */ /* 0x000fc600078e020c */
[----:B------:R1:W-:Y:S01]  /*9a30*/  STL.64 [R1+0x268], R10 ;  /* 0x0002680a01007387 */ /* 0x0003e20000100a00 */
[----:B--2---:R-:W-:-:S03]  /*9a40*/  IMAD.WIDE R106, R3, 0x4, R18 ;  /* 0x00000004036a7825 */ /* 0x004fc600078e0212 */
[----:B------:R2:W-:Y:S01]  /*9a50*/  STL.64 [R1+0x260], R8 ;  /* 0x0002600801007387 */ /* 0x0005e20000100a00 */
[----:B------:R-:W-:-:S03]  /*9a60*/  IMAD.WIDE R114, R0, 0x4, R18 ;  /* 0x0000000400727825 */ /* 0x000fc600078e0212 */
[----:B------:R3:W-:Y:S01]  /*9a70*/  STL.64 [R1+0x258], R106 ;  /* 0x0002586a01007387 */ /* 0x0007e20000100a00 */
[----:B----4-:R-:W-:-:S03]  /*9a80*/  IMAD.WIDE R22, R3, 0x4, R16 ;  /* 0x0000000403167825 */ /* 0x010fc600078e0210 */
[----:B------:R4:W-:Y:S01]  /*9a90*/  LDGSTS.E [R5+0x10004], desc[UR8][R106.64], !P0 ;  /* 0x100040006a057fae */ /* 0x0009e2000c121848 */
[----:B-1----:R-:W-:-:S03]  /*9aa0*/  IMAD.WIDE R10, R3, 0x4, R14 ;  /* 0x00000004030a7825 */ /* 0x002fc600078e020e */
[----:B------:R1:W-:Y:S01]  /*9ab0*/  STL.64 [R1+0x250], R22 ;  /* 0x0002501601007387 */ /* 0x0003e20000100a00 */
[----:B--2---:R-:W-:Y:S01]  /*9ac0*/  IMAD.WIDE R8, R3, 0x4, R12 ;  /* 0x0000000403087825 */ /* 0x004fe200078e020c */
[----:B------:R-:W-:Y:S02]  /*9ad0*/  IADD3 R3, R6, -0x8, RZ ;  /* 0xfffffff806037810 */ /* 0x000fe40007ffe0ff */
[----:B------:R1:W-:Y:S01]  /*9ae0*/  LDGSTS.E [R5+0x14004], desc[UR8][R22.64], !P0 ;  /* 0x1400400016057fae */ /* 0x0003e2000c121848 */
[----:B---3--:R-:W-:Y:S01]  /*9af0*/  VIADD R4, R4, 0xffffffda ;  /* 0xffffffda04047836 */ /* 0x008fe20000000000 */
[----:B------:R-:W-:Y:S01]  /*9b00*/  LOP3.LUT R6, R155, 0x10, RZ, 0x3c, !PT ;  /* 0x000000109b067812 */ /* 0x000fe200078e3cff */
[----:B------:R-:W-:Y:S01]  /*9b10*/  IMAD.WIDE R222, R228, 0x4, R18 ;  /* 0x00000004e4de7825 */ /* 0x000fe200078e0212 */
[----:B------:R2:W-:Y:S03]  /*9b20*/  STL.64 [R1+0x248], R10 ;  /* 0x0002480a01007387 */ /* 0x0005e60000100a00 */
[----:B----4-:R-:W-:Y:S01]  /*9b30*/  IMAD.WIDE R106, R0, 0x4, R16 ;  /* 0x00000004006a7825 */ /* 0x010fe200078e0210 */
[----:B------:R2:W-:Y:S03]  /*9b40*/  LDGSTS.E [R5+0x18004], desc[UR8][R10.64], !P0 ;  /* 0x180040000a057fae */ /* 0x0005e6000c121848 */
[----:B------:R-:W-:Y:S01]  /*9b50*/  VIADD R6, R6, UR5 ;  /* 0x0000000506067c36 */ /* 0x000fe20008000000 */
[----:B------:R3:W-:Y:S01]  /*9b60*/  STL.64 [R1+0x240], R8 ;  /* 0x0002400801007387 */ /* 0x0007e20000100a00 */
[----:B-1----:R-:W-:-:S03]  /*9b70*/  IMAD.WIDE R22, R0, 0x4, R14 ;  /* 0x0000000400167825 */ /* 0x002fc600078e020e */
[----:B------:R3:W-:Y:S01]  /*9b80*/  LDGSTS.E [R5+0x1c004], desc[UR8][R8.64], !P0 ;  /* 0x1c00400008057fae */ /* 0x0007e2000c121848 */
[----:B------:R-:W-:Y:S01]  /*9b90*/  ISETP.GE.U32.AND P0, PT, R3, 0x7fffffb9, PT ;  /* 0x7fffffb90300780c */ /* 0x000fe20003f06070 */
[----:B------:R-:W-:Y:S02]  /*9ba0*/  IMAD.SHL.U32 R3, R2, 0x4, RZ ;  /* 0x0000000402037824 */ /* 0x000fe400078e00ff */
[----:B--2---:R-:W-:Y:S01]  /*9bb0*/  IMAD.WIDE R10, R0, 0x4, R12 ;  /* 0x00000004000a7825 */ /* 0x004fe200078e020c */
[----:B------:R1:W-:Y:S03]  /*9bc0*/  LDGSTS.E [R5+0x10008], desc[UR8][R114.64], !P2 ;  /* 0x1000800072057fae */ /* 0x0003e6000d121848 */
[----:B------:R-:W-:Y:S01]  /*9bd0*/  VIADD R0, R7, 0xffffffdb ;  /* 0xffffffdb07007836 */ /* 0x000fe20000000000 */
[----:B------:R2:W-:Y:S01]  /*9be0*/  LDGSTS.E [R5+0x14008], desc[UR8][R106.64], !P2 ;  /* 0x140080006a057fae */ /* 0x0005e2000d121848 */
[----:B------:R-:W4:Y:S01]  /*9bf0*/  LDC R7, c[0x0][0x230] ;  /* 0x00008c00ff077b82 */ /* 0x000f220000000800 */
[----:B------:R-:W-:-:S02]  /*9c00*/  IMAD.WIDE R224, R228, 0x4, R16 ;  /* 0x00000004e4e07825 */ /* 0x000fc400078e0210 */
[----:B------:R2:W-:Y:S02]  /*9c10*/  LDGSTS.E [R5+0x18008], desc[UR8][R22.64], !P2 ;  /* 0x1800800016057fae */ /* 0x0005e4000d121848 */
[----:B------:R-:W-:Y:S02]  /*9c20*/  IMAD.WIDE R226, R228, 0x4, R14 ;  /* 0x00000004e4e27825 */ /* 0x000fe400078e020e */
[----:B------:R2:W-:Y:S01]  /*9c30*/  LDGSTS.E [R5+0x1c008], desc[UR8][R10.64], !P2 ;  /* 0x1c0080000a057fae */ /* 0x0005e2000d121848 */
[----:B---3--:R-:W3:Y:S01]  /*9c40*/  LDC R8, c[0x0][0x230] ;  /* 0x00008c00ff087b82 */ /* 0x008ee20000000800 */
[----:B------:R-:W-:Y:S01]  /*9c50*/  ISETP.GE.U32.AND P2, PT, R0, 0x7fffff9c, PT ;  /* 0x7fffff9c0000780c */ /* 0x000fe20003f46070 */
[----:B------:R-:W-:Y:S01]  /*9c60*/  IMAD R0, R2, 0x23, RZ ;  /* 0x0000002302007824 */ /* 0x000fe200078e02ff */
[----:B------:R1:W-:Y:S01]  /*9c70*/  STL.64 [R1+0x238], R114 ;  /* 0x0002387201007387 */ /* 0x0003e20000100a00 */
[----:B------:R-:W-:-:S03]  /*9c80*/  IMAD.WIDE R228, R228, 0x4, R12 ;  /* 0x00000004e4e47825 */ /* 0x000fc600078e020c */
[----:B------:R2:W-:Y:S01]  /*9c90*/  STL.64 [R1+0x230], R106 ;  /* 0x0002306a01007387 */ /* 0x0005e20000100a00 */
[----:B------:R-:W4:Y:S03]  /*9ca0*/  LDC R9, c[0x0][0x230] ;  /* 0x00008c00ff097b82 */ /* 0x000f260000000800 */
[----:B------:R2:W-:Y:S01]  /*9cb0*/  STL.64 [R1+0x228], R22 ;  /* 0x0002281601007387 */ /* 0x0005e20000100a00 */
[----:B-1----:R-:W-:-:S03]  /*9cc0*/  IMAD.WIDE R114, R0, 0x4, R18 ;  /* 0x0000000400727825 */ /* 0x002fc600078e0212 */
[----:B------:R1:W-:Y:S01]  /*9cd0*/  STL.64 [R1+0x220], R10 ;  /* 0x0002200a01007387 */ /* 0x0003e20000100a00 */
[----:B--2---:R-:W-:-:S03]  /*9ce0*/  IMAD.WIDE R106, R0, 0x4, R16 ;  /* 0x00000004006a7825 */ /* 0x004fc600078e0210 */
[----:B------:R2:W-:Y:S01]  /*9cf0*/  LDGSTS.E [R5+0x1000c], desc[UR8][R114.64], !P3 ;  /* 0x1000c00072057fae */ /* 0x0005e2000d921848 */
[----:B------:R-:W-:-:S03]  /*9d00*/  IMAD.WIDE R22, R0, 0x4, R14 ;  /* 0x0000000400167825 */ /* 0x000fc600078e020e */
[----:B------:R2:W-:Y:S01]  /*9d10*/  LDGSTS.E [R5+0x1400c], desc[UR8][R106.64], !P3 ;  /* 0x1400c0006a057fae */ /* 0x0005e2000d921848 */
[----:B-1----:R-:W-:-:S03]  /*9d20*/  IMAD.WIDE R10, R0, 0x4, R12 ;  /* 0x00000004000a7825 */ /* 0x002fc600078e020c */
[----:B------:R1:W-:Y:S01]  /*9d30*/  LDGSTS.E [R5+0x1800c], desc[UR8][R22.64], !P3 ;  /* 0x1800c00016057fae */ /* 0x0003e2000d921848 */
[----:B------:R-:W-:-:S03]  /*9d40*/  IMAD R0, R2, 0x5, RZ ;  /* 0x0000000502007824 */ /* 0x000fc600078e02ff */
[----:B------:R3:W-:Y:S01]  /*9d50*/  LDGSTS.E [R5+0x1c00c], desc[UR8][R10.64], !P3 ;  /* 0x1c00c0000a057fae */ /* 0x0007e2000d921848 */
[----:B------:R-:W-:Y:S02]  /*9d60*/  ISETP.GE.U32.AND P3, PT, R4, 0x7fffff9b, PT ;  /* 0x7fffff9b0400780c */ /* 0x000fe40003f66070 */
[----:B------:R-:W4:Y:S01]  /*9d70*/  LDC R4, c[0x0][0x230] ;  /* 0x00008c00ff047b82 */ /* 0x000f220000000800 */
[----:B------:R2:W-:Y:S04]  /*9d80*/  STL.64 [R1+0x218], R114 ;  /* 0x0002187201007387 */ /* 0x0005e80000100a00 */
[----:B------:R1:W-:Y:S04]  /*9d90*/  STL.64 [R1+0x210], R106 ;  /* 0x0002106a01007387 */ /* 0x0003e80000100a00 */
[----:B------:R3:W-:Y:S04]  /*9da0*/  STL.64 [R1+0x208], R22 ;  /* 0x0002081601007387 */ /* 0x0007e80000100a00 */
[----:B------:R3:W-:Y:S01]  /*9db0*/  STL.64 [R1+0x200], R10 ;  /* 0x0002000a01007387 */ /* 0x0007e20000100a00 */
[----:B--2---:R-:W-:-:S04]  /*9dc0*/  IMAD.WIDE R114, R3, 0x4, R18 ;  /* 0x0000000403727825 */ /* 0x004fc800078e0212 */
[C---:B-1----:R-:W-:Y:S01]  /*9dd0*/  IMAD.WIDE R106, R3.reuse, 0x4, R16 ;  /* 0x00000004036a7825 */ /* 0x042fe200078e0210 */
[----:B------:R1:W-:Y:S03]  /*9de0*/  STL.64 [R1+0x578], R114 ;  /* 0x0005787201007387 */ /* 0x0003e60000100a00 */
[C---:B---3--:R-:W-:Y:S01]  /*9df0*/  IMAD.WIDE R22, R3.reuse, 0x4, R14 ;  /* 0x0000000403167825 */ /* 0x048fe200078e020e */
[----:B------:R1:W-:Y:S03]  /*9e00*/  LDGSTS.E [R6], desc[UR8][R114.64], !P4 ;  /* 0x0000000072067fae */ /* 0x0003e6000e121848 */
[----:B------:R-:W-:Y:S01]  /*9e10*/  IMAD.WIDE R10, R3, 0x4, R12 ;  /* 0x00000004030a7825 */ /* 0x000fe200078e020c */
[----:B------:R2:W-:Y:S03]  /*9e20*/  STL.64 [R1+0x570], R106 ;  /* 0x0005706a01007387 */ /* 0x0005e60000100a00 */
[----:B------:R-:W-:Y:S01]  /*9e30*/  VIADD R3, R8, 0xffffffd9 ;  /* 0xffffffd908037836 */ /* 0x000fe20000000000 */
[----:B------:R2:W-:Y:S01]  /*9e40*/  LDGSTS.E [R6+0x4000], desc[UR8][R106.64], !P4 ;  /* 0x040000006a067fae */ /* 0x0005e2000e121848 */
[----:B------:R-:W3:Y:S03]  /*9e50*/  LDC R8, c[0x0][0x230] ;  /* 0x00008c00ff087b82 */ /* 0x000ee60000000800 */
[----:B------:R4:W-:Y:S01]  /*9e60*/  STL.64 [R1+0x568], R22 ;  /* 0x0005681601007387 */ /* 0x0009e20000100a00 */
[----:B-1----:R-:W-:-:S03]  /*9e70*/  IMAD.WIDE R114, R0, 0x4, R18 ;  /* 0x0000000400727825 */ /* 0x002fc600078e0212 */
[----:B------:R4:W-:Y:S04]  /*9e80*/  LDGSTS.E [R6+0x8000], desc[UR8][R22.64], !P4 ;  /* 0x0800000016067fae */ /* 0x0009e8000e121848 */
[----:B------:R1:W-:Y:S01]  /*9e90*/  STL.64 [R1+0x560], R10 ;  /* 0x0005600a01007387 */ /* 0x0003e20000100a00 */
[----:B--2---:R-:W-:-:S03]  /*9ea0*/  IMAD.WIDE R106, R0, 0x4, R16 ;  /* 0x00000004006a7825 */ /* 0x004fc600078e0210 */
[----:B------:R1:W-:Y:S01]  /*9eb0*/  LDGSTS.E [R6+0xc000], desc[UR8][R10.64], !P4 ;  /* 0x0c0000000a067fae */ /* 0x0003e2000e121848 */
[----:B------:R-:W-:Y:S01]  /*9ec0*/  ISETP.GE.U32.AND P4, PT, R3, 0x7fffff9a, PT ;  /* 0x7fffff9a0300780c */ /* 0x000fe20003f86070 */
[----:B------:R-:W-:Y:S02]  /*9ed0*/  IMAD R3, R2, 0x6, RZ ;  /* 0x0000000602037824 */ /* 0x000fe400078e02ff */
[C---:B----4-:R-:W-:Y:S01]  /*9ee0*/  IMAD.WIDE R22, R0.reuse, 0x4, R14 ;  /* 0x0000000400167825 */ /* 0x050fe200078e020e */
[----:B------:R2:W-:Y:S04]  /*9ef0*/  STL.64 [R1+0x558], R114 ;  /* 0x0005587201007387 */ /* 0x0005e80000100a00 */
[----:B------:R2:W-:Y:S01]  /*9f00*/  LDGSTS.E [R6+0x4], desc[UR8][R114.64], !P5 ;  /* 0x0000400072067fae */ /* 0x0005e2000e921848 */
[----:B-1----:R-:W-:Y:S01]  /*9f10*/  IMAD.WIDE R10, R0, 0x4, R12 ;  /* 0x00000004000a7825 */ /* 0x002fe200078e020c */
[----:B------:R-:W-:-:S02]  /*9f20*/  IADD3 R0, R7, -0x28, RZ ;  /* 0xffffffd807007810 */ /* 0x000fc40007ffe0ff */
[----:B------:R1:W-:Y:S01]  /*9f30*/  STL.64 [R1+0x550], R106 ;  /* 0x0005506a01007387 */ /* 0x0003e20000100a00 */
[----:B------:R-:W4:Y:S03]  /*9f40*/  LDC R7, c[0x0][0x230] ;  /* 0x00008c00ff077b82 */ /* 0x000f260000000800 */
[----:B------:R1:W-:Y:S01]  /*9f50*/  LDGSTS.E [R6+0x4004], desc[UR8][R106.64], !P5 ;  /* 0x040040006a067fae */ /* 0x0003e2000e921848 */
[----:B--2---:R-:W-:-:S03]  /*9f60*/  IMAD.WIDE R114, R3, 0x4, R18 ;  /* 0x0000000403727825 */ /* 0x004fc600078e0212 */
[----:B------:R2:W-:Y:S04]  /*9f70*/  STL.64 [R1+0x548], R22 ;  /* 0x0005481601007387 */ /* 0x0005e80000100a00 */
[----:B------:R2:W-:Y:S01]  /*9f80*/  LDGSTS.E [R6+0x8004], desc[UR8][R22.64], !P5 ;  /* 0x0800400016067fae */ /* 0x0005e2000e921848 */
[----:B-1----:R-:W-:-:S03]  /*9f90*/  IMAD.WIDE R106, R3, 0x4, R16 ;  /* 0x00000004036a7825 */ /* 0x002fc600078e0210 */
[----:B------:R1:W-:Y:S04]  /*9fa0*/  STL.64 [R1+0x540], R10 ;  /* 0x0005400a01007387 */ /* 0x0003e80000100a00 */
[----:B------:R1:W-:Y:S01]  /*9fb0*/  LDGSTS.E [R6+0xc004], desc[UR8][R10.64], !P5 ;  /* 0x0c0040000a067fae */ /* 0x0003e2000e921848 */
[----:B------:R-:W-:Y:S01]  /*9fc0*/  ISETP.GE.U32.AND P5, PT, R0, 0x7fffff99, PT ;  /* 0x7fffff990000780c */ /* 0x000fe20003fa6070 */
[----:B------:R-:W-:Y:S02]  /*9fd0*/  IMAD R0, R2, 0x7, RZ ;  /* 0x0000000702007824 */ /* 0x000fe400078e02ff */
[C---:B--2---:R-:W-:Y:S01]  /*9fe0*/  IMAD.WIDE R22, R3.reuse, 0x4, R14 ;  /* 0x0000000403167825 */ /* 0x044fe200078e020e */
[----:B------:R2:W-:Y:S04]  /*9ff0*/  STL.64 [R1+0x538], R114 ;  /* 0x0005387201007387 */ /* 0x0005e80000100a00 */
[----:B------:R2:W-:Y:S01]  /*a000*/  LDGSTS.E [R6+0x8], desc[UR8][R114.64], !P6 ;  /* 0x0000800072067fae */ /* 0x0005e2000f121848 */
[----:B-1----:R-:W-:-:S03]  /*a010*/  IMAD.WIDE R10, R3, 0x4, R12 ;  /* 0x00000004030a7825 */ /* 0x002fc600078e020c */
[----:B------:R1:W-:Y:S01]  /*a020*/  STL.64 [R1+0x530], R106 ;  /* 0x0005306a01007387 */ /* 0x0003e20000100a00 */
[----:B------:R-:W-:-:S03]  /*a030*/  VIADD R3, R4, 0xfffffff7 ;  /* 0xfffffff704037836 */ /* 0x000fc60000000000 */
[----:B------:R1:W-:Y:S01]  /*a040*/  LDGSTS.E [R6+0x4008], desc[UR8][R106.64], !P6 ;  /* 0x040080006a067fae */ /* 0x0003e2000f121848 */
[----:B------:R-:W4:Y:S03]  /*a050*/  LDC R4, c[0x0][0x230] ;  /* 0x00008c00ff047b82 */ /* 0x000f260000000800 */
[----:B------:R3:W-:Y:S01]  /*a060*/  STL.64 [R1+0x528], R22 ;  /* 0x0005281601007387 */ /* 0x0007e20000100a00 */
[----:B--2---:R-:W-:-:S03]  /*a070*/  IMAD.WIDE R114, R0, 0x4, R18 ;  /* 0x0000000400727825 */ /* 0x004fc600078e0212 */
[----:B------:R3:W-:Y:S04]  /*a080*/  LDGSTS.E [R6+0x8008], desc[UR8][R22.64], !P6 ;  /* 0x0800800016067fae */ /* 0x0007e8000f121848 */
[----:B------:R2:W-:Y:S01]  /*a090*/  STL.64 [R1+0x520], R10 ;  /* 0x0005200a01007387 */ /* 0x0005e20000100a00 */
[----:B-1----:R-:W-:-:S03]  /*a0a0*/  IMAD.WIDE R106, R0, 0x4, R16 ;  /* 0x00000004006a7825 */ /* 0x002fc600078e0210 */
[----:B------:R2:W-:Y:S01]  /*a0b0*/  LDGSTS.E [R6+0xc008], desc[UR8][R10.64], !P6 ;  /* 0x0c0080000a067fae */ /* 0x0005e2000f121848 */
[----:B------:R-:W-:Y:S01]  /*a0c0*/  ISETP.GE.U32.AND P6, PT, R3, 0x7fffffb8, PT ;  /* 0x7fffffb80300780c */ /* 0x000fe20003fc6070 */
[----:B------:R-:W-:Y:S02]  /*a0d0*/  IMAD R3, R2, 0x24, RZ ;  /* 0x0000002402037824 */ /* 0x000fe400078e02ff */
[C---:B---3--:R-:W-:Y:S01]  /*a0e0*/  IMAD.WIDE R22, R0.reuse, 0x4, R14 ;  /* 0x0000000400167825 */ /* 0x048fe200078e020e */
[----:B------:R1:W-:Y:S04]  /*a0f0*/  STL.64 [R1+0x518], R114 ;  /* 0x0005187201007387 */ /* 0x0003e80000100a00 */
[----:B------:R1:W-:Y:S01]  /*a100*/  LDGSTS.E [R6+0xc], desc[UR8][R114.64], !P0 ;  /* 0x0000c00072067fae */ /* 0x0003e2000c121848 */
[----:B--2---:R-:W-:-:S03]  /*a110*/  IMAD.WIDE R10, R0, 0x4, R12 ;  /* 0x00000004000a7825 */ /* 0x004fc600078e020c */
[----:B------:R2:W-:Y:S01]  /*a120*/  STL.64 [R1+0x510], R106 ;  /* 0x0005106a01007387 */ /* 0x0005e20000100a00 */
[----:B------:R-:W-:-:S03]  /*a130*/  VIADD R0, R8, 0xfffffff6 ;  /* 0xfffffff608007836 */ /* 0x000fc60000000000 */
[----:B------:R2:W-:Y:S01]  /*a140*/  LDGSTS.E [R6+0x400c], desc[UR8][R106.64], !P0 ;  /* 0x0400c0006a067fae */ /* 0x0005e2000c121848 */
[----:B------:R-:W3:Y:S01]  /*a150*/  LDC R8, c[0x0][0x230] ;  /* 0x00008c00ff087b82 */ /* 0x000ee20000000800 */
[C---:B-1----:R-:W-:Y:S02]  /*a160*/  IMAD.WIDE R114, R3.reuse, 0x4, R18 ;  /* 0x0000000403727825 */ /* 0x042fe400078e0212 */
[----:B------:R1:W-:Y:S04]  /*a170*/  STL.64 [R1+0x508], R22 ;  /* 0x0005081601007387 */ /* 0x0003e80000100a00 */
[----:B------:R1:W-:Y:S01]  /*a180*/  LDGSTS.E [R6+0x800c], desc[UR8][R22.64], !P0 ;  /* 0x0800c00016067fae */ /* 0x0003e2000c121848 */
[----:B--2---:R-:W-:-:S03]  /*a190*/  IMAD.WIDE R106, R3, 0x4, R16 ;  /* 0x00000004036a7825 */ /* 0x004fc600078e0210 */
[----:B------:R2:W-:Y:S04]  /*a1a0*/  STL.64 [R1+0x500], R10 ;  /* 0x0005000a01007387 */ /* 0x0005e80000100a00 */
[----:B------:R2:W-:Y:S01]  /*a1b0*/  LDGSTS.E [R6+0xc00c], desc[UR8][R10.64], !P0 ;  /* 0x0c00c0000a067fae */ /* 0x0005e2000c121848 */
[----:B------:R-:W-:Y:S01]  /*a1c0*/  ISETP.GE.U32.AND P0, PT, R0, 0x7fffffb7, PT ;  /* 0x7fffffb70000780c */ /* 0x000fe20003f06070 */
[----:B------:R-:W-:Y:S02]  /*a1d0*/  IMAD R0, R2, 0x25, RZ ;  /* 0x0000002502007824 */ /* 0x000fe400078e02ff */
[C---:B-1----:R-:W-:Y:S01]  /*a1e0*/  IMAD.WIDE R22, R3.reuse, 0x4, R14 ;  /* 0x0000000403167825 */ /* 0x042fe200078e020e */
[----:B------:R1:W-:Y:S04]  /*a1f0*/  LDGSTS.E [R6+0x10000], desc[UR8][R114.64], !P2 ;  /* 0x1000000072067fae */ /* 0x0003e8000d121848 */
[----:B------:R1:W-:Y:S01]  /*a200*/  LDGSTS.E [R6+0x14000], desc[UR8][R106.64], !P2 ;  /* 0x140000006a067fae */ /* 0x0003e2000d121848 */
[----:B--2---:R-:W-:-:S03]  /*a210*/  IMAD.WIDE R10, R3, 0x4, R12 ;  /* 0x00000004030a7825 */ /* 0x004fc600078e020c */
[----:B------:R1:W-:Y:S01]  /*a220*/  STL.64 [R1+0x1f8], R114 ;  /* 0x0001f87201007387 */ /* 0x0003e20000100a00 */
[----:B----4-:R-:W-:-:S03]  /*a230*/  VIADD R3, R7, 0xfffffff5 ;  /* 0xfffffff507037836 */ /* 0x010fc60000000000 */
[----:B------:R2:W-:Y:S01]  /*a240*/  LDGSTS.E [R6+0x18000], desc[UR8][R22.64], !P2 ;  /* 0x1800000016067fae */ /* 0x0005e2000d121848 */
[----:B------:R-:W4:Y:S03]  /*a250*/  LDC R7, c[0x0][0x230] ;  /* 0x00008c00ff077b82 */ /* 0x000f260000000800 */
[----:B------:R3:W-:Y:S04]  /*a260*/  STL.64 [R1+0x1f0], R106 ;  /* 0x0001f06a01007387 */ /* 0x0007e80000100a00 */
[----:B------:R2:W-:Y:S01]  /*a270*/  LDGSTS.E [R6+0x1c000], desc[UR8][R10.64], !P2 ;  /* 0x1c0000000a067fae */ /* 0x0005e2000d121848 */
[----:B-1----:R-:W-:Y:S01]  /*a280*/  IMAD.WIDE R114, R0, 0x4, R18 ;  /* 0x0000000400727825 */ /* 0x002fe200078e0212 */
[----:B------:R-:W-:-:S02]  /*a290*/  ISETP.GE.U32.AND P2, PT, R3, 0x7fffffb6, PT ;  /* 0x7fffffb60300780c */ /* 0x000fc40003f46070 */
[----:B------:R2:W-:Y:S01]  /*a2a0*/  STL.64 [R1+0x1e8], R22 ;  /* 0x0001e81601007387 */ /* 0x0005e20000100a00 */
[----:B------:R-:W-:Y:S02]  /*a2b0*/  IMAD R3, R2, 0x26, RZ ;  /* 0x0000002602037824 */ /* 0x000fe400078e02ff */
[C---:B---3--:R-:W-:Y:S01]  /*a2c0*/  IMAD.WIDE R106, R0.reuse, 0x4, R16 ;  /* 0x00000004006a7825 */ /* 0x048fe200078e0210 */
[----:B------:R1:W-:Y:S04]  /*a2d0*/  STL.64 [R1+0x1e0], R10 ;  /* 0x0001e00a01007387 */ /* 0x0003e80000100a00 */
[----:B------:R3:W-:Y:S01]  /*a2e0*/  STL.64 [R1+0x1d8], R114 ;  /* 0x0001d87201007387 */ /* 0x0007e20000100a00 */
[----:B--2---:R-:W-:-:S03]  /*a2f0*/  IMAD.WIDE R22, R0, 0x4, R14 ;  /* 0x0000000400167825 */ /* 0x004fc600078e020e */
[----:B------:R3:W-:Y:S01]  /*a300*/  LDGSTS.E [R6+0x10004], desc[UR8][R114.64], !P3 ;  /* 0x1000400072067fae */ /* 0x0007e2000d921848 */
[----:B-1----:R-:W-:-:S03]  /*a310*/  IMAD.WIDE R10, R0, 0x4, R12 ;  /* 0x00000004000a7825 */ /* 0x002fc600078e020c */
[----:B------:R1:W-:Y:S01]  /*a320*/  STL.64 [R1+0x1d0], R106 ;  /* 0x0001d06a01007387 */ /* 0x0003e20000100a00 */
[----:B------:R-:W-:-:S03]  /*a330*/  VIADD R0, R4, 0xfffffff4 ;  /* 0xfffffff404007836 */ /* 0x000fc60000000000 */
[----:B------:R1:W-:Y:S01]  /*a340*/  LDGSTS.E [R6+0x14004], desc[UR8][R106.64], !P3 ;  /* 0x140040006a067fae */ /* 0x0003e2000d921848 */
[----:B----4-:R-:W-:Y:S02]  /*a350*/  VIADD R4, R7, 0xffffffd6 ;  /* 0xffffffd607047836 */ /* 0x010fe40000000000 */
[C---:B---3--:R-:W-:Y:S01]  /*a360*/  IMAD.WIDE R114, R3.reuse, 0x4, R18 ;  /* 0x0000000403727825 */ /* 0x048fe200078e0212 */
[----:B------:R2:W-:Y:S04]  /*a370*/  STL.64 [R1+0x1c8], R22 ;  /* 0x0001c81601007387 */ /* 0x0005e80000100a00 */
[----:B------:R2:W-:Y:S01]  /*a380*/  LDGSTS.E [R6+0x18004], desc[UR8][R22.64], !P3 ;  /* 0x1800400016067fae */ /* 0x0005e2000d921848 */
[----:B-1----:R-:W-:-:S03]  /*a390*/  IMAD.WIDE R106, R3, 0x4, R16 ;  /* 0x00000004036a7825 */ /* 0x002fc600078e0210 */
[----:B------:R1:W-:Y:S04]  /*a3a0*/  STL.64 [R1+0x1c0], R10 ;  /* 0x0001c00a01007387 */ /* 0x0003e80000100a00 */
[----:B------:R1:W-:Y:S01]  /*a3b0*/  LDGSTS.E [R6+0x1c004], desc[UR8][R10.64], !P3 ;  /* 0x1c0040000a067fae */ /* 0x0003e2000d921848 */
[----:B------:R-:W-:Y:S01]  /*a3c0*/  ISETP.GE.U32.AND P3, PT, R0, 0x7fffffb5, PT ;  /* 0x7fffffb50000780c */ /* 0x000fe20003f66070 */
[----:B------:R-:W-:Y:S02]  /*a3d0*/  VIADD R0, R8, 0xffffffd7 ;  /* 0xffffffd708007836 */ /* 0x000fe40000000000 */
[C---:B--2---:R-:W-:Y:S01]  /*a3e0*/  IMAD.WIDE R22, R3.reuse, 0x4, R14 ;  /* 0x0000000403167825 */ /* 0x044fe200078e020e */
[----:B------:R2:W-:Y:S01]  /*a3f0*/  LDGSTS.E [R6+0x10008], desc[UR8][R114.64], !P4 ;  /* 0x1000800072067fae */ /* 0x0005e2000e121848 */
[----:B------:R-:W3:Y:S03]  /*a400*/  LDC R8, c[0x0][0x230] ;  /* 0x00008c00ff087b82 */ /* 0x000ee60000000800 */
[----:B------:R4:W-:Y:S01]  /*a410*/  LDGSTS.E [R6+0x14008], desc[UR8][R106.64], !P4 ;  /* 0x140080006a067fae */ /* 0x0009e2000e121848 */
[----:B-1----:R-:W-:-:S03]  /*a420*/  IMAD.WIDE R10, R3, 0x4, R12 ;  /* 0x00000004030a7825 */ /* 0x002fc600078e020c */
[----:B------:R1:W-:Y:S01]  /*a430*/  LDGSTS.E [R6+0x18008], desc[UR8][R22.64], !P4 ;  /* 0x1800800016067fae */ /* 0x0003e2000e121848 */
[----:B------:R-:W-:-:S03]  /*a440*/  SHF.L.U32 R3, R2, 0x3, RZ ;  /* 0x0000000302037819 */ /* 0x000fc600000006ff */
[----:B------:R1:W-:Y:S01]  /*a450*/  LDGSTS.E [R6+0x1c008], desc[UR8][R10.64], !P4 ;  /* 0x1c0080000a067fae */ /* 0x0003e2000e121848 */
[----:B------:R-:W-:Y:S01]  /*a460*/  ISETP.GE.U32.AND P4, PT, R0, 0x7fffff98, PT ;  /* 0x7fffff980000780c */ /* 0x000fe20003f86070 */
[----:B------:R-:W-:Y:S02]  /*a470*/  IMAD R0, R2, 0x27, RZ ;  /* 0x0000002702007824 */ /* 0x000fe400078e02ff */
[----:B------:R2:W-:Y:S02]  /*a480*/  STL.64 [R1+0x1b8], R114 ;  /* 0x0001b87201007387 */ /* 0x0005e40000100a00 */
[C---:B------:R-:W-:Y:S02]  /*a490*/  IMAD.WIDE R122, R0.reuse, 0x4, R18 ;  /* 0x00000004007a7825 */ /* 0x040fe400078e0212 */
[----:B------:R4:W-:Y:S04]  /*a4a0*/  STL.64 [R1+0x1b0], R106 ;  /* 0x0001b06a01007387 */ /* 0x0009e80000100a00 */
[----:B------:R1:W-:Y:S01]  /*a4b0*/  STL.64 [R1+0x1a8], R22 ;  /* 0x0001a81601007387 */ /* 0x0003e20000100a00 */
[----:B--2---:R-:W-:-:S03]  /*a4c0*/  IMAD.WIDE R114, R0, 0x4, R16 ;  /* 0x0000000400727825 */ /* 0x004fc600078e0210 */
[----:B------:R-:W-:Y:S01]  /*a4d0*/  LDGSTS.E [R6+0x1000c], desc[UR8][R122.64], !P5 ;  /* 0x1000c0007a067fae */ /* 0x000fe2000e921848 */
[----:B----4-:R-:W-:-:S03]  /*a4e0*/  IMAD.WIDE R106, R0, 0x4, R14 ;  /* 0x00000004006a7825 */ /* 0x010fc600078e020e */
[----:B------:R2:W-:Y:S01]  /*a4f0*/  LDGSTS.E [R6+0x1400c], desc[UR8][R114.64], !P5 ;  /* 0x1400c00072067fae */ /* 0x0005e2000e921848 */
[----:B-1----:R-:W-:-:S03]  /*a500*/  IMAD.WIDE R22, R0, 0x4, R12 ;  /* 0x0000000400167825 */ /* 0x002fc600078e020c */
[----:B------:R1:W-:Y:S01]  /*a510*/  STL.64 [R1+0x1a0], R10 ;  /* 0x0001a00a01007387 */ /* 0x0003e20000100a00 */
[----:B------:R-:W-:-:S03]  /*a520*/  IMAD R0, R2, 0x9, RZ ;  /* 0x0000000902007824 */ /* 0x000fc600078e02ff */
[----:B------:R4:W-:Y:S04]  /*a530*/  LDGSTS.E [R6+0x1800c], desc[UR8][R106.64], !P5 ;  /* 0x1800c0006a067fae */ /* 0x0009e8000e921848 */
[----:B------:R3:W-:Y:S01]  /*a540*/  LDGSTS.E [R6+0x1c00c], desc[UR8][R22.64], !P5 ;  /* 0x1c00c00016067fae */ /* 0x0007e2000e921848 */
[----:B------:R-:W-:Y:S02]  /*a550*/  ISETP.GE.U32.AND P5, PT, R4, 0x7fffff97, PT ;  /* 0x7fffff970400780c */ /* 0x000fe40003fa6070 */
[----:B------:R-:W3:Y:S01]  /*a560*/  LDC R4, c[0x0][0x230] ;  /* 0x00008c00ff047b82 */ /* 0x000ee20000000800 */
[----:B-1----:R-:W-:Y:S01]  /*a570*/  LOP3.LUT R10, R155, 0x20, RZ, 0x3c, !PT ;  /* 0x000000209b0a7812 */ /* 0x002fe200078e3cff */
[----:B------:R-:W-:Y:S04]  /*a580*/  STL.64 [R1+0x198], R122 ;  /* 0x0001987a01007387 */ /* 0x000fe80000100a00 */
[----:B------:R2:W-:Y:S01]  /*a590*/  STL.64 [R1+0x190], R114 ;  /* 0x0001907201007387 */ /* 0x0005e20000100a00 */
[----:B------:R-:W-:-:S02]  /*a5a0*/  VIADD R7, R10, UR5 ;  /* 0x000000050a077c36 */ /* 0x000fc40008000000 */
[C---:B------:R-:W-:Y:S01]  /*a5b0*/  IMAD.WIDE R10, R3.reuse, 0x4, R12 ;  /* 0x00000004030a7825 */ /* 0x040fe200078e020c */
[----:B------:R4:W-:Y:S04]  /*a5c0*/  STL.64 [R1+0x188], R106 ;  /* 0x0001886a01007387 */ /* 0x0009e80000100a00 */
[----:B------:R3:W-:Y:S01]  /*a5d0*/  STL.64 [R1+0x180], R22 ;  /* 0x0001801601007387 */ /* 0x0007e20000100a00 */
[----:B--2---:R-:W-:-:S04]  /*a5e0*/  IMAD.WIDE R114, R3, 0x4, R18 ;  /* 0x0000000403727825 */ /* 0x004fc800078e0212 */
[C---:B----4-:R-:W-:Y:S01]  /*a5f0*/  IMAD.WIDE R106, R3.reuse, 0x4, R16 ;  /* 0x00000004036a7825 */ /* 0x050fe200078e0210 */
[----:B------:R1:W-:Y:S03]  /*a600*/  STL.64 [R1+0x4f8], R114 ;  /* 0x0004f87201007387 */ /* 0x0003e60000100a00 */
[----:B---3--:R-:W-:Y:S01]  /*a610*/  IMAD.WIDE R22, R3, 0x4, R14 ;  /* 0x0000000403167825 */ /* 0x008fe200078e020e */
[----:B------:R1:W-:Y:S03]  /*a620*/  LDGSTS.E [R7], desc[UR8][R114.64], !P6 ;  /* 0x0000000072077fae */ /* 0x0003e6000f121848 */
[----:B------:R-:W-:Y:S01]  /*a630*/  VIADD R3, R9, 0xffffffd5 ;  /* 0xffffffd509037836 */ /* 0x000fe20000000000 */
[----:B------:R2:W-:Y:S01]  /*a640*/  STL.64 [R1+0x4f0], R106 ;  /* 0x0004f06a01007387 */ /* 0x0005e20000100a00 */
[----:B------:R-:W3:Y:S03]  /*a650*/  LDC R9, c[0x0][0x230] ;  /* 0x00008c00ff097b82 */ /* 0x000ee60000000800 */
[----:B------:R2:W-:Y:S04]  /*a660*/  LDGSTS.E [R7+0x4000], desc[UR8][R106.64], !P6 ;  /* 0x040000006a077fae */ /* 0x0005e8000f121848 */
        /* <DEDUP_REMOVED lines=41> */
[----:B------:R1:W-:Y:S04]  /*a900*/  STL.64 [R1+0x498], R114 ;  /* 0x0004987201007387 */ /* 0x0003e80000100a00 */
[----:B------:R1:W-:Y:S01]  /*a910*/  LDGSTS.E [R7+0xc], desc[UR8][R114.64], !P3 ;  /* 0x0000c00072077fae */ /* 0x0003e2000d921848 */
[----:B--2---:R-:W-:Y:S01]  /*a920*/  IMAD.WIDE R10, R0, 0x4, R12 ;  /* 0x00000004000a7825 */ /* 0x004fe200078e020c */
[----:B------:R-:W-:-:S02]  /*a930*/  IADD3 R0, R9, -0xe, RZ ;  /* 0xfffffff209007810 */ /* 0x000fc40007ffe0ff */
[----:B------:R2:W-:Y:S01]  /*a940*/  STL.64 [R1+0x490], R106 ;  /* 0x0004906a01007387 */ /* 0x0005e20000100a00 */
[----:B------:R-:W3:Y:S03]  /*a950*/  LDC R9, c[0x0][0x230] ;  /* 0x00008c00ff097b82 */ /* 0x000ee60000000800 */
[----:B------:R2:W-:Y:S01]  /*a960*/  LDGSTS.E [R7+0x400c], desc[UR8][R106.64], !P3 ;  /* 0x0400c0006a077fae */ /* 0x0005e2000d921848 */
[----:B-1----:R-:W-:-:S03]  /*a970*/  IMAD.WIDE R114, R3, 0x4, R18 ;  /* 0x0000000403727825 */ /* 0x002fc600078e0212 */
[----:B------:R1:W-:Y:S04]  /*a980*/  STL.64 [R1+0x488], R22 ;  /* 0x0004881601007387 */ /* 0x0003e80000100a00 */
[----:B------:R1:W-:Y:S04]  /*a990*/  LDGSTS.E [R7+0x800c], desc[UR8][R22.64], !P3 ;  /* 0x0800c00016077fae */ /* 0x0003e8000d921848 */
[----:B------:R4:W-:Y:S01]  /*a9a0*/  STL.64 [R1+0x480], R10 ;  /* 0x0004800a01007387 */ /* 0x0009e20000100a00 */
[----:B--2---:R-:W-:-:S03]  /*a9b0*/  IMAD.WIDE R106, R3, 0x4, R16 ;  /* 0x00000004036a7825 */ /* 0x004fc600078e0210 */
[----:B------:R4:W-:Y:S01]  /*a9c0*/  LDGSTS.E [R7+0xc00c], desc[UR8][R10.64], !P3 ;  /* 0x0c00c0000a077fae */ /* 0x0009e2000d921848 */
[----:B------:R-:W-:Y:S01]  /*a9d0*/  ISETP.GE.U32.AND P3, PT, R0, 0x7fffffb3, PT ;  /* 0x7fffffb30000780c */ /* 0x000fe20003f66070 */
[----:B------:R-:W-:Y:S02]  /*a9e0*/  IMAD R0, R2, 0x29, RZ ;  /* 0x0000002902007824 */ /* 0x000fe400078e02ff */
[C---:B-1----:R-:W-:Y:S01]  /*a9f0*/  IMAD.WIDE R22, R3.reuse, 0x4, R14 ;  /* 0x0000000403167825 */ /* 0x042fe200078e020e */
[----:B------:R1:W-:Y:S04]  /*aa00*/  STL.64 [R1+0x178], R114 ;  /* 0x0001787201007387 */ /* 0x0003e80000100a00 */
[----:B------:R1:W-:Y:S01]  /*aa10*/  LDGSTS.E [R7+0x10000], desc[UR8][R114.64], !P4 ;  /* 0x1000000072077fae */ /* 0x0003e2000e121848 */
[----:B----4-:R-:W-:-:S03]  /*aa20*/  IMAD.WIDE R10, R3, 0x4, R12 ;  /* 0x00000004030a7825 */ /* 0x010fc600078e020c */
[----:B------:R2:W-:Y:S01]  /*aa30*/  STL.64 [R1+0x170], R106 ;  /* 0x0001706a01007387 */ /* 0x0005e20000100a00 */
[----:B------:R-:W-:-:S03]  /*aa40*/  VIADD R3, R8, 0xfffffff1 ;  /* 0xfffffff108037836 */ /* 0x000fc60000000000 */
[----:B------:R2:W-:Y:S01]  /*aa50*/  LDGSTS.E [R7+0x14000], desc[UR8][R106.64], !P4 ;  /* 0x140000006a077fae */ /* 0x0005e2000e121848 */
[----:B------:R-:W4:Y:S01]  /*aa60*/  LDC R8, c[0x0][0x230] ;  /* 0x00008c00ff087b82 */ /* 0x000f220000000800 */
        /* <DEDUP_REMOVED lines=13> */
[----:B---3--:R-:W-:-:S03]  /*ab40*/  VIADD R0, R4, 0xfffffff0 ;  /* 0xfffffff004007836 */ /* 0x008fc60000000000 */
[----:B------:R2:W-:Y:S01]  /*ab50*/  LDGSTS.E [R7+0x18004], desc[UR8][R22.64], !P5 ;  /* 0x1800400016077fae */ /* 0x0005e2000e921848 */
[----:B------:R-:W3:Y:S03]  /*ab60*/  LDC R4, c[0x0][0x230] ;  /* 0x00008c00ff047b82 */ /* 0x000ee60000000800 */
[----:B------:R4:W-:Y:S04]  /*ab70*/  STL.64 [R1+0x150], R106 ;  /* 0x0001506a01007387 */ /* 0x0009e80000100a00 */
[----:B------:R2:W-:Y:S01]  /*ab80*/  LDGSTS.E [R7+0x1c004], desc[UR8][R10.64], !P5 ;  /* 0x1c0040000a077fae */ /* 0x0005e2000e921848 */
[----:B-1----:R-:W-:Y:S01]  /*ab90*/  IMAD.WIDE R114, R3, 0x4, R18 ;  /* 0x0000000403727825 */ /* 0x002fe200078e0212 */
[----:B------:R-:W-:-:S02]  /*aba0*/  ISETP.GE.U32.AND P5, PT, R0, 0x7fffffb1, PT ;  /* 0x7fffffb10000780c */ /* 0x000fc40003fa6070 */
[----:B------:R2:W-:Y:S01]  /*abb0*/  STL.64 [R1+0x148], R22 ;  /* 0x0001481601007387 */ /* 0x0005e20000100a00 */
[----:B------:R-:W-:Y:S02]  /*abc0*/  IMAD R0, R2, 0x2b, RZ ;  /* 0x0000002b02007824 */ /* 0x000fe400078e02ff */
[C---:B----4-:R-:W-:Y:S01]  /*abd0*/  IMAD.WIDE R106, R3.reuse, 0x4, R16 ;  /* 0x00000004036a7825 */ /* 0x050fe200078e0210 */
        /* <DEDUP_REMOVED lines=8> */
[----:B------:R-:W2:Y:S01]  /*ac60*/  LDC R9, c[0x0][0x230] ;  /* 0x00008c00ff097b82 */ /* 0x000ea20000000800 */
[C---:B----4-:R-:W-:Y:S02]  /*ac70*/  IMAD.WIDE R114, R0.reuse, 0x4, R18 ;  /* 0x0000000400727825 */ /* 0x050fe400078e0212 */
[----:B------:R4:W-:Y:S04]  /*ac80*/  STL.64 [R1+0x128], R22 ;  /* 0x0001281601007387 */ /* 0x0009e80000100a00 */
[----:B------:R4:W-:Y:S01]  /*ac90*/  LDGSTS.E [R7+0x18008], desc[UR8][R22.64], !P6 ;  /* 0x1800800016077fae */ /* 0x0009e2000f121848 */
[----:B-1----:R-:W-:-:S03]  /*aca0*/  IMAD.WIDE R106, R0, 0x4, R16 ;  /* 0x00000004006a7825 */ /* 0x002fc600078e0210 */
[----:B------:R1:W-:Y:S04]  /*acb0*/  STL.64 [R1+0x120], R10 ;  /* 0x0001200a01007387 */ /* 0x0003e80000100a00 */
[----:B------:R1:W-:Y:S01]  /*acc0*/  LDGSTS.E [R7+0x1c008], desc[UR8][R10.64], !P6 ;  /* 0x1c0080000a077fae */ /* 0x0003e2000f121848 */
[----:B------:R-:W-:Y:S01]  /*acd0*/  ISETP.GE.U32.AND P6, PT, R3, 0x7fffff94, PT ;  /* 0x7fffff940300780c */ /* 0x000fe20003fc6070 */
[----:B------:R-:W-:Y:S02]  /*ace0*/  IMAD R3, R2, 0xd, RZ ;  /* 0x0000000d02037824 */ /* 0x000fe400078e02ff */
[C---:B----4-:R-:W-:Y:S01]  /*acf0*/  IMAD.WIDE R22, R0.reuse, 0x4, R14 ;  /* 0x0000000400167825 */ /* 0x050fe200078e020e */
[----:B------:R4:W-:Y:S04]  /*ad00*/  LDGSTS.E [R7+0x1000c], desc[UR8][R114.64], !P0 ;  /* 0x1000c00072077fae */ /* 0x0009e8000c121848 */
[----:B------:R3:W-:Y:S01]  /*ad10*/  LDGSTS.E [R7+0x1400c], desc[UR8][R106.64], !P0 ;  /* 0x1400c0006a077fae */ /* 0x0007e2000c121848 */
[----:B-1----:R-:W-:-:S03]  /*ad20*/  IMAD.WIDE R10, R0, 0x4, R12 ;  /* 0x00000004000a7825 */ /* 0x002fc600078e020c */
[----:B------:R4:W-:Y:S01]  /*ad30*/  STL.64 [R1+0x118], R114 ;  /* 0x0001187201007387 */ /* 0x0009e20000100a00 */
[----:B------:R-:W-:-:S03]  /*ad40*/  VIADD R0, R8, 0xffffffd2 ;  /* 0xffffffd208007836 */ /* 0x000fc60000000000 */
[----:B------:R1:W-:Y:S01]  /*ad50*/  LDGSTS.E [R7+0x1800c], desc[UR8][R22.64], !P0 ;  /* 0x1800c00016077fae */ /* 0x0003e2000c121848 */
[----:B------:R-:W-:-:S03]  /*ad60*/  LOP3.LUT R8, R155, 0x30, RZ, 0x3c, !PT ;  /* 0x000000309b087812 */ /* 0x000fc600078e3cff */
[----:B------:R3:W-:Y:S02]  /*ad70*/  STL.64 [R1+0x110], R106 ;  /* 0x0001106a01007387 */ /* 0x0007e40000100a00 */
[----:B------:R-:W-:Y:S02]  /*ad80*/  VIADD R8, R8, UR5 ;  /* 0x0000000508087c36 */ /* 0x000fe40008000000 */
[----:B------:R2:W-:Y:S01]  /*ad90*/  LDGSTS.E [R7+0x1c00c], desc[UR8][R10.64], !P0 ;  /* 0x1c00c0000a077fae */ /* 0x0005e2000c121848 */
[----:B------:R-:W-:Y:S01]  /*ada0*/  ISETP.GE.U32.AND P0, PT, R0, 0x7fffff93, PT ;  /* 0x7fffff930000780c */ /* 0x000fe20003f06070 */
[----:B------:R-:W-:Y:S02]  /*adb0*/  IMAD R0, R2, 0xc, RZ ;  /* 0x0000000c02007824 */ /* 0x000fe400078e02ff */
[----:B------:R1:W-:Y:S02]  /*adc0*/  STL.64 [R1+0x108], R22 ;  /* 0x0001081601007387 */ /* 0x0003e40000100a00 */
[----:B----4-:R-:W-:-:S02]  /*add0*/  IMAD.WIDE R114, R0, 0x4, R18 ;  /* 0x0000000400727825 */ /* 0x010fc400078e0212 */
[----:B------:R2:W-:Y:S02]  /*ade0*/  STL.64 [R1+0x100], R10 ;  /* 0x0001000a01007387 */ /* 0x0005e40000100a00 */
[C---:B---3--:R-:W-:Y:S02]  /*adf0*/  IMAD.WIDE R106, R0.reuse, 0x4, R16 ;  /* 0x00000004006a7825 */ /* 0x048fe400078e0210 */
[----:B------:R3:W-:Y:S02]  /*ae00*/  STL.64 [R1+0x1c90], R6 ;  /* 0x001c900601007387 */ /* 0x0007e40000100a00 */
[C---:B-1----:R-:W-:Y:S02]  /*ae10*/  IMAD.WIDE R22, R0.reuse, 0x4, R14 ;  /* 0x0000000400167825 */ /* 0x042fe400078e020e */
[----:B------:R1:W-:Y:S01]  /*ae20*/  STL.64 [R1+0x478], R114 ;  /* 0x0004787201007387 */ /* 0x0003e20000100a00 */
[----:B--2---:R-:W2:Y:S03]  /*ae30*/  LDC R10, c[0x0][0x230] ;  /* 0x00008c00ff0a7b82 */ /* 0x004ea60000000800 */
[----:B------:R1:W-:Y:S01]  /*ae40*/  LDGSTS.E [R8], desc[UR8][R114.64], !P2 ;  /* 0x0000000072087fae */ /* 0x0003e2000d121848 */
[----:B---3--:R-:W-:Y:S01]  /*ae50*/  IMAD.WIDE R6, R0, 0x4, R12 ;  /* 0x0000000400067825 */ /* 0x008fe200078e020c */
[----:B------:R-:W-:-:S02]  /*ae60*/  IADD3 R0, R4, -0x2f, RZ ;  /* 0xffffffd104007810 */ /* 0x000fc40007ffe0ff */
[----:B------:R3:W-:Y:S01]  /*ae70*/  STL.64 [R1+0x470], R106 ;  /* 0x0004706a01007387 */ /* 0x0007e20000100a00 */
[----:B------:R-:W4:Y:S03]  /*ae80*/  LDC R4, c[0x0][0x230] ;  /* 0x00008c00ff047b82 */ /* 0x000f260000000800 */
[----:B------:R3:W-:Y:S01]  /*ae90*/  LDGSTS.E [R8+0x4000], desc[UR8][R106.64], !P2 ;  /* 0x040000006a087fae */ /* 0x0007e2000d121848 */
[----:B-1----:R-:W-:-:S03]  /*aea0*/  IMAD.WIDE R114, R3, 0x4, R18 ;  /* 0x0000000403727825 */ /* 0x002fc600078e0212 */
[----:B------:R1:W-:Y:S01]  /*aeb0*/  STL.64 [R1+0x468], R22 ;  /* 0x0004681601007387 */ /* 0x0003e20000100a00 */
[----:B------:R-:W4:Y:S03]  /*aec0*/  LDC R11, c[0x0][0x230] ;  /* 0x00008c00ff0b7b82 */ /* 0x000f260000000800 */
[----:B------:R1:W-:Y:S04]  /*aed0*/  LDGSTS.E [R8+0x8000], desc[UR8][R22.64], !P2 ;  /* 0x0800000016087fae */ /* 0x0003e8000d121848 */
[----:B------:R1:W-:Y:S01]  /*aee0*/  STL.64 [R1+0x460], R6 ;  /* 0x0004600601007387 */ /* 0x0003e20000100a00 */
[----:B---3--:R-:W-:-:S03]  /*aef0*/  IMAD.WIDE R106, R3, 0x4, R16 ;  /* 0x00000004036a7825 */ /* 0x008fc600078e0210 */
[----:B------:R3:W-:Y:S01]  /*af00*/  LDGSTS.E [R8+0xc000], desc[UR8][R6.64], !P2 ;  /* 0x0c00000006087fae */ /* 0x0007e2000d121848 */
[----:B------:R-:W-:Y:S01]  /*af10*/  ISETP.GE.U32.AND P2, PT, R0, 0x7fffff92, PT ;  /* 0x7fffff920000780c */ /* 0x000fe20003f46070 */
[----:B------:R-:W-:Y:S02]  /*af20*/  IMAD R0, R2, 0xe, RZ ;  /* 0x0000000e02007824 */ /* 0x000fe400078e02ff */
[C---:B-1----:R-:W-:Y:S01]  /*af30*/  IMAD.WIDE R22, R3.reuse, 0x4, R14 ;  /* 0x0000000403167825 */ /* 0x042fe200078e020e */
[----:B------:R1:W-:Y:S04]  /*af40*/  STL.64 [R1+0x458], R114 ;  /* 0x0004587201007387 */ /* 0x0003e80000100a00 */
[----:B------:R1:W-:Y:S01]  /*af50*/  LDGSTS.E [R8+0x4], desc[UR8][R114.64], !P3 ;  /* 0x0000400072087fae */ /* 0x0003e2000d921848 */
[----:B---3--:R-:W-:-:S03]  /*af60*/  IMAD.WIDE R6, R3, 0x4, R12 ;  /* 0x0000000403067825 */ /* 0x008fc600078e020c */
[----:B------:R3:W-:Y:S01]  /*af70*/  STL.64 [R1+0x450], R106 ;  /* 0x0004506a01007387 */ /* 0x0007e20000100a00 */
[----:B------:R-:W-:-:S03]  /*af80*/  VIADD R3, R9, 0xffffffd0 ;  /* 0xffffffd009037836 */ /* 0x000fc60000000000 */
[----:B------:R3:W-:Y:S01]  /*af90*/  LDGSTS.E [R8+0x4004], desc[UR8][R106.64], !P3 ;  /* 0x040040006a087fae */ /* 0x0007e2000d921848 */
[----:B------:R-:W4:Y:S01]  /*afa0*/  LDC R9, c[0x0][0x230] ;  /* 0x00008c00ff097b82 */ /* 0x000f220000000800 */
[C---:B-1----:R-:W-:Y:S02]  /*afb0*/  IMAD.WIDE R114, R0.reuse, 0x4, R18 ;  /* 0x0000000400727825 */ /* 0x042fe400078e0212 */
[----:B------:R1:W-:Y:S04]  /*afc0*/  STL.64 [R1+0x448], R22 ;  /* 0x0004481601007387 */ /* 0x0003e80000100a00 */
[----:B------:R1:W-:Y:S01]  /*afd0*/  LDGSTS.E [R8+0x8004], desc[UR8][R22.64], !P3 ;  /* 0x0800400016087fae */ /* 0x0003e2000d921848 */
[----:B---3--:R-:W-:-:S03]  /*afe0*/  IMAD.WIDE R106, R0, 0x4, R16 ;  /* 0x00000004006a7825 */ /* 0x008fc600078e0210 */
[----:B------:R3:W-:Y:S04]  /*aff0*/  STL.64 [R1+0x440], R6 ;  /* 0x0004400601007387 */ /* 0x0007e80000100a00 */
[----:B------:R3:W-:Y:S01]  /*b000*/  LDGSTS.E [R8+0xc004], desc[UR8][R6.64], !P3 ;  /* 0x0c00400006087fae */ /* 0x0007e2000d921848 */
[----:B------:R-:W-:Y:S01]  /*b010*/  ISETP.GE.U32.AND P3, PT, R3, 0x7fffff91, PT ;  /* 0x7fffff910300780c */ /* 0x000fe20003f66070 */
[----:B------:R-:W-:Y:S02]  /*b020*/  IMAD R3, R2, 0xf, RZ ;  /* 0x0000000f02037824 */ /* 0x000fe400078e02ff */
[C---:B-1----:R-:W-:Y:S01]  /*b030*/  IMAD.WIDE R22, R0.reuse, 0x4, R14 ;  /* 0x0000000400167825 */ /* 0x042fe200078e020e */
[----:B------:R1:W-:Y:S04]  /*b040*/  LDGSTS.E [R8+0x8], desc[UR8][R114.64], !P4 ;  /* 0x0000800072087fae */ /* 0x0003e8000e121848 */
[----:B------:R1:W-:Y:S01]  /*b050*/  LDGSTS.E [R8+0x4008], desc[UR8][R106.64], !P4 ;  /* 0x040080006a087fae */ /* 0x0003e2000e121848 */
[----:B---3--:R-:W-:-:S03]  /*b060*/  IMAD.WIDE R6, R0, 0x4, R12 ;  /* 0x0000000400067825 */ /* 0x008fc600078e020c */
[----:B------:R1:W-:Y:S01]  /*b070*/  STL.64 [R1+0x438], R114 ;  /* 0x0004387201007387 */ /* 0x0003e20000100a00 */
[----:B--2---:R-:W-:-:S03]  /*b080*/  VIADD R0, R10, 0xffffffef ;  /* 0xffffffef0a007836 */ /* 0x004fc60000000000 */
        /* <DEDUP_REMOVED lines=26> */
[----:B----4-:R-:W-:Y:S01]  /*b230*/  IMAD.WIDE R22, R0, 0x4, R14 ;  /* 0x0000000400167825 */ /* 0x010fe200078e020e */
[----:B------:R4:W-:Y:S03]  /*b240*/  LDGSTS.E [R8+0x10000], desc[UR8][R114.64], !P6 ;  /* 0x1000000072087fae */ /* 0x0009e6000f121848 */
[----:B--2---:R-:W-:Y:S01]  /*b250*/  VIADD R4, R4, 0xffffffce ;  /* 0xffffffce04047836 */ /* 0x004fe20000000000 */
[----:B------:R2:W-:Y:S01]  /*b260*/  LDGSTS.E [R8+0x14000], desc[UR8][R106.64], !P6 ;  /* 0x140000006a087fae */ /* 0x0005e2000f121848 */
[----:B-1----:R-:W-:-:S03]  /*b270*/  IMAD.WIDE R6, R0, 0x4, R12 ;  /* 0x0000000400067825 */ /* 0x002fc600078e020c */
[----:B------:R4:W-:Y:S01]  /*b280*/  STL.64 [R1+0xf8], R114 ;  /* 0x0000f87201007387 */ /* 0x0009e20000100a00 */
[----:B------:R-:W-:-:S03]  /*b290*/  VIADD R0, R9, 0xffffffed ;  /* 0xffffffed09007836 */ /* 0x000fc60000000000 */
[----:B------:R1:W-:Y:S04]  /*b2a0*/  LDGSTS.E [R8+0x18000], desc[UR8][R22.64], !P6 ;  /* 0x1800000016087fae */ /* 0x0003e8000f121848 */
[----:B------:R2:W-:Y:S04]  /*b2b0*/  STL.64 [R1+0xf0], R106 ;  /* 0x0000f06a01007387 */ /* 0x0005e80000100a00 */
[----:B------:R3:W-:Y:S01]  /*b2c0*/  LDGSTS.E [R8+0x1c000], desc[UR8][R6.64], !P6 ;  /* 0x1c00000006087fae */ /* 0x0007e2000f121848 */
[----:B----4-:R-:W-:Y:S01]  /*b2d0*/  IMAD.WIDE R114, R3, 0x4, R18 ;  /* 0x0000000403727825 */ /* 0x010fe200078e0212 */
[----:B------:R-:W-:-:S02]  /*b2e0*/  ISETP.GE.U32.AND P6, PT, R0, 0x7fffffae, PT ;  /* 0x7fffffae0000780c */ /* 0x000fc40003fc6070 */
[----:B------:R1:W-:Y:S01]  /*b2f0*/  STL.64 [R1+0xe8], R22 ;  /* 0x0000e81601007387 */ /* 0x0003e20000100a00 */
[----:B------:R-:W-:Y:S02]  /*b300*/  IMAD R0, R2, 0x2e, RZ ;  /* 0x0000002e02007824 */ /* 0x000fe400078e02ff */
[C---:B--2---:R-:W-:Y:S01]  /*b310*/  IMAD.WIDE R106, R3.reuse, 0x4, R16 ;  /* 0x00000004036a7825 */ /* 0x044fe200078e0210 */
[----:B------:R3:W-:Y:S04]  /*b320*/  STL.64 [R1+0xe0], R6 ;  /* 0x0000e00601007387 */ /* 0x0007e80000100a00 */
[----:B------:R2:W-:Y:S01]  /*b330*/  STL.64 [R1+0xd8], R114 ;  /* 0x0000d87201007387 */ /* 0x0005e20000100a00 */
[----:B-1----:R-:W-:-:S03]  /*b340*/  IMAD.WIDE R22, R3, 0x4, R14 ;  /* 0x0000000403167825 */ /* 0x002fc600078e020e */
[----:B------:R2:W-:Y:S01]  /*b350*/  LDGSTS.E [R8+0x10004], desc[UR8][R114.64], !P0 ;  /* 0x1000400072087fae */ /* 0x0005e2000c121848 */
[----:B---3--:R-:W-:-:S03]  /*b360*/  IMAD.WIDE R6, R3, 0x4, R12 ;  /* 0x0000000403067825 */ /* 0x008fc600078e020c */
[----:B------:R1:W-:Y:S01]  /*b370*/  STL.64 [R1+0xd0], R106 ;  /* 0x0000d06a01007387 */ /* 0x0003e20000100a00 */
[----:B------:R-:W-:-:S03]  /*b380*/  VIADD R3, R10, 0xffffffec ;  /* 0xffffffec0a037836 */ /* 0x000fc60000000000 */
[----:B------:R1:W-:Y:S01]  /*b390*/  LDGSTS.E [R8+0x14004], desc[UR8][R106.64], !P0 ;  /* 0x140040006a087fae */ /* 0x0003e2000c121848 */
[----:B------:R-:W3:Y:S01]  /*b3a0*/  LDC R10, c[0x0][0x230] ;  /* 0x00008c00ff0a7b82 */ /* 0x000ee20000000800 */
[C---:B--2---:R-:W-:Y:S02]  /*b3b0*/  IMAD.WIDE R114, R0.reuse, 0x4, R18 ;  /* 0x0000000400727825 */ /* 0x044fe400078e0212 */
[----:B------:R2:W-:Y:S04]  /*b3c0*/  STL.64 [R1+0xc8], R22 ;  /* 0x0000c81601007387 */ /* 0x0005e80000100a00 */
[----:B------:R2:W-:Y:S01]  /*b3d0*/  LDGSTS.E [R8+0x18004], desc[UR8][R22.64], !P0 ;  /* 0x1800400016087fae */ /* 0x0005e2000c121848 */
[----:B-1----:R-:W-:-:S03]  /*b3e0*/  IMAD.WIDE R106, R0, 0x4, R16 ;  /* 0x00000004006a7825 */ /* 0x002fc600078e0210 */
[----:B------:R1:W-:Y:S04]  /*b3f0*/  STL.64 [R1+0xc0], R6 ;  /* 0x0000c00601007387 */ /* 0x0003e80000100a00 */
[----:B------:R1:W-:Y:S01]  /*b400*/  LDGSTS.E [R8+0x1c004], desc[UR8][R6.64], !P0 ;  /* 0x1c00400006087fae */ /* 0x0003e2000c121848 */
[----:B------:R-:W-:Y:S01]  /*b410*/  ISETP.GE.U32.AND P0, PT, R3, 0x7fffffad, PT ;  /* 0x7fffffad0300780c */ /* 0x000fe20003f06070 */
[----:B------:R-:W-:Y:S02]  /*b420*/  IMAD.SHL.U32 R3, R2, 0x10, RZ ;  /* 0x0000001002037824 */ /* 0x000fe400078e00ff */
[C---:B--2---:R-:W-:Y:S01]  /*b430*/  IMAD.WIDE R22, R0.reuse, 0x4, R14 ;  /* 0x0000000400167825 */ /* 0x044fe200078e020e */
[----:B------:R2:W-:Y:S04]  /*b440*/  LDGSTS.E [R8+0x10008], desc[UR8][R114.64], !P2 ;  /* 0x1000800072087fae */ /* 0x0005e8000d121848 */
[----:B------:R4:W-:Y:S01]  /*b450*/  LDGSTS.E [R8+0x14008], desc[UR8][R106.64], !P2 ;  /* 0x140080006a087fae */ /* 0x0009e2000d121848 */
[----:B-1----:R-:W-:Y:S01]  /*b460*/  IMAD.WIDE R6, R0, 0x4, R12 ;  /* 0x0000000400067825 */ /* 0x002fe200078e020c */
[----:B------:R-:W-:-:S02]  /*b470*/  IADD3 R0, R11, -0x31, RZ ;  /* 0xffffffcf0b007810 */ /* 0x000fc40007ffe0ff */
[----:B------:R1:W-:Y:S01]  /*b480*/  LDGSTS.E [R8+0x18008], desc[UR8][R22.64], !P2 ;  /* 0x1800800016087fae */ /* 0x0003e2000d121848 */
[----:B------:R-:W3:Y:S03]  /*b490*/  LDC R11, c[0x0][0x230] ;  /* 0x00008c00ff0b7b82 */ /* 0x000ee60000000800 */
[----:B------:R1:W-:Y:S01]  /*b4a0*/  LDGSTS.E [R8+0x1c008], desc[UR8][R6.64], !P2 ;  /* 0x1c00800006087fae */ /* 0x0003e2000d121848 */
[----:B------:R-:W-:Y:S01]  /*b4b0*/  ISETP.GE.U32.AND P2, PT, R0, 0x7fffff90, PT ;  /* 0x7fffff900000780c */ /* 0x000fe20003f46070 */
[----:B------:R-:W-:Y:S02]  /*b4c0*/  IMAD R0, R2, 0x2f, RZ ;  /* 0x0000002f02007824 */ /* 0x000fe400078e02ff */
[----:B------:R2:W-:Y:S02]  /*b4d0*/  STL.64 [R1+0xb8], R114 ;  /* 0x0000b87201007387 */ /* 0x0005e40000100a00 */
[----:B------:R-:W-:-:S02]  /*b4e0*/  IMAD.WIDE R122, R0, 0x4, R18 ;  /* 0x00000004007a7825 */ /* 0x000fc400078e0212 */
        /* <DEDUP_REMOVED lines=72> */
[----:B--2---:R-:W-:-:S03]  /*b970*/  IMAD.WIDE R6, R0, 0x4, R12 ;  /* 0x0000000400067825 */ /* 0x004fc600078e020c */
[----:B------:R2:W-:Y:S01]  /*b980*/  STL.64 [R1+0x390], R106 ;  /* 0x0003906a01007387 */ /* 0x0005e20000100a00 */
[----:B------:R-:W-:-:S03]  /*b990*/  VIADD R0, R10, 0xffffffea ;  /* 0xffffffea0a007836 */ /* 0x000fc60000000000 */
        /* <DEDUP_REMOVED lines=17> */
[----:B------:R-:W4:Y:S01]  /*bab0*/  LDC R11, c[0x0][0x230] ;  /* 0x00008c00ff0b7b82 */ /* 0x000f220000000800 */
[C---:B--2---:R-:W-:Y:S02]  /*bac0*/  IMAD.WIDE R114, R0.reuse, 0x4, R18 ;  /* 0x0000000400727825 */ /* 0x044fe400078e0212 */
        /* <DEDUP_REMOVED lines=8> */
[----:B------:R2:W-:Y:S04]  /*bb50*/  LDGSTS.E [R9+0x10004], desc[UR8][R114.64], !P3 ;  /* 0x1000400072097fae */ /* 0x0005e8000d921848 */
[----:B------:R2:W-:Y:S01]  /*bb60*/  LDGSTS.E [R9+0x14004], desc[UR8][R106.64], !P3 ;  /* 0x140040006a097fae */ /* 0x0005e2000d921848 */
[----:B-1----:R-:W-:-:S03]  /*bb70*/  IMAD.WIDE R6, R0, 0x4, R12 ;  /* 0x0000000400067825 */ /* 0x002fc600078e020c */
[----:B------:R2:W-:Y:S01]  /*bb80*/  STL.64 [R1+0x58], R114 ;  /* 0x0000587201007387 */ /* 0x0005e20000100a00 */
[----:B---3--:R-:W-:-:S03]  /*bb90*/  VIADD R0, R4, 0xffffffe8 ;  /* 0xffffffe804007836 */ /* 0x008fc60000000000 */
[----:B------:R1:W-:Y:S01]  /*bba0*/  LDGSTS.E [R9+0x18004], desc[UR8][R22.64], !P3 ;  /* 0x1800400016097fae */ /* 0x0003e2000d921848 */
[----:B------:R-:W3:Y:S03]  /*bbb0*/  LDC R4, c[0x0][0x230] ;  /* 0x00008c00ff047b82 */ /* 0x000ee60000000800 */
[----:B------:R4:W-:Y:S04]  /*bbc0*/  STL.64 [R1+0x50], R106 ;  /* 0x0000506a01007387 */ /* 0x0009e80000100a00 */
[----:B------:R1:W-:Y:S01]  /*bbd0*/  LDGSTS.E [R9+0x1c004], desc[UR8][R6.64], !P3 ;  /* 0x1c00400006097fae */ /* 0x0003e2000d921848 */
[----:B--2---:R-:W-:Y:S01]  /*bbe0*/  IMAD.WIDE R114, R3, 0x4, R18 ;  /* 0x0000000403727825 */ /* 0x004fe200078e0212 */
[----:B------:R-:W-:-:S02]  /*bbf0*/  ISETP.GE.U32.AND P3, PT, R0, 0x7fffffa9, PT ;  /* 0x7fffffa90000780c */ /* 0x000fc40003f66070 */
[----:B------:R1:W-:Y:S01]  /*bc00*/  STL.64 [R1+0x48], R22 ;  /* 0x0000481601007387 */ /* 0x0003e20000100a00 */
[----:B------:R-:W-:Y:S02]  /*bc10*/  IMAD R0, R2, 0x33, RZ ;  /* 0x0000003302007824 */ /* 0x000fe400078e02ff */
[C---:B----4-:R-:W-:Y:S01]  /*bc20*/  IMAD.WIDE R106, R3.reuse, 0x4, R16 ;  /* 0x00000004036a7825 */ /* 0x050fe200078e0210 */
[----:B------:R2:W-:Y:S04]  /*bc30*/  STL.64 [R1+0x40], R6 ;  /* 0x0000400601007387 */ /* 0x0005e80000100a00 */
[----:B------:R4:W-:Y:S01]  /*bc40*/  STL.64 [R1+0x38], R114 ;  /* 0x0000387201007387 */ /* 0x0009e20000100a00 */
[----:B-1----:R-:W-:-:S03]  /*bc50*/  IMAD.WIDE R22, R3, 0x4, R14 ;  /* 0x0000000403167825 */ /* 0x002fc600078e020e */
[----:B------:R4:W-:Y:S01]  /*bc60*/  LDGSTS.E [R9+0x10008], desc[UR8][R114.64], !P4 ;  /* 0x1000800072097fae */ /* 0x0009e2000e121848 */
[----:B--2---:R-:W-:-:S03]  /*bc70*/  IMAD.WIDE R6, R3, 0x4, R12 ;  /* 0x0000000403067825 */ /* 0x004fc600078e020c */
[----:B------:R1:W-:Y:S01]  /*bc80*/  STL.64 [R1+0x30], R106 ;  /* 0x0000306a01007387 */ /* 0x0003e20000100a00 */
[----:B------:R-:W-:-:S03]  /*bc90*/  VIADD R3, R10, 0xffffffcb ;  /* 0xffffffcb0a037836 */ /* 0x000fc60000000000 */
[----:B------:R1:W-:Y:S01]  /*bca0*/  LDGSTS.E [R9+0x14008], desc[UR8][R106.64], !P4 ;  /* 0x140080006a097fae */ /* 0x0003e2000e121848 */
[----:B----4-:R-:W-:-:S03]  /*bcb0*/  IMAD.WIDE R114, R0, 0x4, R18 ;  /* 0x0000000400727825 */ /* 0x010fc600078e0212 */
        /* <DEDUP_REMOVED lines=8> */
[----:B------:R-:W-:Y:S04]  /*bd40*/  LDGSTS.E [R9+0x1000c], desc[UR8][R114.64], !P5 ;  /* 0x1000c00072097fae */ /* 0x000fe8000e921848 */
[----:B------:R-:W-:Y:S01]  /*bd50*/  STL.64 [R1+0x18], R114 ;  /* 0x0000187201007387 */ /* 0x000fe20000100a00 */
[----:B-1----:R-:W-:-:S03]  /*bd60*/  IMAD.WIDE R6, R0, 0x4, R12 ;  /* 0x0000000400067825 */ /* 0x002fc600078e020c */
[----:B------:R1:W-:Y:S01]  /*bd70*/  LDGSTS.E [R9+0x1400c], desc[UR8][R106.64], !P5 ;  /* 0x1400c0006a097fae */ /* 0x0003e2000e921848 */
[----:B------:R-:W-:-:S03]  /*bd80*/  VIADD R0, R11, 0xffffffca ;  /* 0xffffffca0b007836 */ /* 0x000fc60000000000 */
[----:B------:R1:W-:Y:S01]  /*bd90*/  STL.64 [R1+0x10], R106 ;  /* 0x0000106a01007387 */ /* 0x0003e20000100a00 */
[----:B------:R-:W2:Y:S03]  /*bda0*/  LDC R11, c[0x0][0x230] ;  /* 0x00008c00ff0b7b82 */ /* 0x000ea60000000800 */
[----:B------:R4:W-:Y:S04]  /*bdb0*/  LDGSTS.E [R9+0x1800c], desc[UR8][R22.64], !P5 ;  /* 0x1800c00016097fae */ /* 0x0009e8000e921848 */
[----:B------:R4:W-:Y:S04]  /*bdc0*/  STL.64 [R1+0x8], R22 ;  /* 0x0000081601007387 */ /* 0x0009e80000100a00 */
[----:B------:R3:W-:Y:S01]  /*bdd0*/  LDGSTS.E [R9+0x1c00c], desc[UR8][R6.64], !P5 ;  /* 0x1c00c00006097fae */ /* 0x0007e2000e921848 */
[----:B------:R-:W-:Y:S01]  /*bde0*/  ISETP.GE.U32.AND P5, PT, R0, 0x7fffff8b, PT ;  /* 0x7fffff8b0000780c */ /* 0x000fe20003fa6070 */
[----:B------:R-:W-:-:S02]  /*bdf0*/  IMAD R0, R2, 0x14, RZ ;  /* 0x0000001402007824 */ /* 0x000fc400078e02ff */
[----:B------:R3:W-:Y:S02]  /*be00*/  STL.64 [R1], R6 ;  /* 0x0000000601007387 */ /* 0x0007e40000100a00 */
[C---:B-1----:R-:W-:Y:S02]  /*be10*/  IMAD.WIDE R106, R0.reuse, 0x4, R18 ;  /* 0x00000004006a7825 */ /* 0x042fe400078e0212 */
[----:B------:R1:W-:Y:S02]  /*be20*/  STL.64 [R1+0x1c98], R8 ;  /* 0x001c980801007387 */ /* 0x0003e40000100a00 */
[----:B----4-:R-:W-:Y:S02]  /*be30*/  IMAD.WIDE R22, R0, 0x4, R16 ;  /* 0x0000000400167825 */ /* 0x010fe400078e0210 */
[----:B------:R4:W-:Y:S01]  /*be40*/  STL.64 [R1+0x378], R106 ;  /* 0x0003786a01007387 */ /* 0x0009e20000100a00 */
[----:B---3--:R-:W-:-:S03]  /*be50*/  LOP3.LUT R6, R155, 0x50, RZ, 0x3c, !PT ;  /* 0x000000509b067812 */ /* 0x008fc600078e3cff */
[----:B------:R3:W-:Y:S01]  /*be60*/  STL.64 [R1+0x370], R22 ;  /* 0x0003701601007387 */ /* 0x0007e20000100a00 */
[----:B------:R-:W-:Y:S01]  /*be70*/  IADD3 R10, R6, UR5, RZ ;  /* 0x00000005060a7c10 */ /* 0x000fe2000fffe0ff */
[----:B-1----:R-:W-:-:S04]  /*be80*/  IMAD.WIDE R8, R0, 0x4, R14 ;  /* 0x0000000400087825 */ /* 0x002fc800078e020e */
[----:B------:R-:W-:Y:S01]  /*be90*/  IMAD.WIDE R6, R0, 0x4, R12 ;  /* 0x0000000400067825 */ /* 0x000fe200078e020c */
[----:B------:R4:W-:Y:S03]  /*bea0*/  LDGSTS.E [R10], desc[UR8][R106.64], !P6 ;  /* 0x000000006a0a7fae */ /* 0x0009e6000f121848 */
[----:B------:R-:W-:Y:S01]  /*beb0*/  VIADD R0, R4, 0xffffffc9 ;  /* 0xffffffc904007836 */ /* 0x000fe20000000000 */
[----:B------:R3:W-:Y:S01]  /*bec0*/  LDGSTS.E [R10+0x4000], desc[UR8][R22.64], !P6 ;  /* 0x04000000160a7fae */ /* 0x0007e2000f121848 */
[----:B------:R-:W1:Y:S03]  /*bed0*/  LDC R4, c[0x0][0x230] ;  /* 0x00008c00ff047b82 */ /* 0x000e660000000800 */
[----:B------:R2:W-:Y:S04]  /*bee0*/  LDGSTS.E [R10+0x8000], desc[UR8][R8.64], !P6 ;  /* 0x08000000080a7fae */ /* 0x0005e8000f121848 */
[----:B------:R2:W-:Y:S01]  /*bef0*/  LDGSTS.E [R10+0xc000], desc[UR8][R6.64], !P6 ;  /* 0x0c000000060a7fae */ /* 0x0005e2000f121848 */
[----:B----4-:R-:W-:Y:S01]  /*bf00*/  IMAD.WIDE R106, R3, 0x4, R18 ;  /* 0x00000004036a7825 */ /* 0x010fe200078e0212 */
[----:B------:R-:W-:-:S02]  /*bf10*/  ISETP.GE.U32.AND P6, PT, R0, 0x7fffff8a, PT ;  /* 0x7fffff8a0000780c */ /* 0x000fc40003fc6070 */
[----:B------:R2:W-:Y:S01]  /*bf20*/  STL.64 [R1+0x368], R8 ;  /* 0x0003680801007387 */ /* 0x0005e20000100a00 */
[----:B---3--:R-:W-:-:S03]  /*bf30*/  IMAD.WIDE R22, R3, 0x4, R16 ;  /* 0x0000000403167825 */ /* 0x008fc600078e0210 */
[----:B------:R3:W-:Y:S01]  /*bf40*/  STL.64 [R1+0x360], R6 ;  /* 0x0003600601007387 */ /* 0x0007e20000100a00 */
[----:B------:R-:W-:-:S03]  /*bf50*/  IMAD R0, R2, 0x16, RZ ;  /* 0x0000001602007824 */ /* 0x000fc600078e02ff */
[----:B------:R4:W-:Y:S01]  /*bf60*/  STL.64 [R1+0x358], R106 ;  /* 0x0003586a01007387 */ /* 0x0009e20000100a00 */
[----:B--2---:R-:W-:-:S03]  /*bf70*/  IMAD.WIDE R8, R3, 0x4, R14 ;  /* 0x0000000403087825 */ /* 0x004fc600078e020e */
[----:B------:R4:W-:Y:S01]  /*bf80*/  LDGSTS.E [R10+0x4], desc[UR8][R106.64], !P0 ;  /* 0x000040006a0a7fae */ /* 0x0009e2000c121848 */
[----:B---3--:R-:W-:-:S03]  /*bf90*/  IMAD.WIDE R6, R3, 0x4, R12 ;  /* 0x0000000403067825 */ /* 0x008fc600078e020c */
[----:B------:R2:W-:Y:S01]  /*bfa0*/  STL.64 [R1+0x350], R22 ;  /* 0x0003501601007387 */ /* 0x0005e20000100a00 */
[----:B------:R-:W-:-:S03]  /*bfb0*/  VIADD R3, R184, 0xffffffc8 ;  /* 0xffffffc8b8037836 */ /* 0x000fc60000000000 */
[----:B------:R2:W-:Y:S01]  /*bfc0*/  LDGSTS.E [R10+0x4004], desc[UR8][R22.64], !P0 ;  /* 0x04004000160a7fae */ /* 0x0005e2000c121848 */
[----:B------:R-:W3:Y:S01]  /*bfd0*/  LDC R184, c[0x0][0x230] ;  /* 0x00008c00ffb87b82 */ /* 0x000ee20000000800 */
[C---:B----4-:R-:W-:Y:S02]  /*bfe0*/  IMAD.WIDE R106, R0.reuse, 0x4, R18 ;  /* 0x00000004006a7825 */ /* 0x050fe400078e0212 */
[----:B------:R4:W-:Y:S04]  /*bff0*/  STL.64 [R1+0x348], R8 ;  /* 0x0003480801007387 */ /* 0x0009e80000100a00 */
[----:B------:R4:W-:Y:S01]  /*c000*/  LDGSTS.E [R10+0x8004], desc[UR8][R8.64], !P0 ;  /* 0x08004000080a7fae */ /* 0x0009e2000c121848 */
[----:B--2---:R-:W-:-:S03]  /*c010*/  IMAD.WIDE R22, R0, 0x4, R16 ;  /* 0x0000000400167825 */ /* 0x004fc600078e0210 */
[----:B------:R2:W-:Y:S04]  /*c020*/  STL.64 [R1+0x340], R6 ;  /* 0x0003400601007387 */ /* 0x0005e80000100a00 */
[----:B------:R2:W-:Y:S01]  /*c030*/  LDGSTS.E [R10+0xc004], desc[UR8][R6.64], !P0 ;  /* 0x0c004000060a7fae */ /* 0x0005e2000c121848 */
[----:B------:R-:W-:Y:S01]  /*c040*/  ISETP.GE.U32.AND P0, PT, R3, 0x7fffff89, PT ;  /* 0x7fffff890300780c */ /* 0x000fe20003f06070 */
[----:B------:R-:W-:Y:S02]  /*c050*/  IMAD R3, R2, 0x17, RZ ;  /* 0x0000001702037824 */ /* 0x000fe400078e02ff */
[C---:B----4-:R-:W-:Y:S01]  /*c060*/  IMAD.WIDE R8, R0.reuse, 0x4, R14 ;  /* 0x0000000400087825 */ /* 0x050fe200078e020e */
        /* <DEDUP_REMOVED lines=8> */
[----:B----4-:R-:W-:-:S03]  /*c0f0*/  IMAD.WIDE R106, R3, 0x4, R18 ;  /* 0x00000004036a7825 */ /* 0x010fc600078e0212 */
[----:B------:R4:W-:Y:S04]  /*c100*/  LDGSTS.E [R10+0x8008], desc[UR8][R8.64], !P2 ;  /* 0x08008000080a7fae */ /* 0x0009e8000d121848 */
[----:B------:R4:W-:Y:S01]  /*c110*/  STL.64 [R1+0x320], R6 ;  /* 0x0003200601007387 */ /* 0x0009e20000100a00 */
[----:B--2---:R-:W-:-:S03]  /*c120*/  IMAD.WIDE R22, R3, 0x4, R16 ;  /* 0x0000000403167825 */ /* 0x004fc600078e0210 */
[----:B------:R2:W-:Y:S01]  /*c130*/  LDGSTS.E [R10+0xc008], desc[UR8][R6.64], !P2 ;  /* 0x0c008000060a7fae */ /* 0x0005e2000d121848 */
[----:B------:R-:W-:Y:S01]  /*c140*/  ISETP.GE.U32.AND P2, PT, R0, 0x7fffffa8, PT ;  /* 0x7fffffa80000780c */ /* 0x000fe20003f46070 */
[----:B-1----:R-:W-:Y:S02]  /*c150*/  VIADD R0, R4, 0xffffffe6 ;  /* 0xffffffe604007836 */ /* 0x002fe40000000000 */
[C---:B----4-:R-:W-:Y:S01]  /*c160*/  IMAD.WIDE R8, R3.reuse, 0x4, R14 ;  /* 0x0000000403087825 */ /* 0x050fe200078e020e */
[----:B------:R-:W1:Y:S01]  /*c170*/  LDC R4, c[0x0][0x230] ;  /* 0x00008c00ff047b82 */ /* 0x000e620000000800 */
[----:B------:R4:W-:Y:S04]  /*c180*/  LDGSTS.E [R10+0xc], desc[UR8][R106.64], !P3 ;  /* 0x0000c0006a0a7fae */ /* 0x0009e8000d921848 */
[----:B------:R-:W-:Y:S01]  /*c190*/  LDGSTS.E [R10+0x400c], desc[UR8][R22.64], !P3 ;  /* 0x0400c000160a7fae */ /* 0x000fe2000d921848 */
[----:B--2---:R-:W-:-:S02]  /*c1a0*/  IMAD.WIDE R6, R3, 0x4, R12 ;  /* 0x0000000403067825 */ /* 0x004fc400078e020c */
[----:B------:R-:W2:Y:S01]  /*c1b0*/  LDC R3, c[0x0][0x230] ;  /* 0x00008c00ff037b82 */ /* 0x000ea20000000800 */
[----:B------:R-:W-:Y:S04]  /*c1c0*/  LDGSTS.E [R10+0x800c], desc[UR8][R8.64], !P3 ;  /* 0x0800c000080a7fae */ /* 0x000fe8000d921848 */
[----:B------:R4:W-:Y:S01]  /*c1d0*/  LDGSTS.E [R10+0xc00c], desc[UR8][R6.64], !P3 ;  /* 0x0c00c000060a7fae */ /* 0x0009e2000d921848 */
[----:B------:R-:W-:Y:S01]  /*c1e0*/  ISETP.GE.U32.AND P3, PT, R0, 0x7fffffa7, PT ;  /* 0x7fffffa70000780c */ /* 0x000fe20003f66070 */
[----:B---3--:R-:W-:Y:S02]  /*c1f0*/  VIADD R0, R184, 0xffffffe5 ;  /* 0xffffffe5b8007836 */ /* 0x008fe40000000000 */
[----:B------:R-:W-:Y:S01]  /*c200*/  LDGSTS.E [R10+0x10000], desc[UR8][R250.64], !P4 ;  /* 0x10000000fa0a7fae */ /* 0x000fe2000e121848 */
[----:B------:R-:W-:-:S03]  /*c210*/  IMAD.WIDE R184, R188, 0x4, R16 ;  /* 0x00000004bcb87825 */ /* 0x000fc600078e0210 */
[----:B------:R-:W-:Y:S01]  /*c220*/  LDGSTS.E [R10+0x14000], desc[UR8][R248.64], !P4 ;  /* 0x14000000f80a7fae */ /* 0x000fe2000e121848 */
[----:B------:R-:W-:-:S03]  /*c230*/  IMAD.WIDE R188, R188, 0x4, R12 ;  /* 0x00000004bcbc7825 */ /* 0x000fc600078e020c */
[----:B------:R-:W-:Y:S04]  /*c240*/  LDGSTS.E [R10+0x18000], desc[UR8][R246.64], !P4 ;  /* 0x18000000f60a7fae */ /* 0x000fe8000e121848 */
[----:B------:R-:W-:Y:S01]  /*c250*/  LDGSTS.E [R10+0x1c000], desc[UR8][R244.64], !P4 ;  /* 0x1c000000f40a7fae */ /* 0x000fe2000e121848 */
[----:B------:R-:W-:Y:S02]  /*c260*/  ISETP.GE.U32.AND P4, PT, R0, 0x7fffffa6, PT ;  /* 0x7fffffa60000780c */ /* 0x000fe40003f86070 */
[----:B------:R-:W-:Y:S01]  /*c270*/  IADD3 R0, R11, -0x1c, RZ ;  /* 0xffffffe40b007810 */ /* 0x000fe20007ffe0ff */
[----:B------:R-:W-:Y:S04]  /*c280*/  LDGSTS.E [R10+0x10004], desc[UR8][R242.64], !P5 ;  /* 0x10004000f20a7fae */ /* 0x000fe8000e921848 */
[----:B------:R-:W-:Y:S04]  /*c290*/  LDGSTS.E [R10+0x14004], desc[UR8][R240.64], !P5 ;  /* 0x14004000f00a7fae */ /* 0x000fe8000e921848 */
[----:B------:R-:W-:Y:S04]  /*c2a0*/  LDGSTS.E [R10+0x18004], desc[UR8][R238.64], !P5 ;  /* 0x18004000ee0a7fae */ /* 0x000fe8000e921848 */
[----:B------:R-:W-:Y:S01]  /*c2b0*/  LDGSTS.E [R10+0x1c004], desc[UR8][R236.64], !P5 ;  /* 0x1c004000ec0a7fae */ /* 0x000fe2000e921848 */
[----:B------:R-:W-:Y:S01]  /*c2c0*/  ISETP.GE.U32.AND P5, PT, R0, 0x7fffffa5, PT ;  /* 0x7fffffa50000780c */ /* 0x000fe20003fa6070 */
[----:B--2---:R-:W-:-:S02]  /*c2d0*/  VIADD R0, R3, 0xffffffc7 ;  /* 0xffffffc703007836 */ /* 0x004fc40000000000 */
[----:B------:R-:W-:Y:S01]  /*c2e0*/  LDGSTS.E [R10+0x10008], desc[UR8][R232.64], !P6 ;  /* 0x10008000e80a7fae */ /* 0x000fe2000f121848 */
[----:B------:R-:W-:-:S03]  /*c2f0*/  IMAD R3, R2, 0x19, RZ ;  /* 0x0000001902037824 */ /* 0x000fc600078e02ff */
[----:B------:R-:W-:Y:S04]  /*c300*/  LDGSTS.E [R10+0x14008], desc[UR8][R184.64], !P6 ;  /* 0x14008000b80a7fae */ /* 0x000fe8000f121848 */
[----:B------:R-:W-:Y:S04]  /*c310*/  LDGSTS.E [R10+0x18008], desc[UR8][R186.64], !P6 ;  /* 0x18008000ba0a7fae */ /* 0x000fe8000f121848 */
[----:B------:R-:W-:Y:S01]  /*c320*/  LDGSTS.E [R10+0x1c008], desc[UR8][R188.64], !P6 ;  /* 0x1c008000bc0a7fae */ /* 0x000fe2000f121848 */
[----:B------:R-:W-:Y:S01]  /*c330*/  ISETP.GE.U32.AND P6, PT, R0, 0x7fffff88, PT ;  /* 0x7fffff880000780c */ /* 0x000fe20003fc6070 */
[----:B-1----:R-:W-:-:S02]  /*c340*/  VIADD R0, R4, 0xffffffc6 ;  /* 0xffffffc604007836 */ /* 0x002fc40000000000 */
[----:B------:R4:W-:Y:S01]  /*c350*/  STL.64 [R1+0x318], R106 ;  /* 0x0003186a01007387 */ /* 0x0009e20000100a00 */
[----:B------:R-:W1:Y:S03]  /*c360*/  LDC R4, c[0x0][0x230] ;  /* 0x00008c00ff047b82 */ /* 0x000e660000000800 */
[----:B------:R-:W-:Y:S04]  /*c370*/  LDGSTS.E [R10+0x1000c], desc[UR8][R190.64], !P0 ;  /* 0x1000c000be0a7fae */ /* 0x000fe8000c121848 */
[----:B------:R-:W-:Y:S04]  /*c380*/  STL.64 [R1+0x310], R22 ;  /* 0x0003101601007387 */ /* 0x000fe80000100a00 */
[----:B------:R-:W-:Y:S04]  /*c390*/  LDGSTS.E [R10+0x1400c], desc[UR8][R192.64], !P0 ;  /* 0x1400c000c00a7fae */ /* 0x000fe8000c121848 */
[----:B------:R-:W-:Y:S04]  /*c3a0*/  STL.64 [R1+0x308], R8 ;  /* 0x0003080801007387 */ /* 0x000fe80000100a00 */
[----:B------:R-:W-:Y:S04]  /*c3b0*/  LDGSTS.E [R10+0x1800c], desc[UR8][R194.64], !P0 ;  /* 0x1800c000c20a7fae */ /* 0x000fe8000c121848 */
[----:B------:R2:W-:Y:S04]  /*c3c0*/  STL.64 [R1+0x300], R6 ;  /* 0x0003000601007387 */ /* 0x0005e80000100a00 */
[----:B------:R-:W-:Y:S01]  /*c3d0*/  LDGSTS.E [R10+0x1c00c], desc[UR8][R196.64], !P0 ;  /* 0x1c00c000c40a7fae */ /* 0x000fe2000c121848 */
[----:B------:R-:W-:Y:S01]  /*c3e0*/  ISETP.GE.U32.AND P0, PT, R0, 0x7fffff87, PT ;  /* 0x7fffff870000780c */ /* 0x000fe20003f06070 */
[----:B------:R-:W-:-:S02]  /*c3f0*/  IMAD R0, R2, 0x18, RZ ;  /* 0x0000001802007824 */ /* 0x000fc400078e02ff */
[----:B------:R-:W-:Y:S02]  /*c400*/  STL.64 [R1+0x1ca0], R250 ;  /* 0x001ca0fa01007387 */ /* 0x000fe40000100a00 */
[C---:B----4-:R-:W-:Y:S01]  /*c410*/  IMAD.WIDE R106, R0.reuse, 0x4, R18 ;  /* 0x00000004006a7825 */ /* 0x050fe200078e0212 */
[----:B--2---:R-:W-:Y:S01]  /*c420*/  LOP3.LUT R6, R155, 0x60, RZ, 0x3c, !PT ;  /* 0x000000609b067812 */ /* 0x004fe200078e3cff */
[----:B------:R-:W-:Y:S02]  /*c430*/  STL.64 [R1+0x1ca8], R248 ;  /* 0x001ca8f801007387 */ /* 0x000fe40000100a00 */
[----:B------:R-:W-:Y:S02]  /*c440*/  IMAD.WIDE R22, R0, 0x4, R16 ;  /* 0x0000000400167825 */ /* 0x000fe400078e0210 */
[----:B------:R-:W-:Y:S02]  /*c450*/  STL.64 [R1+0x1cb0], R246 ;  /* 0x001cb0f601007387 */ /* 0x000fe40000100a00 */
[----:B------:R-:W-:-:S02]  /*c460*/  VIADD R11, R6, UR5 ;  /* 0x00000005060b7c36 */ /* 0x000fc40008000000 */
[C---:B------:R-:W-:Y:S01]  /*c470*/  IMAD.WIDE R8, R0.reuse, 0x4, R14 ;  /* 0x0000000400087825 */ /* 0x040fe200078e020e */
[----:B------:R-:W-:Y:S03]  /*c480*/  STL.64 [R1+0x1cb8], R244 ;  /* 0x001cb8f401007387 */ /* 0x000fe60000100a00 */
[----:B------:R-:W-:Y:S01]  /*c490*/  IMAD.WIDE R6, R0, 0x4, R12 ;  /* 0x0000000400067825 */ /* 0x000fe200078e020c */
[----:B------:R-:W-:Y:S03]  /*c4a0*/  STL.64 [R1+0x1cc0], R242 ;  /* 0x001cc0f201007387 */ /* 0x000fe60000100a00 */
[----:B------:R-:W-:Y:S01]  /*c4b0*/  VIADD R0, R198, 0xffffffc5 ;  /* 0xffffffc5c6007836 */ /* 0x000fe20000000000 */
[----:B------:R-:W-:Y:S01]  /*c4c0*/  STL.64 [R1+0x1cc8], R240 ;  /* 0x001cc8f001007387 */ /* 0x000fe20000100a00 */
[----:B------:R-:W2:Y:S03]  /*c4d0*/  LDC R198, c[0x0][0x230] ;  /* 0x00008c00ffc67b82 */ /* 0x000ea60000000800 */
[----:B------:R3:W-:Y:S04]  /*c4e0*/  LDGSTS.E [R11], desc[UR8][R106.64], !P2 ;  /* 0x000000006a0b7fae */ /* 0x0007e8000d121848 */
[----:B------:R3:W-:Y:S04]  /*c4f0*/  STL.64 [R1+0x2f8], R106 ;  /* 0x0002f86a01007387 */ /* 0x0007e80000100a00 */
[----:B------:R4:W-:Y:S04]  /*c500*/  LDGSTS.E [R11+0x4000], desc[UR8][R22.64], !P2 ;  /* 0x04000000160b7fae */ /* 0x0009e8000d121848 */
[----:B------:R4:W-:Y:S04]  /*c510*/  STL.64 [R1+0x2f0], R22 ;  /* 0x0002f01601007387 */ /* 0x0009e80000100a00 */
[----:B------:R1:W-:Y:S01]  /*c520*/  LDGSTS.E [R11+0x8000], desc[UR8][R8.64], !P2 ;  /* 0x08000000080b7fae */ /* 0x0003e2000d121848 */
[----:B---3--:R-:W-:-:S03]  /*c530*/  IMAD.WIDE R106, R3, 0x4, R18 ;  /* 0x00000004036a7825 */ /* 0x008fc600078e0212 */
[----:B------:R1:W-:Y:S04]  /*c540*/  STL.64 [R1+0x2e8], R8 ;  /* 0x0002e80801007387 */ /* 0x0003e80000100a00 */
[----:B------:R3:W-:Y:S01]  /*c550*/  LDGSTS.E [R11+0xc000], desc[UR8][R6.64], !P2 ;  /* 0x0c000000060b7fae */ /* 0x0007e2000d121848 */
[C---:B----4-:R-:W-:Y:S01]  /*c560*/  IMAD.WIDE R22, R3.reuse, 0x4, R16 ;  /* 0x0000000403167825 */ /* 0x050fe200078e0210 */
[----:B------:R-:W-:Y:S02]  /*c570*/  ISETP.GE.U32.AND P2, PT, R0, 0x7fffff86, PT ;  /* 0x7fffff860000780c */ /* 0x000fe40003f46070 */
[----:B------:R3:W-:Y:S01]  /*c580*/  STL.64 [R1+0x2e0], R6 ;  /* 0x0002e00601007387 */ /* 0x0007e20000100a00 */
[----:B------:R-:W-:Y:S02]  /*c590*/  IMAD R0, R2, 0x1a, RZ ;  /* 0x0000001a02007824 */ /* 0x000fe400078e02ff */
[C---:B-1----:R-:W-:Y:S01]  /*c5a0*/  IMAD.WIDE R8, R3.reuse, 0x4, R14 ;  /* 0x0000000403087825 */ /* 0x042fe200078e020e */
[----:B------:R1:W-:Y:S04]  /*c5b0*/  STL.64 [R1+0x2d8], R106 ;  /* 0x0002d86a01007387 */ /* 0x0003e80000100a00 */
[----:B------:R1:W-:Y:S01]  /*c5c0*/  LDGSTS.E [R11+0x4], desc[UR8][R106.64], !P3 ;  /* 0x000040006a0b7fae */ /* 0x0003e2000d921848 */
[----:B---3--:R-:W-:-:S03]  /*c5d0*/  IMAD.WIDE R6, R3, 0x4, R12 ;  /* 0x0000000403067825 */ /* 0x008fc600078e020c */
[----:B------:R3:W-:Y:S01]  /*c5e0*/  STL.64 [R1+0x2d0], R22 ;  /* 0x0002d01601007387 */ /* 0x0007e20000100a00 */
[----:B------:R-:W-:-:S03]  /*c5f0*/  VIADD R3, R199, 0xffffffc4 ;  /* 0xffffffc4c7037836 */ /* 0x000fc60000000000 */
[----:B------:R3:W-:Y:S04]  /*c600*/  LDGSTS.E [R11+0x4004], desc[UR8][R22.64], !P3 ;  /* 0x04004000160b7fae */ /* 0x0007e8000d921848 */
[----:B------:R4:W-:Y:S01]  /*c610*/  STL.64 [R1+0x2c8], R8 ;  /* 0x0002c80801007387 */ /* 0x0009e20000100a00 */
[----:B-1----:R-:W-:-:S03]  /*c620*/  IMAD.WIDE R106, R0, 0x4, R18 ;  /* 0x00000004006a7825 */ /* 0x002fc600078e0212 */
[----:B------:R4:W-:Y:S04]  /*c630*/  LDGSTS.E [R11+0x8004], desc[UR8][R8.64], !P3 ;  /* 0x08004000080b7fae */ /* 0x0009e8000d921848 */
[----:B------:R1:W-:Y:S01]  /*c640*/  STL.64 [R1+0x2c0], R6 ;  /* 0x0002c00601007387 */ /* 0x0003e20000100a00 */
[----:B---3--:R-:W-:-:S03]  /*c650*/  IMAD.WIDE R22, R0, 0x4, R16 ;  /* 0x0000000400167825 */ /* 0x008fc600078e0210 */
        /* <DEDUP_REMOVED lines=11> */
[----:B---3--:R-:W-:-:S03]  /*c710*/  IMAD.WIDE R106, R3, 0x4, R18 ;  /* 0x00000004036a7825 */ /* 0x008fc600078e0212 */
[----:B------:R3:W-:Y:S04]  /*c720*/  STL.64 [R1+0x2a8], R8 ;  /* 0x0002a80801007387 */ /* 0x0007e80000100a00 */
[----:B------:R3:W-:Y:S04]  /*c730*/  LDGSTS.E [R11+0x8008], desc[UR8][R8.64], !P4 ;  /* 0x08008000080b7fae */ /* 0x0007e8000e121848 */
[----:B------:R3:W-:Y:S01]  /*c740*/  STL.64 [R1+0x2a0], R6 ;  /* 0x0002a00601007387 */ /* 0x0007e20000100a00 */
[----:B-1----:R-:W-:-:S03]  /*c750*/  IMAD.WIDE R22, R3, 0x4, R16 ;  /* 0x0000000403167825 */ /* 0x002fc600078e0210 */
[----:B------:R1:W-:Y:S01]  /*c760*/  LDGSTS.E [R11+0xc008], desc[UR8][R6.64], !P4 ;  /* 0x0c008000060b7fae */ /* 0x0003e2000e121848 */
[----:B------:R-:W-:Y:S01]  /*c770*/  ISETP.GE.U32.AND P4, PT, R0, 0x7fffffa4, PT ;  /* 0x7fffffa40000780c */ /* 0x000fe20003f86070 */
[----:B--2---:R-:W-:Y:S02]  /*c780*/  VIADD R0, R198, 0xffffffe2 ;  /* 0xffffffe2c6007836 */ /* 0x004fe40000000000 */
[C---:B---3--:R-:W-:Y:S01]  /*c790*/  IMAD.WIDE R8, R3.reuse, 0x4, R14 ;  /* 0x0000000403087825 */ /* 0x048fe200078e020e */
[----:B------:R2:W-:Y:S03]  /*c7a0*/  LDGSTS.E [R11+0xc], desc[UR8][R106.64], !P5 ;  /* 0x0000c0006a0b7fae */ /* 0x0005e6000e921848 */
[C---:B------:R-:W-:Y:S01]  /*c7b0*/  IMAD.WIDE R198, R204.reuse, 0x4, R18 ;  /* 0x00000004ccc67825 */ /* 0x040fe200078e0212 */
[----:B------:R3:W-:Y:S03]  /*c7c0*/  LDGSTS.E [R11+0x400c], desc[UR8][R22.64], !P5 ;  /* 0x0400c000160b7fae */ /* 0x0007e6000e921848 */
[--C-:B-1----:R-:W-:Y:S01]  /*c7d0*/  IMAD.WIDE R6, R3, 0x4, R12.reuse ;  /* 0x0000000403067825 */ /* 0x102fe200078e020c */
[----:B------:R1:W-:Y:S01]  /*c7e0*/  LDGSTS.E [R11+0x800c], desc[UR8][R8.64], !P5 ;  /* 0x0800c000080b7fae */ /* 0x0003e2000e921848 */
[----:B------:R-:W2:Y:S02]  /*c7f0*/  LDC R3, c[0x0][0x230] ;  /* 0x00008c00ff037b82 */ /* 0x000ea40000000800 */
[----:B------:R-:W-:Y:S01]  /*c800*/  IMAD.WIDE R204, R204, 0x4, R12 ;  /* 0x00000004cccc7825 */ /* 0x000fe200078e020c */
[----:B------:R1:W-:Y:S01]  /*c810*/  LDGSTS.E [R11+0xc00c], desc[UR8][R6.64], !P5 ;  /* 0x0c00c000060b7fae */ /* 0x0003e2000e921848 */
[----:B------:R-:W-:-:S02]  /*c820*/  ISETP.GE.U32.AND P5, PT, R0, 0x7fffffa3, PT ;  /* 0x7fffffa30000780c */ /* 0x000fc40003fa6070 */
[----:B------:R-:W-:Y:S01]  /*c830*/  VIADD R0, R206, 0xffffffe1 ;  /* 0xffffffe1ce007836 */ /* 0x000fe20000000000 */
[----:B------:R-:W-:Y:S01]  /*c840*/  LDGSTS.E [R11+0x10000], desc[UR8][R198.64], !P6 ;  /* 0x10000000c60b7fae */ /* 0x000fe2000f121848 */
[----:B------:R-:W-:-:S03]  /*c850*/  IMAD.WIDE R206, R212, 0x4, R18 ;  /* 0x00000004d4ce7825 */ /* 0x000fc600078e0212 */
[----:B------:R-:W-:Y:S01]  /*c860*/  LDGSTS.E [R11+0x14000], desc[UR8][R200.64], !P6 ;  /* 0x14000000c80b7fae */ /* 0x000fe2000f121848 */
[----:B------:R-:W-:-:S03]  /*c870*/  IMAD.WIDE R212, R212, 0x4, R12 ;  /* 0x00000004d4d47825 */ /* 0x000fc600078e020c */
[----:B------:R-:W-:Y:S04]  /*c880*/  LDGSTS.E [R11+0x18000], desc[UR8][R202.64], !P6 ;  /* 0x18000000ca0b7fae */ /* 0x000fe8000f121848 */
[----:B------:R-:W-:Y:S01]  /*c890*/  LDGSTS.E [R11+0x1c000], desc[UR8][R204.64], !P6 ;  /* 0x1c000000cc0b7fae */ /* 0x000fe2000f121848 */
[----:B------:R-:W-:Y:S01]  /*c8a0*/  ISETP.GE.U32.AND P6, PT, R0, 0x7fffffa2, PT ;  /* 0x7fffffa20000780c */ /* 0x000fe20003fc6070 */
[----:B----4-:R-:W-:Y:S02]  /*c8b0*/  VIADD R0, R4, 0xffffffe0 ;  /* 0xffffffe004007836 */ /* 0x010fe40000000000 */
[----:B------:R-:W-:Y:S01]  /*c8c0*/  LDGSTS.E [R11+0x10004], desc[UR8][R206.64], !P0 ;  /* 0x10004000ce0b7fae */ /* 0x000fe2000c121848 */
[----:B------:R-:W-:-:S03]  /*c8d0*/  IMAD R4, R2, 0x1e, RZ ;  /* 0x0000001e02047824 */ /* 0x000fc600078e02ff */
        /* <DEDUP_REMOVED lines=11> */
[----:B------:R-:W-:-:S02]  /*c990*/  VIADD R0, R230, 0xffffffc2 ;  /* 0xffffffc2e6007836 */ /* 0x000fc40000000000 */
[----:B------:R-:W-:Y:S04]  /*c9a0*/  LDGSTS.E [R11+0x1000c], desc[UR8][R222.64], !P3 ;  /* 0x1000c000de0b7fae */ /* 0x000fe8000d921848 */
[----:B------:R-:W-:Y:S04]  /*c9b0*/  LDGSTS.E [R11+0x1400c], desc[UR8][R224.64], !P3 ;  /* 0x1400c000e00b7fae */ /* 0x000fe8000d921848 */
[----:B------:R-:W-:Y:S04]  /*c9c0*/  LDGSTS.E [R11+0x1800c], desc[UR8][R226.64], !P3 ;  /* 0x1800c000e20b7fae */ /* 0x000fe8000d921848 */
[----:B------:R2:W-:Y:S04]  /*c9d0*/  STL.64 [R1+0x298], R106 ;  /* 0x0002986a01007387 */ /* 0x0005e80000100a00 */
[----:B------:R-:W-:Y:S01]  /*c9e0*/  LDGSTS.E [R11+0x1c00c], desc[UR8][R228.64], !P3 ;  /* 0x1c00c000e40b7fae */ /* 0x000fe2000d921848 */
[----:B------:R-:W-:Y:S01]  /*c9f0*/  ISETP.GE.U32.AND P3, PT, R0, 0x7fffff83, PT ;  /* 0x7fffff830000780c */ /* 0x000fe20003f66070 */
[----:B------:R-:W-:-:S02]  /*ca00*/  IMAD R0, R2, 0x1c, RZ ;  /* 0x0000001c02007824 */ /* 0x000fc400078e02ff */
[----:B------:R3:W-:Y:S04]  /*ca10*/  STL.64 [R1+0x290], R22 ;  /* 0x0002901601007387 */ /* 0x0007e80000100a00 */
[----:B------:R1:W-:Y:S01]  /*ca20*/  STL.64 [R1+0x288], R8 ;  /* 0x0002880801007387 */ /* 0x0003e20000100a00 */
[----:B--2---:R-:W-:-:S03]  /*ca30*/  IMAD.WIDE R106, R0, 0x4, R18 ;  /* 0x00000004006a7825 */ /* 0x004fc600078e0212 */
[----:B------:R2:W-:Y:S01]  /*ca40*/  STL.64 [R1+0x280], R6 ;  /* 0x0002800601007387 */ /* 0x0005e20000100a00 */
[----:B---3--:R-:W-:-:S03]  /*ca50*/  IMAD.WIDE R22, R0, 0x4, R16 ;  /* 0x0000000400167825 */ /* 0x008fc600078e0210 */
[----:B------:R3:W-:Y:S01]  /*ca60*/  STL.64 [R1+0x5f0], R106 ;  /* 0x0005f06a01007387 */ /* 0x0007e20000100a00 */
[----:B-1----:R-:W-:-:S03]  /*ca70*/  IMAD.WIDE R8, R0, 0x4, R14 ;  /* 0x0000000400087825 */ /* 0x002fc600078e020e */
[----:B------:R1:W-:Y:S01]  /*ca80*/  STL.64 [R1+0x610], R22 ;  /* 0x0006101601007387 */ /* 0x0003e20000100a00 */
[----:B--2---:R-:W-:-:S03]  /*ca90*/  LOP3.LUT R6, R155, 0x70, RZ, 0x3c, !PT ;  /* 0x000000709b067812 */ /* 0x004fc600078e3cff */
[----:B------:R2:W-:Y:S01]  /*caa0*/  STL.64 [R1+0x630], R8 ;  /* 0x0006300801007387 */ /* 0x0005e20000100a00 */
[----:B------:R-:W-:Y:S01]  /*cab0*/  IADD3 R234, R6, UR5, RZ ;  /* 0x0000000506ea7c10 */ /* 0x000fe2000fffe0ff */
[----:B------:R-:W-:-:S04]  /*cac0*/  IMAD.WIDE R6, R0, 0x4, R12 ;  /* 0x0000000400067825 */ /* 0x000fc800078e020c */
[C---:B------:R-:W-:Y:S01]  /*cad0*/  IMAD.WIDE R138, R3.reuse, 0x4, R18 ;  /* 0x00000004038a7825 */ /* 0x040fe200078e0212 */
[----:B------:R4:W-:Y:S03]  /*cae0*/  STL.64 [R1+0x650], R6 ;  /* 0x0006500601007387 */ /* 0x0009e60000100a00 */
[----:B------:R-:W-:Y:S01]  /*caf0*/  IMAD.WIDE R130, R3, 0x4, R16 ;  /* 0x0000000403827825 */ /* 0x000fe200078e0210 */
[----:B------:R-:W4:Y:S03]  /*cb00*/  LDL R183, [R1+0x18d4] ;  /* 0x0018d40001b77983 */ /* 0x000f260000100800 */
[----:B------:R-:W-:Y:S01]  /*cb10*/  VIADD R0, R235, 0xffffffc1 ;  /* 0xffffffc1eb007836 */ /* 0x000fe20000000000 */
[----:B------:R3:W-:Y:S01]  /*cb20*/  LDGSTS.E [R234], desc[UR8][R106.64], !P4 ;  /* 0x000000006aea7fae */ /* 0x0007e2000e121848 */
[----:B------:R-:W-:-:S03]  /*cb30*/  IMAD.WIDE R122, R3, 0x4, R14 ;  /* 0x00000004037a7825 */ /* 0x000fc600078e020e */
[----:B------:R1:W-:Y:S01]  /*cb40*/  LDGSTS.E [R234+0x4000], desc[UR8][R22.64], !P4 ;  /* 0x0400000016ea7fae */ /* 0x0003e2000e121848 */
[----:B------:R-:W-:-:S03]  /*cb50*/  IMAD.WIDE R114, R3, 0x4, R12 ;  /* 0x0000000403727825 */ /* 0x000fc600078e020c */
[----:B------:R2:W-:Y:S04]  /*cb60*/  LDGSTS.E [R234+0x8000], desc[UR8][R8.64], !P4 ;  /* 0x0800000008ea7fae */ /* 0x0005e8000e121848 */
[----:B------:R4:W-:Y:S01]  /*cb70*/  LDGSTS.E [R234+0xc000], desc[UR8][R6.64], !P4 ;  /* 0x0c00000006ea7fae */ /* 0x0009e2000e121848 */
[----:B---3--:R-:W-:Y:S01]  /*cb80*/  IMAD.WIDE R106, R4, 0x4, R18 ;  /* 0x00000004046a7825 */ /* 0x008fe200078e0212 */
[----:B------:R-:W-:Y:S02]  /*cb90*/  ISETP.GE.U32.AND P4, PT, R0, 0x7fffff82, PT ;  /* 0x7fffff820000780c */ /* 0x000fe40003f86070 */
[----:B------:R-:W-:Y:S01]  /*cba0*/  LDGSTS.E [R234+0x4], desc[UR8][R138.64], !P5 ;  /* 0x000040008aea7fae */ /* 0x000fe2000e921848 */
[----:B-1----:R-:W-:-:S03]  /*cbb0*/  IMAD.WIDE R22, R4, 0x4, R16 ;  /* 0x0000000404167825 */ /* 0x002fc600078e0210 */
[----:B------:R-:W-:Y:S01]  /*cbc0*/  LDGSTS.E [R234+0x4004], desc[UR8][R130.64], !P5 ;  /* 0x0400400082ea7fae */ /* 0x000fe2000e921848 */
[----:B--2---:R-:W-:-:S03]  /*cbd0*/  IMAD.WIDE R8, R4, 0x4, R14 ;  /* 0x0000000404087825 */ /* 0x004fc600078e020e */
[----:B------:R-:W-:Y:S01]  /*cbe0*/  LDGSTS.E [R234+0x8004], desc[UR8][R122.64], !P5 ;  /* 0x080040007aea7fae */ /* 0x000fe2000e921848 */
[----:B----4-:R-:W-:-:S03]  /*cbf0*/  IMAD.WIDE R6, R4, 0x4, R12 ;  /* 0x0000000404067825 */ /* 0x010fc600078e020c */
[----:B------:R-:W-:Y:S01]  /*cc00*/  LDGSTS.E [R234+0xc004], desc[UR8][R114.64], !P5 ;  /* 0x0c00400072ea7fae */ /* 0x000fe2000e921848 */
[----:B------:R-:W-:-:S03]  /*cc10*/  VIADD R0, R231, 0xffffffc0 ;  /* 0xffffffc0e7007836 */ /* 0x000fc60000000000 */
[----:B------:R-:W-:Y:S01]  /*cc20*/  STL.64 [R1+0x670], R138 ;  /* 0x0006708a01007387 */ /* 0x000fe20000100a00 */
[----:B------:R-:W-:Y:S01]  /*cc30*/  IMAD R235, R2, 0x1f, RZ ;  /* 0x0000001f02eb7824 */ /* 0x000fe200078e02ff */
[----:B------:R-:W1:Y:S02]  /*cc40*/  LDC.64 R230, c[0x0][0x238] ;  /* 0x00008e00ffe67b82 */ /* 0x000e640000000a00 */
[----:B------:R2:W-:Y:S04]  /*cc50*/  LDGSTS.E [R234+0x8], desc[UR8][R106.64], !P6 ;  /* 0x000080006aea7fae */ /* 0x0005e8000f121848 */
[----:B------:R2:W-:Y:S04]  /*cc60*/  STL.64 [R1+0x6f0], R106 ;  /* 0x0006f06a01007387 */ /* 0x0005e80000100a00 */
[----:B------:R-:W-:Y:S04]  /*cc70*/  LDGSTS.E [R234+0x4008], desc[UR8][R22.64], !P6 ;  /* 0x0400800016ea7fae */ /* 0x000fe8000f121848 */
[----:B------:R-:W-:Y:S04]  /*cc80*/  STL.64 [R1+0x690], R130 ;  /* 0x0006908201007387 */ /* 0x000fe80000100a00 */
[----:B------:R3:W-:Y:S04]  /*cc90*/  LDGSTS.E [R234+0x8008], desc[UR8][R8.64], !P6 ;  /* 0x0800800008ea7fae */ /* 0x0007e8000f121848 */
[----:B------:R-:W-:Y:S04]  /*cca0*/  STL.64 [R1+0x6b0], R122 ;  /* 0x0006b07a01007387 */ /* 0x000fe80000100a00 */
[----:B------:R4:W-:Y:S01]  /*ccb0*/  LDGSTS.E [R234+0xc008], desc[UR8][R6.64], !P6 ;  /* 0x0c00800006ea7fae */ /* 0x0009e2000f121848 */
[----:B------:R-:W-:-:S03]  /*ccc0*/  ISETP.GE.AND P6, PT, R252, R0, PT ;  /* 0x00000000fc00720c */ /* 0x000fc60003fc6270 */
[----:B------:R-:W-:Y:S01]  /*ccd0*/  STL.64 [R1+0x6d0], R114 ;  /* 0x0006d07201007387 */ /* 0x000fe20000100a00 */
[----:B------:R-:W-:-:S03]  /*cce0*/  ISETP.GE.U32.AND P5, PT, R0, 0x7fffff81, PT ;  /* 0x7fffff810000780c */ /* 0x000fc60003fa6070 */
[----:B------:R-:W-:Y:S01]  /*ccf0*/  STL.64 [R1+0x710], R22 ;  /* 0x0007101601007387 */ /* 0x000fe20000100a00 */
[----:B------:R-:W-:Y:S01]  /*cd00*/  IMAD R252, R2, 0x3c, RZ ;  /* 0x0000003c02fc7824 */ /* 0x000fe200078e02ff */
[----:B------:R-:W-:Y:S02]  /*cd10*/  SEL R0, RZ, 0x4, P6 ;  /* 0x00000004ff007807 */ /* 0x000fe40003000000 */
[----:B------:R3:W-:Y:S04]  /*cd20*/  STL.64 [R1+0x720], R8 ;  /* 0x0007200801007387 */ /* 0x0007e80000100a00 */
[----:B------:R4:W-:Y:S01]  /*cd30*/  STL.64 [R1+0x738], R6 ;  /* 0x0007380601007387 */ /* 0x0009e20000100a00 */
[----:B--2---:R-:W-:-:S04]  /*cd40*/  IMAD.WIDE R106, R235, 0x4, R18 ;  /* 0x00000004eb6a7825 */ /* 0x004fc800078e0212 */
[C---:B---3--:R-:W-:Y:S02]  /*cd50*/  IMAD R8, R2.reuse, 0x3d, RZ ;  /* 0x0000003d02087824 */ /* 0x048fe400078e02ff */
[C---:B----4-:R-:W-:Y:S02]  /*cd60*/  IMAD R7, R2.reuse, 0x3e, RZ ;  /* 0x0000003e02077824 */ /* 0x050fe400078e02ff */
[----:B------:R-:W-:Y:S01]  /*cd70*/  IMAD R6, R2, 0x3f, RZ ;  /* 0x0000003f02067824 */ /* 0x000fe200078e02ff */
[----:B------:R2:W-:Y:S01]  /*cd80*/  STL [R1+0x868], R0 ;  /* 0x0008680001007387 */ /* 0x0005e20000100800 */
[----:B------:R-:W-:-:S03]  /*cd90*/  IMAD.WIDE R138, R252, 0x4, R18 ;  /* 0x00000004fc8a7825 */ /* 0x000fc600078e0212 */
[----:B------:R-:W-:Y:S01]  /*cda0*/  LDGSTS.E [R234+0xc], desc[UR8][R106.64], !P0 ;  /* 0x0000c0006aea7fae */ /* 0x000fe2000c121848 */
[----:B------:R-:W-:-:S04]  /*cdb0*/  IMAD.WIDE R174, R8, 0x4, R18 ;  /* 0x0000000408ae7825 */ /* 0x000fc800078e0212 */
[----:B------:R-:W-:-:S04]  /*cdc0*/  IMAD.WIDE R246, R7, 0x4, R18 ;  /* 0x0000000407f67825 */ /* 0x000fc800078e0212 */
[----:B------:R-:W-:-:S04]  /*cdd0*/  IMAD.WIDE R114, R235, 0x4, R16 ;  /* 0x00000004eb727825 */ /* 0x000fc800078e0210 */
[----:B------:R-:W-:Y:S01]  /*cde0*/  IMAD.U32 R4, RZ, RZ, UR5 ;  /* 0x00000005ff047e24 */ /* 0x000fe2000f8e00ff */
[----:B------:R-:W-:Y:S01]  /*cdf0*/  LDGSTS.E [R234+0x400c], desc[UR8][R114.64], !P0 ;  /* 0x0400c00072ea7fae */ /* 0x000fe2000c121848 */
[----:B------:R-:W-:-:S04]  /*ce00*/  IMAD.WIDE R152, R6, 0x4, R18 ;  /* 0x0000000406987825 */ /* 0x000fc800078e0212 */
[----:B------:R-:W-:-:S04]  /*ce10*/  IMAD.WIDE R122, R235, 0x4, R14 ;  /* 0x00000004eb7a7825 */ /* 0x000fc800078e020e */
[----:B------:R-:W-:Y:S01]  /*ce20*/  IMAD.WIDE R130, R235, 0x4, R12 ;  /* 0x00000004eb827825 */ /* 0x000fe200078e020c */
[----:B------:R-:W-:Y:S03]  /*ce30*/  LDGSTS.E [R234+0x800c], desc[UR8][R122.64], !P0 ;  /* 0x0800c0007aea7fae */ /* 0x000fe6000c121848 */
[C---:B------:R-:W-:Y:S01]  /*ce40*/  IMAD.WIDE R146, R252.reuse, 0x4, R16 ;  /* 0x00000004fc927825 */ /* 0x040fe200078e0210 */
[----:B------:R-:W-:Y:S03]  /*ce50*/  LDGSTS.E [R234+0xc00c], desc[UR8][R130.64], !P0 ;  /* 0x0c00c00082ea7fae */ /* 0x000fe6000c121848 */
[C---:B------:R-:W-:Y:S01]  /*ce60*/  IMAD.WIDE R158, R252.reuse, 0x4, R14 ;  /* 0x00000004fc9e7825 */ /* 0x040fe200078e020e */
[----:B------:R-:W-:Y:S03]  /*ce70*/  LDGSTS.E [R234+0x10000], desc[UR8][R138.64], !P2 ;  /* 0x100000008aea7fae */ /* 0x000fe6000d121848 */
[----:B------:R-:W-:Y:S01]  /*ce80*/  IMAD.WIDE R166, R252, 0x4, R12 ;  /* 0x00000004fca67825 */ /* 0x000fe200078e020c */
[----:B------:R-:W-:Y:S03]  /*ce90*/  LDGSTS.E [R234+0x14000], desc[UR8][R146.64], !P2 ;  /* 0x1400000092ea7fae */ /* 0x000fe6000d121848 */
[C---:B------:R-:W-:Y:S01]  /*cea0*/  IMAD.WIDE R250, R8.reuse, 0x4, R14 ;  /* 0x0000000408fa7825 */ /* 0x040fe200078e020e */
[----:B------:R-:W-:Y:S03]  /*ceb0*/  LDGSTS.E [R234+0x18000], desc[UR8][R158.64], !P2 ;  /* 0x180000009eea7fae */ /* 0x000fe6000d121848 */
[----:B------:R-:W-:Y:S01]  /*cec0*/  IMAD.WIDE R248, R8, 0x4, R12 ;  /* 0x0000000408f87825 */ /* 0x000fe200078e020c */
[----:B------:R-:W-:Y:S03]  /*ced0*/  LDGSTS.E [R234+0x1c000], desc[UR8][R166.64], !P2 ;  /* 0x1c000000a6ea7fae */ /* 0x000fe6000d121848 */
[C---:B------:R-:W-:Y:S01]  /*cee0*/  IMAD.WIDE R244, R7.reuse, 0x4, R16 ;  /* 0x0000000407f47825 */ /* 0x040fe200078e0210 */
[----:B------:R-:W-:Y:S03]  /*cef0*/  LDGSTS.E [R234+0x10004], desc[UR8][R174.64], !P3 ;  /* 0x10004000aeea7fae */ /* 0x000fe6000d921848 */
[----:B------:R-:W-:-:S04]  /*cf00*/  IMAD.WIDE R242, R7, 0x4, R14 ;  /* 0x0000000407f27825 */ /* 0x000fc800078e020e */
[----:B------:R-:W-:-:S04]  /*cf10*/  IMAD.WIDE R240, R7, 0x4, R12 ;  /* 0x0000000407f07825 */ /* 0x000fc800078e020c */
[----:B------:R-:W-:Y:S01]  /*cf20*/  IMAD.WIDE R22, R6, 0x4, R16 ;  /* 0x0000000406167825 */ /* 0x000fe200078e0210 */
[C---:B------:R-:W-:Y:S02]  /*cf30*/  LOP3.LUT R2, R183.reuse, 0x20, RZ, 0x3c, !PT ;  /* 0x00000020b7027812 */ /* 0x040fe400078e3cff */
[C---:B------:R-:W-:Y:S02]  /*cf40*/  LOP3.LUT R3, R183.reuse, 0x40, RZ, 0x3c, !PT ;  /* 0x00000040b7037812 */ /* 0x040fe400078e3cff */
[----:B------:R-:W-:Y:S01]  /*cf50*/  LOP3.LUT R9, R183, 0x60, RZ, 0x3c, !PT ;  /* 0x00000060b7097812 */ /* 0x000fe200078e3cff */
[----:B------:R3:W-:Y:S04]  /*cf60*/  STL [R1+0x1c64], R2 ;  /* 0x001c640201007387 */ /* 0x0007e80000100800 */
[----:B------:R4:W-:Y:S04]  /*cf70*/  STL [R1+0x1c60], R3 ;  /* 0x001c600301007387 */ /* 0x0009e80000100800 */
[----:B------:R1:W-:Y:S04]  /*cf80*/  STL [R1+0x1c5c], R9 ;  /* 0x001c5c0901007387 */ /* 0x0003e80000100800 */
[----:B------:R1:W-:Y:S04]  /*cf90*/  STL.64 [R1+0x730], R106 ;  /* 0x0007306a01007387 */ /* 0x0003e80000100a00 */
[----:B------:R-:W-:Y:S01]  /*cfa0*/  STL.64 [R1+0x780], R138 ;  /* 0x0007808a01007387 */ /* 0x000fe20000100a00 */
[----:B--2---:R-:W-:-:S03]  /*cfb0*/  IADD3 R0, R4, 0x100000, R183 ;  /* 0x0010000004007810 */ /* 0x004fc60007ffe0b7 */
[----:B------:R-:W-:Y:S01]  /*cfc0*/  STL.64 [R1+0x7b8], R174 ;  /* 0x0007b8ae01007387 */ /* 0x000fe20000100a00 */
[----:B------:R-:W-:-:S03]  /*cfd0*/  IMAD.WIDE R182, R8, 0x4, R16 ;  /* 0x0000000408b67825 */ /* 0x000fc600078e0210 */
[----:B------:R-:W-:Y:S04]  /*cfe0*/  STL.64 [R1+0x820], R246 ;  /* 0x000820f601007387 */ /* 0x000fe80000100a00 */
[----:B------:R2:W-:Y:S04]  /*cff0*/  STL.64 [R1+0x750], R114 ;  /* 0x0007507201007387 */ /* 0x0005e80000100a00 */
[----:B------:R-:W-:Y:S04]  /*d000*/  STL.64 [R1+0x858], R152 ;  /* 0x0008589801007387 */ /* 0x000fe80000100a00 */
[----:B------:R2:W-:Y:S04]  /*d010*/  STL.64 [R1+0x760], R122 ;  /* 0x0007607a01007387 */ /* 0x0005e80000100a00 */
[----:B------:R2:W-:Y:S04]  /*d020*/  STL.64 [R1+0x770], R130 ;  /* 0x0007708201007387 */ /* 0x0005e80000100a00 */
[----:B------:R2:W-:Y:S04]  /*d030*/  STL.64 [R1+0x790], R146 ;  /* 0x0007909201007387 */ /* 0x0005e80000100a00 */
[----:B------:R2:W-:Y:S01]  /*d040*/  STL.64 [R1+0x7a0], R158 ;  /* 0x0007a09e01007387 */ /* 0x0005e20000100a00 */
[----:B---3--:R-:W-:-:S03]  /*d050*/  IADD3 R2, R4, 0x100000, R2 ;  /* 0x0010000004027810 */ /* 0x008fc60007ffe002 */
[----:B------:R3:W-:Y:S01]  /*d060*/  STL.64 [R1+0x7b0], R166 ;  /* 0x0007b0a601007387 */ /* 0x0007e20000100a00 */
[----:B----4-:R-:W-:-:S03]  /*d070*/  IADD3 R3, R4, 0x100000, R3 ;  /* 0x0010000004037810 */ /* 0x010fc60007ffe003 */
[----:B------:R4:W-:Y:S01]  /*d080*/  STL.64 [R1+0x7c0], R182 ;  /* 0x0007c0b601007387 */ /* 0x0009e20000100a00 */
[----:B------:R-:W-:-:S03]  /*d090*/  IADD3 R4, R4, 0x100000, R9 ;  /* 0x0010000004047810 */ /* 0x000fc60007ffe009 */
[----:B------:R-:W-:Y:S01]  /*d0a0*/  STL.64 [R1+0x7c8], R250 ;  /* 0x0007c8fa01007387 */ /* 0x000fe20000100a00 */
[----:B-1----:R-:W-:-:S03]  /*d0b0*/  IMAD.WIDE R8, R6, 0x4, R14 ;  /* 0x0000000406087825 */ /* 0x002fc600078e020e */
[----:B------:R-:W-:Y:S01]  /*d0c0*/  STL.64 [R1+0x7d0], R248 ;  /* 0x0007d0f801007387 */ /* 0x000fe20000100a00 */
[----:B------:R-:W-:-:S03]  /*d0d0*/  IMAD.WIDE R6, R6, 0x4, R12 ;  /* 0x0000000406067825 */ /* 0x000fc600078e020c */
[----:B------:R-:W-:Y:S04]  /*d0e0*/  STL.64 [R1+0x828], R244 ;  /* 0x000828f401007387 */ /* 0x000fe80000100a00 */
[----:B------:R-:W-:Y:S04]  /*d0f0*/  STL.64 [R1+0x830], R242 ;  /* 0x000830f201007387 */ /* 0x000fe80000100a00 */
[----:B------:R1:W-:Y:S04]  /*d100*/  STL.64 [R1+0x838], R240 ;  /* 0x000838f001007387 */ /* 0x0003e80000100a00 */
[----:B------:R-:W4:Y:S04]  /*d110*/  LDL.LU.64 R106, [R1+0x1e38] ;  /* 0x001e3800016a7983 */ /* 0x000f280000300a00 */
[----:B------:R-:W-:Y:S04]  /*d120*/  STL.64 [R1+0x840], R22 ;  /* 0x0008401601007387 */ /* 0x000fe80000100a00 */
[----:B--2---:R-:W2:Y:S04]  /*d130*/  LDL.LU.64 R114, [R1+0x1e30] ;  /* 0x001e300001727983 */ /* 0x004ea80000300a00 */
[----:B------:R1:W-:Y:S04]  /*d140*/  STL.64 [R1+0x848], R8 ;  /* 0x0008480801007387 */ /* 0x0003e80000100a00 */
[----:B------:R-:W2:Y:S04]  /*d150*/  LDL.LU.64 R122, [R1+0x1e28] ;  /* 0x001e2800017a7983 */ /* 0x000ea80000300a00 */
[----:B------:R1:W-:Y:S04]  /*d160*/  STL.64 [R1+0x850], R6 ;  /* 0x0008500601007387 */ /* 0x0003e80000100a00 */
[----:B------:R-:W2:Y:S04]  /*d170*/  LDL.LU.64 R130, [R1+0x1e20] ;  /* 0x001e200001827983 */ /* 0x000ea80000300a00 */
[----:B------:R-:W2:Y:S04]  /*d180*/  LDL.LU.64 R138, [R1+0x1e18] ;  /* 0x001e1800018a7983 */ /* 0x000ea80000300a00 */
[----:B------:R-:W2:Y:S04]  /*d190*/  LDL.LU.64 R146, [R1+0x1e10] ;  /* 0x001e100001927983 */ /* 0x000ea80000300a00 */
[----:B------:R-:W2:Y:S04]  /*d1a0*/  LDL.LU.64 R158, [R1+0x1e08] ;  /* 0x001e0800019e7983 */ /* 0x000ea80000300a00 */
[----:B---3--:R-:W3:Y:S04]  /*d1b0*/  LDL.LU.64 R166, [R1+0x1e00] ;  /* 0x001e000001a67983 */ /* 0x008ee80000300a00 */
[----:B------:R-:W2:Y:S04]  /*d1c0*/  LDL.LU.64 R174, [R1+0x1df8] ;  /* 0x001df80001ae7983 */ /* 0x000ea80000300a00 */
[----:B------:R-:W-:Y:S04]  /*d1d0*/  LDGSTS.E [R234+0x14004], desc[UR8][R182.64], !P3 ;  /* 0x14004000b6ea7fae */ /* 0x000fe8000d921848 */
[----:B------:R-:W-:Y:S04]  /*d1e0*/  LDGSTS.E [R234+0x18004], desc[UR8][R250.64], !P3 ;  /* 0x18004000faea7fae */ /* 0x000fe8000d921848 */
[----:B------:R-:W-:Y:S04]  /*d1f0*/  LDGSTS.E [R234+0x1c004], desc[UR8][R248.64], !P3 ;  /* 0x1c004000f8ea7fae */ /* 0x000fe8000d921848 */
[----:B----4-:R-:W4:Y:S04]  /*d200*/  LDL.LU.64 R182, [R1+0x1df0] ;  /* 0x001df00001b67983 */ /* 0x010f280000300a00 */
[----:B------:R-:W-:Y:S04]  /*d210*/  LDGSTS.E [R234+0x10008], desc[UR8][R246.64], !P4 ;  /* 0x10008000f6ea7fae */ /* 0x000fe8000e121848 */
[----:B------:R-:W-:Y:S04]  /*d220*/  LDGSTS.E [R234+0x14008], desc[UR8][R244.64], !P4 ;  /* 0x14008000f4ea7fae */ /* 0x000fe8000e121848 */
[----:B------:R-:W-:Y:S04]  /*d230*/  LDGSTS.E [R234+0x18008], desc[UR8][R242.64], !P4 ;  /* 0x18008000f2ea7fae */ /* 0x000fe8000e121848 */
[----:B------:R-:W-:Y:S04]  /*d240*/  LDGSTS.E [R234+0x1c008], desc[UR8][R240.64], !P4 ;  /* 0x1c008000f0ea7fae */ /* 0x000fe8000e121848 */
[----:B------:R-:W-:Y:S04]  /*d250*/  LDGSTS.E [R234+0x1000c], desc[UR8][R152.64], !P5 ;  /* 0x1000c00098ea7fae */ /* 0x000fe8000e921848 */
[----:B------:R-:W-:Y:S04]  /*d260*/  LDGSTS.E [R234+0x1400c], desc[UR8][R22.64], !P5 ;  /* 0x1400c00016ea7fae */ /* 0x000fe8000e921848 */
[----:B------:R-:W-:Y:S04]  /*d270*/  LDGSTS.E [R234+0x1800c], desc[UR8][R8.64], !P5 ;  /* 0x1800c00008ea7fae */ /* 0x000fe8000e921848 */
[----:B------:R-:W-:Y:S04]  /*d280*/  LDGSTS.E [R234+0x1c00c], desc[UR8][R6.64], !P5 ;  /* 0x1c00c00006ea7fae */ /* 0x000fe8000e921848 */
[----:B------:R-:W0:Y:S04]  /*d290*/  LDGDEPBAR ;  /* 0x00000000000079af */ /* 0x000e280000000000 */
[----:B----4-:R-:W-:Y:S04]  /*d2a0*/  LDGSTS.E [R0+-0x40000], desc[UR8][R182.64], P1 ;  /* 0xc0000000b6007fae */ /* 0x010fe80008921848 */
[----:B--2---:R-:W-:Y:S04]  /*d2b0*/  LDGSTS.E [R0+-0x3fc00], desc[UR8][R174.64], P1 ;  /* 0xc0400000ae007fae */ /* 0x004fe80008921848 */
[----:B---3--:R-:W-:Y:S04]  /*d2c0*/  LDGSTS.E [R0+-0x3f800], desc[UR8][R166.64], P1 ;  /* 0xc0800000a6007fae */ /* 0x008fe80008921848 */
[----:B------:R-:W-:Y:S04]  /*d2d0*/  LDGSTS.E [R0+-0x3f400], desc[UR8][R158.64], P1 ;  /* 0xc0c000009e007fae */ /* 0x000fe80008921848 */
        /* <DEDUP_REMOVED lines=14> */
[----:B------:R2:W-:Y:S04]  /*d3c0*/  LDGSTS.E [R0+-0x3b800], desc[UR8][R34.64], P1 ;  /* 0xc480000022007fae */ /* 0x0005e80008921848 */
[----:B------:R-:W-:Y:S04]  /*d3d0*/  LDGSTS.E [R0+-0x3b400], desc[UR8][R26.64], P1 ;  /* 0xc4c000001a007fae */ /* 0x000fe80008921848 */
[----:B------:R-:W-:Y:S04]  /*d3e0*/  LDGSTS.E [R0+-0x3b000], desc[UR8][R88.64], P1 ;  /* 0xc500000058007fae */ /* 0x000fe80008921848 */
[----:B------:R-:W-:Y:S04]  /*d3f0*/  LDGSTS.E [R0+-0x3ac00], desc[UR8][R104.64], P1 ;  /* 0xc540000068007fae */ /* 0x000fe80008921848 */
[----:B------:R-:W-:Y:S04]  /*d400*/  LDGSTS.E [R0+-0x3a800], desc[UR8][R120.64], P1 ;  /* 0xc580000078007fae */ /* 0x000fe80008921848 */
[----:B------:R-:W3:Y:S04]  /*d410*/  LDL.LU.64 R88, [R1+0x1de8] ;  /* 0x001de80001587983 */ /* 0x000ee80000300a00 */
[----:B------:R-:W4:Y:S04]  /*d420*/  LDL.LU.64 R104, [R1+0x1de0] ;  /* 0x001de00001687983 */ /* 0x000f280000300a00 */
[----:B------:R-:W2:Y:S04]  /*d430*/  LDL.LU.64 R120, [R1+0x1dd8] ;  /* 0x001dd80001787983 */ /* 0x000ea80000300a00 */
        /* <DEDUP_REMOVED lines=11> */
[----:B------:R-:W4:Y:S04]  /*d4f0*/  LDL.LU.64 R144, [R1+0x1da8] ;  /* 0x001da80001907983 */ /* 0x000f280000300a00 */
[----:B------:R-:W-:Y:S04]  /*d500*/  LDGSTS.E [R0+-0x38c00], desc[UR8][R128.64], P1 ;  /* 0xc740000080007fae */ /* 0x000fe80008921848 */
[----:B------:R-:W-:Y:S04]  /*d510*/  LDGSTS.E [R0+-0x38800], desc[UR8][R112.64], P1 ;  /* 0xc780000070007fae */ /* 0x000fe80008921848 */
[----:B------:R-:W-:Y:S04]  /*d520*/  LDGSTS.E [R0+-0x38400], desc[UR8][R96.64], P1 ;  /* 0xc7c0000060007fae */ /* 0x000fe80008921848 */
[----:B------:R-:W4:Y:S04]  /*d530*/  LDL.LU.64 R128, [R1+0x1da0] ;  /* 0x001da00001807983 */ /* 0x000f280000300a00 */
[----:B------:R-:W4:Y:S04]  /*d540*/  LDL.LU.64 R112, [R1+0x1d98] ;  /* 0x001d980001707983 */ /* 0x000f280000300a00 */
[----:B------:R-:W4:Y:S04]  /*d550*/  LDL.LU.64 R96, [R1+0x1d90] ;  /* 0x001d900001607983 */ /* 0x000f280000300a00 */
[----:B---3--:R-:W-:Y:S04]  /*d560*/  LDGSTS.E [R2+-0x3ff00], desc[UR8][R180.64], P1 ;  /* 0xc0100000b4027fae */ /* 0x008fe80008921848 */
[----:B--2---:R-:W-:Y:S04]  /*d570*/  LDGSTS.E [R2+-0x3fb00], desc[UR8][R172.64], P1 ;  /* 0xc0500000ac027fae */ /* 0x004fe80008921848 */
[----:B----4-:R-:W-:Y:S04]  /*d580*/  LDGSTS.E [R2+-0x3f700], desc[UR8][R164.64], P1 ;  /* 0xc0900000a4027fae */ /* 0x010fe80008921848 */
        /* <DEDUP_REMOVED lines=37> */
[----:B------:R1:W-:Y:S04]  /*d7e0*/  LDGSTS.E [R2+-0x38300], desc[UR8][R94.64], P1 ;  /* 0xc7d000005e027fae */ /* 0x0003e80008921848 */
        /* <DEDUP_REMOVED lines=26> */
[----:B------:R-:W2:Y:S04]  /*d990*/  LDL.LU.64 R84, [R1+0x1d28] ;  /* 0x001d280001547983 */ /* 0x000ea80000300a00 */
[----:B------:R-:W3:Y:S04]  /*d9a0*/  LDL.LU.64 R92, [R1+0x1d20] ;  /* 0x001d2000015c7983 */ /* 0x000ee80000300a00 */
[----:B------:R-:W4:Y:S04]  /*d9b0*/  LDL.LU.64 R100, [R1+0x1d18] ;  /* 0x001d180001647983 */ /* 0x000f280000300a00 */
        /* <DEDUP_REMOVED lines=14> */
[----:B------:R2:W-:Y:S04]  /*daa0*/  LDGSTS.E [R3+-0x38200], desc[UR8][R176.64], P1 ;  /* 0xc7e00000b0037fae */ /* 0x0005e80008921848 */
[----:B------:R-:W2:Y:S04]  /*dab0*/  LDL.LU.64 R160, [R1+0x1ce0] ;  /* 0x001ce00001a07983 */ /* 0x000ea80000300a00 */
[----:B-1----:R-:W3:Y:S04]  /*dac0*/  LDL.64 R240, [R1+0x5e0] ;  /* 0x0005e00001f07983 */ /* 0x002ee80000100a00 */
[----:B------:R-:W3:Y:S04]  /*dad0*/  LDL.64 R242, [R1+0x608] ;  /* 0x0006080001f27983 */ /* 0x000ee80000100a00 */
        /* <DEDUP_REMOVED lines=8> */
[----:B------:R-:W4:Y:S04]  /*db60*/  LDL.LU.64 R168, [R1+0x1cd8] ;  /* 0x001cd80001a87983 */ /* 0x000f280000300a00 */
[----:B------:R-:W2:Y:S04]  /*db70*/  LDL.LU.64 R176, [R1+0x1cd0] ;  /* 0x001cd00001b07983 */ /* 0x000ea80000300a00 */
[----:B--2---:R-:W-:Y:S04]  /*db80*/  LDGSTS.E [R4+-0x3fd00], desc[UR8][R176.64], P1 ;  /* 0xc0300000b0047fae */ /* 0x004fe80008921848 */
[----:B----4-:R-:W-:Y:S04]  /*db90*/  LDGSTS.E [R4+-0x3f900], desc[UR8][R168.64], P1 ;  /* 0xc0700000a8047fae */ /* 0x010fe80008921848 */
[----:B------:R-:W-:Y:S04]  /*dba0*/  LDGSTS.E [R4+-0x3f500], desc[UR8][R160.64], P1 ;  /* 0xc0b00000a0047fae */ /* 0x000fe80008921848 */
[----:B------:R-:W-:Y:S04]  /*dbb0*/  LDGSTS.E [R4+-0x3f100], desc[UR8][R148.64], P1 ;  /* 0xc0f0000094047fae */ /* 0x000fe80008921848 */
        /* <DEDUP_REMOVED lines=34> */
[----:B------:R-:W2:Y:S04]  /*dde0*/  LDL.LU.64 R22, [R1+0x1c80] ;  /* 0x001c800001167983 */ /* 0x000ea80000300a00 */
[----:B--2---:R-:W-:Y:S04]  /*ddf0*/  LDGSTS.E [R4+-0x38900], desc[UR8][R22.64], P1 ;  /* 0xc770000016047fae */ /* 0x004fe80008921848 */
[----:B----4-:R-:W-:Y:S04]  /*de00*/  LDGSTS.E [R4+-0x38500], desc[UR8][R152.64], P1 ;  /* 0xc7b0000098047fae */ /* 0x010fe80008921848 */
[----:B------:R-:W2:Y:S04]  /*de10*/  LDL.LU.64 R22, [R1+0x1c78] ;  /* 0x001c780001167983 */ /* 0x000ea80000300a00 */
[----:B------:R-:W4:Y:S04]  /*de20*/  LDL.LU.64 R152, [R1+0x1c70] ;  /* 0x001c700001987983 */ /* 0x000f280000300a00 */
[----:B--2---:R1:W-:Y:S04]  /*de30*/  LDGSTS.E [R4+-0x38100], desc[UR8][R22.64], P1 ;  /* 0xc7f0000016047fae */ /* 0x0043e80008921848 */
[----:B------:R-:W0:Y:S04]  /*de40*/  LDGDEPBAR ;  /* 0x00000000000079af */ /* 0x000e280000000000 */
[----:B------:R-:W2:Y:S01]  /*de50*/  LDL.LU.64 R22, [R1+0x1c68] ;  /* 0x001c680001167983 */ /* 0x000ea20000300a00 */
[----:B------:R-:W-:-:S02]  /*de60*/  UISETP.GE.AND UP0, UPT, UR4, 0x40, UPT ;  /* 0x000000400400788c */ /* 0x000fc4000bf06270 */
[----:B------:R-:W-:Y:S01]  /*de70*/  UISETP.GT.AND UP1, UPT, UR4, 0x7f, UPT ;  /* 0x0000007f0400788c */ /* 0x000fe2000bf24270 */
[----:B------:R-:W3:Y:S01]  /*de80*/  LDL.LU R235, [R1+0x868] ;  /* 0x0008680001eb7983 */ /* 0x000ee20000300800 */
[----:B------:R-:W-:Y:S04]  /*de90*/  BAR.SYNC.DEFER_BLOCKING 0x0 ;  /* 0x0000000000007b1d */ /* 0x000fe80000010000 */
[----:B------:R-:W-:-:S04]  /*dea0*/  PLOP3.LUT P0, PT, PT, PT, UP1, 0x80, 0x0 ;  /* 0x000000000000781c */ /* 0x000fc80003f0f018 */
[----:B------:R-:W4:Y:S01]  /*deb0*/  LDC R252, c[0x0][0x230] ;  /* 0x00008c00fffc7b82 */ /* 0x000f220000000800 */
[----:B------:R-:W-:Y:S01]  /*dec0*/  ULDC UR48, c[0x0][0x230] ;  /* 0x00008c0000307ab9 */ /* 0x000fe20000000800 */
[----:B------:R1:W-:Y:S04]  /*ded0*/  STL.64 [R1+0x23d0], R34 ;  /* 0x0023d02201007387 */ /* 0x0003e80000100a00 */
[----:B------:R4:W-:Y:S04]  /*dee0*/  STL.64 [R1+0x23c8], R32 ;  /* 0x0023c82001007387 */ /* 0x0009e80000100a00 */
[----:B------:R-:W-:Y:S01]  /*def0*/  STL.64 [R1+0x23c0], R30 ;  /* 0x0023c01e01007387 */ /* 0x000fe20000100a00 */
[----:B-1----:R-:W1:Y:S03]  /*df00*/  LDC R35, c[0x0][0x230] ;  /* 0x00008c00ff237b82 */ /* 0x002e660000000800 */
[----:B------:R-:W-:Y:S04]  /*df10*/  STL.64 [R1+0x23b8], R28 ;  /* 0x0023b81c01007387 */ /* 0x000fe80000100a00 */
[----:B------:R4:W-:Y:S01]  /*df20*/  STL.64 [R1+0x23b0], R26 ;  /* 0x0023b01a01007387 */ /* 0x0009e20000100a00 */
[----:B------:R-:W2:Y:S03]  /*df30*/  LDC R34, c[0x0][0x230] ;  /* 0x00008c00ff227b82 */ /* 0x000ea60000000800 */
[----:B------:R-:W-:Y:S01]  /*df40*/  STL.64 [R1+0x23a8], R24 ;  /* 0x0023a81801007387 */ /* 0x000fe20000100a00 */
[----:B----4-:R-:W-:-:S03]  /*df50*/  IADD3 R252, R252, -0x43, RZ ;  /* 0xffffffbdfcfc7810 */ /* 0x010fc60007ffe0ff */
[----:B------:R-:W-:Y:S01]  /*df60*/  STL.64 [R1+0x23a0], R20 ;  /* 0x0023a01401007387 */ /* 0x000fe20000100a00 */
[----:B------:R-:W-:Y:S01]  /*df70*/  ISETP.GE.U32.AND P5, PT, R252, 0x7fffff7e, PT ;  /* 0x7fffff7efc00780c */ /* 0x000fe20003fa6070 */
[----:B------:R-:W4:Y:S02]  /*df80*/  LDC R33, c[0x0][0x230] ;  /* 0x00008c00ff217b82 */ /* 0x000f240000000800 */
[----:B------:R1:W-:Y:S01]  /*df90*/  STL.64 [R1+0x2350], R2 ;  /* 0x0023500201007387 */ /* 0x0003e20000100a00 */
[----:B------:R-:W-:-:S03]  /*dfa0*/  IMAD.SHL.U32 R26, R230, 0x40, RZ ;  /* 0x00000040e61a7824 */ /* 0x000fc600078e00ff */
[----:B------:R2:W-:Y:S04]  /*dfb0*/  STL.64 [R1+0x1c78], R154 ;  /* 0x001c789a01007387 */ /* 0x0005e80000100a00 */
[----:B------:R-:W-:Y:S01]  /*dfc0*/  STL.64 [R1+0x1c70], R152 ;  /* 0x001c709801007387 */ /* 0x000fe20000100a00 */
[----:B-1----:R-:W-:-:S03]  /*dfd0*/  VIADD R2, R35, 0xffffffbe ;  /* 0xffffffbe23027836 */ /* 0x002fc60000000000 */
[----:B--2---:R1:W-:Y:S01]  /*dfe0*/  STL.64 [R1+0x1c68], R22 ;  /* 0x001c681601007387 */ /* 0x0043e20000100a00 */
[----:B------:R-:W2:Y:S01]  /*dff0*/  LDC R35, c[0x0][0x230] ;  /* 0x00008c00ff237b82 */ /* 0x000ea20000000800 */
[----:B------:R-:W-:Y:S02]  /*e000*/  VIADD R3, R34, 0xffffffbf ;  /* 0xffffffbf22037836 */ /* 0x000fe40000000000 */
[----:B------:R-:W2:Y:S01]  /*e010*/  LDL.LU.64 R20, [R1+0x5d8] ;  /* 0x0005d80001147983 */ /* 0x000ea20000300a00 */
[----:B------:R-:W-:-:S03]  /*e020*/  ISETP.GE.U32.AND P6, PT, R2, 0x7fffff7f, PT ;  /* 0x7fffff7f0200780c */ /* 0x000fc60003fc6070 */
[----:B------:R-:W2:Y:S01]  /*e030*/  LDL.LU.64 R154, [R1+0x5c8] ;  /* 0x0005c800019a7983 */ /* 0x000ea20000300a00 */
[----:B------:R-:W2:Y:S01]  /*e040*/  LDC R34, c[0x0][0x230] ;  /* 0x00008c00ff227b82 */ /* 0x000ea20000000800 */
[----:B---3--:R-:W-:Y:S01]  /*e050*/  SEL R235, R235, RZ, P0 ;  /* 0x000000ffebeb7207 */ /* 0x008fe20000000000 */
[----:B----4-:R-:W-:Y:S01]  /*e060*/  VIADD R230, R33, 0xffffffb9 ;  /* 0xffffffb921e67836 */ /* 0x010fe20000000000 */
[----:B------:R-:W-:-:S05]  /*e070*/  ISETP.GE.U32.AND P0, PT, R3, 0x7fffff80, PT ;  /* 0x7fffff800300780c */ /* 0x000fca0003f06070 */
[----:B-1----:R-:W1:Y:S01]  /*e080*/  LDC R22, c[0x0][0x230] ;  /* 0x00008c00ff167b82 */ /* 0x002e620000000800 */
[----:B------:R-:W-:Y:S01]  /*e090*/  ISETP.NE.U32.AND P1, PT, R235, RZ, PT ;  /* 0x000000ffeb00720c */ /* 0x000fe20003f25070 */
[----:B--2---:R-:W-:Y:S01]  /*e0a0*/  VIADD R235, R35, 0xffffffbc ;  /* 0xffffffbc23eb7836 */ /* 0x004fe20000000000 */
[----:B------:R-:W2:Y:S01]  /*e0b0*/  LDL.LU.64 R2, [R1+0x5c0] ;  /* 0x0005c00001027983 */ /* 0x000ea20000300a00 */
[----:B------:R-:W-:-:S03]  /*e0c0*/  VIADD R23, R34, 0xffffffbb ;  /* 0xffffffbb22177836 */ /* 0x000fc60000000000 */
[----:B------:R-:W3:Y:S01]  /*e0d0*/  LDL.LU.64 R24, [R1+0x5b8] ;  /* 0x0005b80001187983 */ /* 0x000ee20000300a00 */
[----:B------:R-:W4:Y:S03]  /*e0e0*/  LDC R35, c[0x0][0x230] ;  /* 0x00008c00ff237b82 */ /* 0x000f260000000800 */
[----:B------:R1:W-:Y:S04]  /*e0f0*/  STL [R1+0x1040], R26 ;  /* 0x0010401a01007387 */ /* 0x0003e80000100800 */
[----:B-1----:R-:W3:Y:S01]  /*e100*/  LDL.LU.64 R26, [R1+0x5b0] ;  /* 0x0005b000011a7983 */ /* 0x002ee20000300a00 */
[----:B----4-:R-:W-:-:S03]  /*e110*/  VIADD R252, R35, 0xffffffba ;  /* 0xffffffba23fc7836 */ /* 0x010fc60000000000 */
[----:B------:R-:W4:Y:S02]  /*e120*/  LDL.LU.64 R34, [R1+0x5a8] ;  /* 0x0005a80001227983 */ /* 0x000f240000300a00 */
[----:B------:R-:W-:Y:S02]  /*e130*/  ISETP.GE.U32.AND P4, PT, R252, 0x7fffff7b, PT ;  /* 0x7fffff7bfc00780c */ /* 0x000fe40003f86070 */
[----:B------:R-:W2:Y:S02]  /*e140*/  LDL R252, [R1+0x1040] ;  /* 0x0010400001fc7983 */ /* 0x000ea40000100800 */
[C---:B--2---:R-:W-:Y:S02]  /*e150*/  IMAD.WIDE R28, R252.reuse, 0x4, R18 ;  /* 0x00000004fc1c7825 */ /* 0x044fe400078e0212 */
[----:B------:R-:W2:Y:S02]  /*e160*/  LDL.LU.64 R18, [R1+0x5d0] ;  /* 0x0005d00001127983 */ /* 0x000ea40000300a00 */
[----:B------:R-:W-:-:S04]  /*e170*/  IMAD.WIDE R16, R252, 0x4, R16 ;  /* 0x00000004fc107825 */ /* 0x000fc800078e0210 */
[C---:B------:R-:W-:Y:S01]  /*e180*/  IMAD.WIDE R14, R252.reuse, 0x4, R14 ;  /* 0x00000004fc0e7825 */ /* 0x040fe200078e020e */
[----:B------:R1:W-:Y:S03]  /*e190*/  STL.64 [R1+0xce8], R28 ;  /* 0x000ce81c01007387 */ /* 0x0003e60000100a00 */
[C---:B------:R-:W-:Y:S01]  /*e1a0*/  IMAD.WIDE R12, R252.reuse, 0x4, R12 ;  /* 0x00000004fc0c7825 */ /* 0x040fe200078e020c */
[----:B------:R3:W-:Y:S03]  /*e1b0*/  STL.64 [R1+0xce0], R16 ;  /* 0x000ce01001007387 */ /* 0x0007e60000100a00 */
[C---:B------:R-:W-:Y:S01]  /*e1c0*/  IMAD.WIDE R20, R252.reuse, 0x4, R20 ;  /* 0x00000004fc147825 */ /* 0x040fe200078e0214 */
[----:B------:R4:W-:Y:S04]  /*e1d0*/  STL.64 [R1+0xcd8], R14 ;  /* 0x000cd80e01007387 */ /* 0x0009e80000100a00 */
[----:B------:R-:W-:Y:S01]  /*e1e0*/  @!PT LDS RZ, [RZ] ;  /* 0x00000000fffff984 */ /* 0x000fe20000000800 */
[----:B------:R-:W-:Y:S01]  /*e1f0*/  @!PT LDS RZ, [RZ] ;  /* 0x00000000fffff984 */ /* 0x000fe20000000800 */
[----:B------:R-:W-:Y:S01]  /*e200*/  @!PT LDS RZ, [RZ] ;  /* 0x00000000fffff984 */ /* 0x000fe20000000800 */
[----:B------:R-:W-:Y:S04]  /*e210*/  LDGSTS.E [R5+0x20000], desc[UR8][R28.64], !P0 ;  /* 0x200000001c057fae */ /* 0x000fe8000c121848 */
[----:B------:R-:W4:Y:S04]  /*e220*/  LDL.LU.64 R152, [R1+0x5a0] ;  /* 0x0005a00001987983 */ /* 0x000f280000300a00 */
[----:B------:R4:W-:Y:S04]  /*e230*/  STL.64 [R1+0xcd0], R12 ;  /* 0x000cd00c01007387 */ /* 0x0009e80000100a00 */
[----:B------:R3:W-:Y:S04]  /*e240*/  LDGSTS.E [R5+0x24000], desc[UR8][R16.64], !P0 ;  /* 0x2400000010057fae */ /* 0x0007e8000c121848 */
[----:B------:R-:W4:Y:S04]  /*e250*/  LDL.LU.64 R32, [R1+0x598] ;  /* 0x0005980001207983 */ /* 0x000f280000300a00 */
[----:B-1----:R-:W4:Y:S01]  /*e260*/  LDL.LU.64 R28, [R1+0x590] ;  /* 0x00059000011c7983 */ /* 0x002f220000300a00 */
[----:B---3--:R-:W-:-:S03]  /*e270*/  IMAD.WIDE R16, R252, 0x4, R154 ;  /* 0x00000004fc107825 */ /* 0x008fc600078e029a */
[----:B------:R-:W3:Y:S04]  /*e280*/  LDL.LU.64 R30, [R1+0x588] ;  /* 0x00058800011e7983 */ /* 0x000ee80000300a00 */
[----:B------:R1:W-:Y:S01]  /*e290*/  STL.64 [R1+0xcc8], R20 ;  /* 0x000cc81401007387 */ /* 0x0003e20000100a00 */
[----:B------:R-:W-:Y:S01]  /*e2a0*/  IMAD.WIDE R2, R252, 0x4, R2 ;  /* 0x00000004fc027825 */ /* 0x000fe200078e0202 */
[----:B------:R-:W-:Y:S02]  /*e2b0*/  ISETP.GE.U32.AND P2, PT, R23, 0x7fffff7c, PT ;  /* 0x7fffff7c1700780c */ /* 0x000fe40003f46070 */
[----:B------:R4:W-:Y:S04]  /*e2c0*/  LDGSTS.E [R5+0x28000], desc[UR8][R14.64], !P0 ;  /* 0x280000000e057fae */ /* 0x0009e8000c121848 */
[----:B------:R1:W-:Y:S04]  /*e2d0*/  LDGSTS.E [R5+0x2c000], desc[UR8][R12.64], !P0 ;  /* 0x2c0000000c057fae */ /* 0x0003e8000c121848 */
[----:B------:R1:W-:Y:S01]  /*e2e0*/  LDGSTS.E [R5+0x20004], desc[UR8][R20.64], !P6 ;  /* 0x2000400014057fae */ /* 0x0003e2000f121848 */
[----:B------:R-:W-:-:S02]  /*e2f0*/  ISETP.GE.U32.AND P3, PT, R235, 0x7fffff7d, PT ;  /* 0x7fffff7deb00780c */ /* 0x000fc40003f66070 */
[----:B------:R-:W3:Y:S01]  /*e300*/  LDC R235, c[0x0][0x230] ;  /* 0x00008c00ffeb7b82 */ /* 0x000ee20000000800 */
[----:B--2---:R-:W-:-:S07]  /*e310*/  IMAD.WIDE R18, R252, 0x4, R18 ;  /* 0x00000004fc127825 */ /* 0x004fce00078e0212 */
[----:B----4-:R-:W2:Y:S01]  /*e320*/  LDC R15, c[0x0][0x230] ;  /* 0x00008c00ff0f7b82 */ /* 0x010ea20000000800 */
[----:B------:R4:W-:Y:S04]  /*e330*/  STL.64 [R1+0xcc0], R18 ;  /* 0x000cc01201007387 */ /* 0x0009e80000100a00 */
[----:B------:R4:W-:Y:S03]  /*e340*/  STL.64 [R1+0xcb8], R16 ;  /* 0x000cb81001007387 */ /* 0x0009e60000100a00 */
[----:B------:R-:W2:Y:S01]  /*e350*/  LDC R14, c[0x0][0x230] ;  /* 0x00008c00ff0e7b82 */ /* 0x000ea20000000800 */
[----:B------:R-:W2:Y:S01]  /*e360*/  LDL.LU.64 R154, [R1+0x580] ;  /* 0x00058000019a7983 */ /* 0x000ea20000300a00 */
[----:B-1----:R-:W-:Y:S01]  /*e370*/  IADD3 R12, R22, -0x48, RZ ;  /* 0xffffffb8160c7810 */ /* 0x002fe20007ffe0ff */
[----:B------:R-:W-:-:S02]  /*e380*/  IMAD.WIDE R22, R252, 0x4, R24 ;  /* 0x00000004fc167825 */ /* 0x000fc400078e0218 */
[----:B------:R1:W-:Y:S03]  /*e390*/  STL.64 [R1+0xcb0], R2 ;  /* 0x000cb00201007387 */ /* 0x0003e60000100a00 */
[----:B------:R-:W2:Y:S01]  /*e3a0*/  LDC R13, c[0x0][0x230] ;  /* 0x00008c00ff0d7b82 */ /* 0x000ea20000000800 */
[C---:B------:R-:W-:Y:S01]  /*e3b0*/  IMAD.WIDE R20, R252.reuse, 0x4, R26 ;  /* 0x00000004fc147825 */ /* 0x040fe200078e021a */
[----:B------:R4:W-:Y:S04]  /*e3c0*/  LDGSTS.E [R5+0x24004], desc[UR8][R18.64], !P6 ;  /* 0x2400400012057fae */ /* 0x0009e8000f121848 */
[----:B------:R-:W2:Y:S04]  /*e3d0*/  LDL.LU.64 R26, [R1+0x278] ;  /* 0x00027800011a7983 */ /* 0x000ea80000300a00 */
[----:B------:R-:W-:Y:S01]  /*e3e0*/  STL.64 [R1+0xca8], R22 ;  /* 0x000ca81601007387 */ /* 0x000fe20000100a00 */
[----:B----4-:R-:W-:-:S03]  /*e3f0*/  IMAD.WIDE R18, R252, 0x4, R34 ;  /* 0x00000004fc127825 */ /* 0x010fc600078e0222 */
[----:B------:R4:W-:Y:S04]  /*e400*/  LDGSTS.E [R5+0x28004], desc[UR8][R16.64], !P6 ;  /* 0x2800400010057fae */ /* 0x0009e8000f121848 */
[----:B------:R-:W2:Y:S04]  /*e410*/  LDL.LU.64 R24, [R1+0x270] ;  /* 0x0002700001187983 */ /* 0x000ea80000300a00 */
[----:B------:R-:W-:Y:S04]  /*e420*/  LDGSTS.E [R5+0x2c004], desc[UR8][R2.64], !P6 ;  /* 0x2c00400002057fae */ /* 0x000fe8000f121848 */
[----:B------:R3:W-:Y:S01]  /*e430*/  STL.64 [R1+0xca0], R20 ;  /* 0x000ca01401007387 */ /* 0x0007e20000100a00 */
[----:B----4-:R-:W-:-:S03]  /*e440*/  IMAD.WIDE R16, R252, 0x4, R152 ;  /* 0x00000004fc107825 */ /* 0x010fc600078e0298 */
[----:B------:R-:W-:Y:S04]  /*e450*/  LDGSTS.E [R5+0x20008], desc[UR8][R22.64], !P5 ;  /* 0x2000800016057fae */ /* 0x000fe8000e921848 */
[----:B-1----:R-:W4:Y:S01]  /*e460*/  LDL.LU.64 R2, [R1+0x268] ;  /* 0x0002680001027983 */ /* 0x002f220000300a00 */
[----:B------:R-:W-:-:S03]  /*e470*/  IMAD.WIDE R32, R252, 0x4, R32 ;  /* 0x00000004fc207825 */ /* 0x000fc600078e0220 */
[----:B------:R1:W-:Y:S04]  /*e480*/  STL.64 [R1+0xc98], R18 ;  /* 0x000c981201007387 */ /* 0x0003e80000100a00 */
[----:B------:R-:W4:Y:S01]  /*e490*/  LDL.LU.64 R34, [R1+0x260] ;  /* 0x0002600001227983 */ /* 0x000f220000300a00 */
[----:B------:R-:W-:-:S03]  /*e4a0*/  IMAD.WIDE R28, R252, 0x4, R28 ;  /* 0x00000004fc1c7825 */ /* 0x000fc600078e021c */
[----:B------:R3:W-:Y:S04]  /*e4b0*/  LDGSTS.E [R5+0x24008], desc[UR8][R20.64], !P5 ;  /* 0x2400800014057fae */ /* 0x0007e8000e921848 */
[----:B------:R2:W-:Y:S04]  /*e4c0*/  STL.64 [R1+0xc90], R16 ;  /* 0x000c901001007387 */ /* 0x0005e80000100a00 */
[----:B------:R-:W-:Y:S01]  /*e4d0*/  LDGSTS.E [R5+0x28008], desc[UR8][R18.64], !P5 ;  /* 0x2800800012057fae */ /* 0x000fe2000e921848 */
[----:B---3--:R-:W-:-:S03]  /*e4e0*/  IMAD.WIDE R20, R252, 0x4, R30 ;  /* 0x00000004fc147825 */ /* 0x008fc600078e021e */
[----:B------:R2:W-:Y:S04]  /*e4f0*/  LDGSTS.E [R5+0x2c008], desc[UR8][R16.64], !P5 ;  /* 0x2c00800010057fae */ /* 0x0005e8000e921848 */
[----:B------:R-:W3:Y:S04]  /*e500*/  LDL.LU.64 R30, [R1+0x258] ;  /* 0x00025800011e7983 */ /* 0x000ee80000300a00 */
[----:B------:R2:W-:Y:S04]  /*e510*/  STL.64 [R1+0xc88], R32 ;  /* 0x000c882001007387 */ /* 0x0005e80000100a00 */
[----:B------:R-:W3:Y:S04]  /*e520*/  LDL.LU.64 R22, [R1+0x250] ;  /* 0x0002500001167983 */ /* 0x000ee80000300a00 */
[----:B------:R-:W-:Y:S04]  /*e530*/  STL.64 [R1+0xc80], R28 ;  /* 0x000c801c01007387 */ /* 0x000fe80000100a00 */
[----:B-1----:R-:W3:Y:S04]  /*e540*/  LDL.LU.64 R18, [R1+0x248] ;  /* 0x0002480001127983 */ /* 0x002ee80000300a00 */
[----:B------:R1:W-:Y:S04]  /*e550*/  STL.64 [R1+0xc78], R20 ;  /* 0x000c781401007387 */ /* 0x0003e80000100a00 */
[----:B------:R-:W3:Y:S04]  /*e560*/  LDL.LU.64 R152, [R1+0x240] ;  /* 0x0002400001987983 */ /* 0x000ee80000300a00 */
[----:B------:R-:W-:Y:S04]  /*e570*/  LDGSTS.E [R5+0x2000c], desc[UR8][R32.64], !P3 ;  /* 0x2000c00020057fae */ /* 0x000fe8000d921848 */
[----:B------:R-:W-:Y:S04]  /*e580*/  LDGSTS.E [R5+0x2400c], desc[UR8][R28.64], !P3 ;  /* 0x2400c0001c057fae */ /* 0x000fe8000d921848 */
[----:B------:R-:W-:Y:S01]  /*e590*/  LDGSTS.E [R5+0x2800c], desc[UR8][R20.64], !P3 ;  /* 0x2800c00014057fae */ /* 0x000fe2000d921848 */
[----:B--2---:R-:W-:-:S05]  /*e5a0*/  IMAD.WIDE R16, R252, 0x4, R154 ;  /* 0x00000004fc107825 */ /* 0x004fca00078e029a */
[----:B------:R4:W-:Y:S04]  /*e5b0*/  STL.64 [R1+0xc70], R16 ;  /* 0x000c701001007387 */ /* 0x0009e80000100a00 */
[----:B------:R-:W2:Y:S04]  /*e5c0*/  LDL.LU.64 R32, [R1+0x238] ;  /* 0x0002380001207983 */ /* 0x000ea80000300a00 */
[----:B------:R-:W2:Y:S04]  /*e5d0*/  LDL.LU.64 R154, [R1+0x230] ;  /* 0x00023000019a7983 */ /* 0x000ea80000300a00 */
[----:B-1----:R-:W2:Y:S04]  /*e5e0*/  LDL.LU.64 R20, [R1+0x228] ;  /* 0x0002280001147983 */ /* 0x002ea80000300a00 */
[----:B------:R-:W2:Y:S01]  /*e5f0*/  LDL.LU.64 R28, [R1+0x220] ;  /* 0x00022000011c7983 */ /* 0x000ea20000300a00 */
[----:B------:R-:W-:Y:S01]  /*e600*/  ISETP.GE.U32.AND P6, PT, R12, 0x7fffff79, PT ;  /* 0x7fffff790c00780c */ /* 0x000fe20003fc6070 */
[----:B------:R-:W-:-:S02]  /*e610*/  VIADD R12, R235, 0xffffff9f ;  /* 0xffffff9feb0c7836 */ /* 0x000fc40000000000 */
[----:B------:R-:W-:Y:S01]  /*e620*/  IMAD.WIDE R26, R252, 0x4, R26 ;  /* 0x00000004fc1a7825 */ /* 0x000fe200078e021a */
[----:B------:R4:W-:Y:S02]  /*e630*/  LDGSTS.E [R5+0x2c00c], desc[UR8][R16.64], !P3 ;  /* 0x2c00c00010057fae */ /* 0x0009e4000d921848 */
[----:B------:R-:W-:Y:S01]  /*e640*/  ISETP.GE.U32.AND P5, PT, R12, 0x7fffff60, PT ;  /* 0x7fffff600c00780c */ /* 0x000fe20003fa6070 */
[----:B------:R-:W-:Y:S02]  /*e650*/  VIADD R12, R15, 0xffffff9e ;  /* 0xffffff9e0f0c7836 */ /* 0x000fe40000000000 */
[----:B------:R-:W-:Y:S01]  /*e660*/  IMAD.WIDE R24, R252, 0x4, R24 ;  /* 0x00000004fc187825 */ /* 0x000fe200078e0218 */
[----:B------:R-:W-:Y:S01]  /*e670*/  STL.64 [R1+0xc58], R26 ;  /* 0x000c581a01007387 */ /* 0x000fe20000100a00 */
[----:B------:R-:W1:Y:S01]  /*e680*/  LDC R15, c[0x0][0x230] ;  /* 0x00008c00ff0f7b82 */ /* 0x000e620000000800 */
[----:B------:R-:W-:Y:S02]  /*e690*/  ISETP.GE.U32.AND P3, PT, R12, 0x7fffff5f, PT ;  /* 0x7fffff5f0c00780c */ /* 0x000fe40003f66070 */
[----:B------:R-:W-:Y:S01]  /*e6a0*/  STL.64 [R1+0xc50], R24 ;  /* 0x000c501801007387 */ /* 0x000fe20000100a00 */
[----:B----4-:R-:W-:-:S04]  /*e6b0*/  IMAD.WIDE R16, R252, 0x4, R2 ;  /* 0x00000004fc107825 */ /* 0x010fc800078e0202 */
[----:B------:R-:W-:Y:S04]  /*e6c0*/  LDGSTS.E [R5+0x30000], desc[UR8][R26.64], !P5 ;  /* 0x300000001a057fae */ /* 0x000fe8000e921848 */
[----:B------:R-:W-:Y:S01]  /*e6d0*/  LDGSTS.E [R5+0x34000], desc[UR8][R24.64], !P5 ;  /* 0x3400000018057fae */ /* 0x000fe2000e921848 */
[----:B------:R-:W-:-:S03]  /*e6e0*/  IMAD.WIDE R2, R252, 0x4, R34 ;  /* 0x00000004fc027825 */ /* 0x000fc600078e0222 */
[----:B------:R-:W-:Y:S04]  /*e6f0*/  STL.64 [R1+0xc48], R16 ;  /* 0x000c481001007387 */ /* 0x000fe80000100a00 */
[----:B------:R4:W-:Y:S04]  /*e700*/  LDGSTS.E [R5+0x38000], desc[UR8][R16.64], !P5 ;  /* 0x3800000010057fae */ /* 0x0009e8000e921848 */
[----:B------:R4:W-:Y:S04]  /*e710*/  STL.64 [R1+0xc40], R2 ;  /* 0x000c400201007387 */ /* 0x0009e80000100a00 */
[----:B------:R-:W-:Y:S01]  /*e720*/  LDGSTS.E [R5+0x3c000], desc[UR8][R2.64], !P5 ;  /* 0x3c00000002057fae */ /* 0x000fe2000e921848 */
[----:B---3--:R-:W-:-:S03]  /*e730*/  IMAD.WIDE R30, R252, 0x4, R30 ;  /* 0x00000004fc1e7825 */ /* 0x008fc600078e021e */
[----:B----4-:R-:W3:Y:S04]  /*e740*/  LDL.LU.64 R2, [R1+0x218] ;  /* 0x0002180001027983 */ /* 0x010ee80000300a00 */
[----:B------:R-:W4:Y:S01]  /*e750*/  LDL.LU.64 R26, [R1+0x210] ;  /* 0x00021000011a7983 */ /* 0x000f220000300a00 */
[----:B------:R-:W-:-:S03]  /*e760*/  IMAD.WIDE R22, R252, 0x4, R22 ;  /* 0x00000004fc167825 */ /* 0x000fc600078e0216 */
[----:B------:R-:W4:Y:S01]  /*e770*/  LDL.LU.64 R24, [R1+0x208] ;  /* 0x0002080001187983 */ /* 0x000f220000300a00 */
[----:B------:R-:W-:-:S03]  /*e780*/  IMAD.WIDE R18, R252, 0x4, R18 ;  /* 0x00000004fc127825 */ /* 0x000fc600078e0212 */
[----:B------:R-:W4:Y:S04]  /*e790*/  LDL.LU.64 R34, [R1+0x200] ;  /* 0x0002000001227983 */ /* 0x000f280000300a00 */
[----:B------:R1:W-:Y:S01]  /*e7a0*/  STL.64 [R1+0xc38], R30 ;  /* 0x000c381e01007387 */ /* 0x0003e20000100a00 */
[----:B------:R-:W-:-:S03]  /*e7b0*/  IMAD.WIDE R16, R252, 0x4, R152 ;  /* 0x00000004fc107825 */ /* 0x000fc600078e0298 */
[----:B------:R-:W-:Y:S04]  /*e7c0*/  LDGSTS.E [R5+0x30004], desc[UR8][R30.64], !P3 ;  /* 0x300040001e057fae */ /* 0x000fe8000d921848 */
[----:B------:R2:W-:Y:S04]  /*e7d0*/  STL.64 [R1+0xc30], R22 ;  /* 0x000c301601007387 */ /* 0x0005e80000100a00 */
[----:B------:R2:W-:Y:S04]  /*e7e0*/  LDGSTS.E [R5+0x34004], desc[UR8][R22.64], !P3 ;  /* 0x3400400016057fae */ /* 0x0005e8000d921848 */
[----:B------:R2:W-:Y:S04]  /*e7f0*/  STL.64 [R1+0xc28], R18 ;  /* 0x000c281201007387 */ /* 0x0005e80000100a00 */
[----:B------:R2:W-:Y:S04]  /*e800*/  STL.64 [R1+0xc20], R16 ;  /* 0x000c201001007387 */ /* 0x0005e80000100a00 */
[----:B------:R2:W-:Y:S04]  /*e810*/  LDGSTS.E [R5+0x38004], desc[UR8][R18.64], !P3 ;  /* 0x3800400012057fae */ /* 0x0005e8000d921848 */
[----:B------:R2:W-:Y:S04]  /*e820*/  LDGSTS.E [R5+0x3c004], desc[UR8][R16.64], !P3 ;  /* 0x3c00400010057fae */ /* 0x0005e8000d921848 */
[----:B-1----:R-:W4:Y:S01]  /*e830*/  LDL.LU.64 R30, [R1+0x578] ;  /* 0x00057800011e7983 */ /* 0x002f220000300a00 */
[----:B--2---:R-:W-:-:S04]  /*e840*/  IMAD.WIDE R32, R252, 0x4, R32 ;  /* 0x00000004fc207825 */ /* 0x004fc800078e0220 */
[C---:B------:R-:W-:Y:S01]  /*e850*/  IMAD.WIDE R22, R252.reuse, 0x4, R154 ;  /* 0x00000004fc167825 */ /* 0x040fe200078e029a */
[----:B------:R1:W-:Y:S03]  /*e860*/  STL.64 [R1+0xc18], R32 ;  /* 0x000c182001007387 */ /* 0x0003e60000100a00 */
[----:B------:R-:W-:-:S04]  /*e870*/  IMAD.WIDE R18, R252, 0x4, R20 ;  /* 0x00000004fc127825 */ /* 0x000fc800078e0214 */
[----:B------:R-:W-:Y:S02]  /*e880*/  IMAD.WIDE R16, R252, 0x4, R28 ;  /* 0x00000004fc107825 */ /* 0x000fe400078e021c */
[----:B------:R-:W2:Y:S04]  /*e890*/  LDL.LU.64 R28, [R1+0x570] ;  /* 0x00057000011c7983 */ /* 0x000ea80000300a00 */
[----:B------:R4:W-:Y:S04]  /*e8a0*/  STL.64 [R1+0xc10], R22 ;  /* 0x000c101601007387 */ /* 0x0009e80000100a00 */
[----:B------:R-:W2:Y:S04]  /*e8b0*/  LDL.LU.64 R20, [R1+0x568] ;  /* 0x0005680001147983 */ /* 0x000ea80000300a00 */
[----:B------:R-:W-:Y:S04]  /*e8c0*/  STL.64 [R1+0xc08], R18 ;  /* 0x000c081201007387 */ /* 0x000fe80000100a00 */
[----:B------:R-:W2:Y:S01]  /*e8d0*/  LDL.LU.64 R152, [R1+0x560] ;  /* 0x0005600001987983 */ /* 0x000ea20000300a00 */
[----:B------:R-:W-:-:S02]  /*e8e0*/  VIADD R12, R14, 0xffffff9d ;  /* 0xffffff9d0e0c7836 */ /* 0x000fc40000000000 */
[----:B------:R-:W2:Y:S03]  /*e8f0*/  LDC R14, c[0x0][0x230] ;  /* 0x00008c00ff0e7b82 */ /* 0x000ea60000000800 */
[----:B------:R-:W-:Y:S01]  /*e900*/  ISETP.GE.U32.AND P5, PT, R12, 0x7fffff5e, PT ;  /* 0x7fffff5e0c00780c */ /* 0x000fe20003fa6070 */
[----:B------:R-:W-:Y:S01]  /*e910*/  VIADD R12, R13, 0xffffff9c ;  /* 0xffffff9c0d0c7836 */ /* 0x000fe20000000000 */
[----:B------:R4:W-:Y:S03]  /*e920*/  STL.64 [R1+0xc00], R16 ;  /* 0x000c001001007387 */ /* 0x0009e60000100a00 */
[----:B------:R-:W2:Y:S01]  /*e930*/  LDC R13, c[0x0][0x230] ;  /* 0x00008c00ff0d7b82 */ /* 0x000ea20000000800 */
[----:B------:R-:W-:-:S07]  /*e940*/  ISETP.GE.U32.AND P3, PT, R12, 0x7fffff5d, PT ;  /* 0x7fffff5d0c00780c */ /* 0x000fce0003f66070 */
[----:B------:R-:W-:Y:S04]  /*e950*/  LDGSTS.E [R5+0x30008], desc[UR8][R32.64], !P5 ;  /* 0x3000800020057fae */ /* 0x000fe8000e921848 */
[----:B------:R-:W-:Y:S04]  /*e960*/  LDGSTS.E [R5+0x34008], desc[UR8][R22.64], !P5 ;  /* 0x3400800016057fae */ /* 0x000fe8000e921848 */
[----:B------:R-:W-:Y:S04]  /*e970*/  LDGSTS.E [R5+0x38008], desc[UR8][R18.64], !P5 ;  /* 0x3800800012057fae */ /* 0x000fe8000e921848 */
[----:B-1----:R-:W2:Y:S01]  /*e980*/  LDL.LU.64 R32, [R1+0x558] ;  /* 0x0005580001207983 */ /* 0x002ea20000300a00 */
[----:B---3--:R-:W-:-:S03]  /*e990*/  IMAD.WIDE R154, R252, 0x4, R2 ;  /* 0x00000004fc9a7825 */ /* 0x008fc600078e0202 */
[----:B------:R1:W-:Y:S01]  /*e9a0*/  LDGSTS.E [R5+0x3c008], desc[UR8][R16.64], !P5 ;  /* 0x3c00800010057fae */ /* 0x0003e2000e921848 */
[----:B----4-:R-:W-:-:S03]  /*e9b0*/  IMAD.WIDE R26, R252, 0x4, R26 ;  /* 0x00000004fc1a7825 */ /* 0x010fc600078e021a */
[----:B------:R3:W-:Y:S01]  /*e9c0*/  STL.64 [R1+0xbf8], R154 ;  /* 0x000bf89a01007387 */ /* 0x0007e20000100a00 */
[----:B------:R-:W-:-:S03]  /*e9d0*/  IMAD.WIDE R24, R252, 0x4, R24 ;  /* 0x00000004fc187825 */ /* 0x000fc600078e0218 */
[----:B------:R-:W4:Y:S01]  /*e9e0*/  LDL.LU.64 R22, [R1+0x550] ;  /* 0x0005500001167983 */ /* 0x000f220000300a00 */
[----:B------:R-:W-:-:S03]  /*e9f0*/  IMAD.WIDE R2, R252, 0x4, R34 ;  /* 0x00000004fc027825 */ /* 0x000fc600078e0222 */
[----:B------:R-:W-:Y:S01]  /*ea00*/  STL.64 [R1+0xbf0], R26 ;  /* 0x000bf01a01007387 */ /* 0x000fe20000100a00 */
[----:B-1----:R-:W1:Y:S03]  /*ea10*/  LDC R16, c[0x0][0x230] ;  /* 0x00008c00ff107b82 */ /* 0x002e660000000800 */
[----:B------:R-:W4:Y:S04]  /*ea20*/  LDL.LU.64 R18, [R1+0x548] ;  /* 0x0005480001127983 */ /* 0x000f280000300a00 */
[----:B------:R-:W-:Y:S04]  /*ea30*/  STL.64 [R1+0xbe8], R24 ;  /* 0x000be81801007387 */ /* 0x000fe80000100a00 */
[----:B------:R-:W4:Y:S04]  /*ea40*/  LDL.LU.64 R34, [R1+0x540] ;  /* 0x0005400001227983 */ /* 0x000f280000300a00 */
[----:B------:R3:W-:Y:S04]  /*ea50*/  STL.64 [R1+0xbe0], R2 ;  /* 0x000be00201007387 */ /* 0x0007e80000100a00 */
[----:B------:R-:W-:Y:S04]  /*ea60*/  LDGSTS.E [R5+0x3000c], desc[UR8][R154.64], !P3 ;  /* 0x3000c0009a057fae */ /* 0x000fe8000d921848 */
[----:B------:R-:W-:Y:S04]  /*ea70*/  LDGSTS.E [R5+0x3400c], desc[UR8][R26.64], !P3 ;  /* 0x3400c0001a057fae */ /* 0x000fe8000d921848 */
[----:B------:R1:W-:Y:S04]  /*ea80*/  STL.64 [R1+0x2358], R4 ;  /* 0x0023580401007387 */ /* 0x0003e80000100a00 */
[----:B------:R-:W-:Y:S01]  /*ea90*/  LDGSTS.E [R5+0x3800c], desc[UR8][R24.64], !P3 ;  /* 0x3800c00018057fae */ /* 0x000fe2000d921848 */
[----:B------:R-:W-:-:S03]  /*eaa0*/  IMAD.WIDE R30, R252, 0x4, R30 ;  /* 0x00000004fc1e7825 */ /* 0x000fc600078e021e */
[----:B---3--:R-:W3:Y:S04]  /*eab0*/  LDL.LU.64 R154, [R1+0x538] ;  /* 0x00053800019a7983 */ /* 0x008ee80000300a00 */
[----:B------:R1:W-:Y:S04]  /*eac0*/  LDGSTS.E [R5+0x3c00c], desc[UR8][R2.64], !P3 ;  /* 0x3c00c00002057fae */ /* 0x0003e8000d921848 */
[----:B------:R-:W-:Y:S04]  /*ead0*/  LDGSTS.E [R6+0x20000], desc[UR8][R30.64], !P2 ;  /* 0x200000001e067fae */ /* 0x000fe8000d121848 */
[----:B------:R-:W3:Y:S04]  /*eae0*/  LDL.LU.64 R2, [R1+0x530] ;  /* 0x0005300001027983 */ /* 0x000ee80000300a00 */
[----:B------:R-:W3:Y:S04]  /*eaf0*/  LDL.LU.64 R24, [R1+0x528] ;  /* 0x0005280001187983 */ /* 0x000ee80000300a00 */
[----:B------:R-:W-:Y:S04]  /*eb00*/  STL.64 [R1+0xc68], R30 ;  /* 0x000c681e01007387 */ /* 0x000fe80000100a00 */
[----:B------:R-:W3:Y:S01]  /*eb10*/  LDL.LU.64 R26, [R1+0x520] ;  /* 0x00052000011a7983 */ /* 0x000ee20000300a00 */
[----:B--2---:R-:W-:-:S04]  /*eb20*/  IMAD.WIDE R28, R252, 0x4, R28 ;  /* 0x00000004fc1c7825 */ /* 0x004fc800078e021c */
[C---:B------:R-:W-:Y:S01]  /*eb30*/  IMAD.WIDE R20, R252.reuse, 0x4, R20 ;  /* 0x00000004fc147825 */ /* 0x040fe200078e0214 */
[----:B------:R-:W-:Y:S03]  /*eb40*/  STL.64 [R1+0xc60], R28 ;  /* 0x000c601c01007387 */ /* 0x000fe60000100a00 */
[----:B-1----:R-:W-:Y:S01]  /*eb50*/  IMAD.WIDE R4, R252, 0x4, R152 ;  /* 0x00000004fc047825 */ /* 0x002fe200078e0298 */
[----:B------:R1:W-:Y:S04]  /*eb60*/  STL.64 [R1+0xbd8], R20 ;  /* 0x000bd81401007387 */ /* 0x0003e80000100a00 */
[----:B------:R2:W-:Y:S04]  /*eb70*/  STL.64 [R1+0xbd0], R4 ;  /* 0x000bd00401007387 */ /* 0x0005e80000100a00 */
[----:B------:R-:W-:Y:S04]  /*eb80*/  LDGSTS.E [R6+0x24000], desc[UR8][R28.64], !P2 ;  /* 0x240000001c067fae */ /* 0x000fe8000d121848 */
[----:B------:R-:W3:Y:S04]  /*eb90*/  LDL.LU.64 R152, [R1+0x518] ;  /* 0x0005180001987983 */ /* 0x000ee80000300a00 */
[----:B------:R-:W-:Y:S01]  /*eba0*/  LDGSTS.E [R6+0x28000], desc[UR8][R20.64], !P2 ;  /* 0x2800000014067fae */ /* 0x000fe2000d121848 */
[----:B------:R-:W-:Y:S01]  /*ebb0*/  VIADD R12, R15, 0xffffffb7 ;  /* 0xffffffb70f0c7836 */ /* 0x000fe20000000000 */
[----:B------:R-:W-:Y:S01]  /*ebc0*/  ISETP.GE.U32.AND P0, PT, R230, 0x7fffff7a, PT ;  /* 0x7fffff7ae600780c */ /* 0x000fe20003f06070 */
[----:B------:R-:W3:Y:S01]  /*ebd0*/  LDC R15, c[0x0][0x230] ;  /* 0x00008c00ff0f7b82 */ /* 0x000ee20000000800 */
[----:B------:R2:W-:Y:S04]  /*ebe0*/  LDGSTS.E [R6+0x2c000], desc[UR8][R4.64], !P2 ;  /* 0x2c00000004067fae */ /* 0x0005e8000d121848 */
[----:B-1----:R-:W3:Y:S04]  /*ebf0*/  LDL.LU.64 R20, [R1+0x510] ;  /* 0x0005100001147983 */ /* 0x002ee80000300a00 */
[----:B------:R-:W3:Y:S01]  /*ec00*/  LDL.LU.64 R28, [R1+0x508] ;  /* 0x00050800011c7983 */ /* 0x000ee20000300a00 */
[----:B------:R-:W-:Y:S01]  /*ec10*/  ISETP.GE.U32.AND P5, PT, R12, 0x7fffff78, PT ;  /* 0x7fffff780c00780c */ /* 0x000fe20003fa6070 */
[----:B------:R-:W-:Y:S01]  /*ec20*/  IMAD.WIDE R32, R252, 0x4, R32 ;  /* 0x00000004fc207825 */ /* 0x000fe200078e0220 */
[----:B------:R-:W-:-:S02]  /*ec30*/  IADD3 R12, R14, -0x4a, RZ ;  /* 0xffffffb60e0c7810 */ /* 0x000fc40007ffe0ff */
[----:B------:R-:W1:Y:S02]  /*ec40*/  LDC R14, c[0x0][0x230] ;  /* 0x00008c00ff0e7b82 */ /* 0x000e640000000800 */
[----:B------:R-:W-:Y:S01]  /*ec50*/  ISETP.GE.U32.AND P3, PT, R12, 0x7fffff77, PT ;  /* 0x7fffff770c00780c */ /* 0x000fe20003f66070 */
[----:B------:R-:W-:Y:S02]  /*ec60*/  VIADD R12, R13, 0xffffffb5 ;  /* 0xffffffb50d0c7836 */ /* 0x000fe40000000000 */
[C---:B----4-:R-:W-:Y:S01]  /*ec70*/  IMAD.WIDE R22, R252.reuse, 0x4, R22 ;  /* 0x00000004fc167825 */ /* 0x050fe200078e0216 */
[----:B------:R4:W-:Y:S02]  /*ec80*/  STL.64 [R1+0xbc8], R32 ;  /* 0x000bc82001007387 */ /* 0x0009e40000100a00 */
[----:B------:R-:W1:Y:S02]  /*ec90*/  LDC R13, c[0x0][0x230] ;  /* 0x00008c00ff0d7b82 */ /* 0x000e640000000800 */
[----:B------:R-:W3:Y:S01]  /*eca0*/  LDL.LU.64 R30, [R1+0x500] ;  /* 0x00050000011e7983 */ /* 0x000ee20000300a00 */
[----:B------:R-:W-:-:S03]  /*ecb0*/  IMAD.WIDE R18, R252, 0x4, R18 ;  /* 0x00000004fc127825 */ /* 0x000fc600078e0212 */
[----:B------:R-:W-:Y:S01]  /*ecc0*/  LDGSTS.E [R6+0x20004], desc[UR8][R32.64], !P4 ;  /* 0x2000400020067fae */ /* 0x000fe2000e121848 */
[----:B------:R-:W-:-:S03]  /*ecd0*/  ISETP.GE.U32.AND P2, PT, R12, 0x7fffff76, PT ;  /* 0x7fffff760c00780c */ /* 0x000fc60003f46070 */
[----:B------:R3:W-:Y:S01]  /*ece0*/  STL.64 [R1+0xbc0], R22 ;  /* 0x000bc01601007387 */ /* 0x0007e20000100a00 */
[----:B--2---:R-:W-:-:S03]  /*ecf0*/  IMAD.WIDE R4, R252, 0x4, R34 ;  /* 0x00000004fc047825 */ /* 0x004fc600078e0222 */
[----:B------:R3:W-:Y:S04]  /*ed00*/  LDGSTS.E [R6+0x24004], desc[UR8][R22.64], !P4 ;  /* 0x2400400016067fae */ /* 0x0007e8000e121848 */
[----:B------:R2:W-:Y:S01]  /*ed10*/  STL.64 [R1+0xbb8], R18 ;  /* 0x000bb81201007387 */ /* 0x0005e20000100a00 */
[----:B------:R-:W-:-:S03]  /*ed20*/  VIADD R12, R16, 0xffffffb4 ;  /* 0xffffffb4100c7836 */ /* 0x000fc60000000000 */
[----:B------:R2:W-:Y:S04]  /*ed30*/  LDGSTS.E [R6+0x28004], desc[UR8][R18.64], !P4 ;  /* 0x2800400012067fae */ /* 0x0005e8000e121848 */
[----:B------:R1:W-:Y:S04]  /*ed40*/  STL.64 [R1+0xbb0], R4 ;  /* 0x000bb00401007387 */ /* 0x0003e80000100a00 */
[----:B----4-:R-:W4:Y:S04]  /*ed50*/  LDL.LU.64 R32, [R1+0x1f8] ;  /* 0x0001f80001207983 */ /* 0x010f280000300a00 */
[----:B------:R1:W-:Y:S01]  /*ed60*/  LDGSTS.E [R6+0x2c004], desc[UR8][R4.64], !P4 ;  /* 0x2c00400004067fae */ /* 0x0003e2000e121848 */
[----:B---3--:R-:W-:-:S03]  /*ed70*/  IMAD.WIDE R22, R252, 0x4, R154 ;  /* 0x00000004fc167825 */ /* 0x008fc600078e029a */
[----:B------:R-:W3:Y:S04]  /*ed80*/  LDL.LU.64 R34, [R1+0x1f0] ;  /* 0x0001f00001227983 */ /* 0x000ee80000300a00 */
[----:B------:R1:W-:Y:S04]  /*ed90*/  STL.64 [R1+0xba8], R22 ;  /* 0x000ba81601007387 */ /* 0x0003e80000100a00 */
[----:B------:R-:W3:Y:S04]  /*eda0*/  LDL.LU.64 R154, [R1+0x1e8] ;  /* 0x0001e800019a7983 */ /* 0x000ee80000300a00 */
[----:B------:R1:W-:Y:S01]  /*edb0*/  LDGSTS.E [R6+0x20008], desc[UR8][R22.64], !P0 ;  /* 0x2000800016067fae */ /* 0x0003e2000c121848 */
[----:B--2---:R-:W-:-:S04]  /*edc0*/  IMAD.WIDE R18, R252, 0x4, R2 ;  /* 0x00000004fc127825 */ /* 0x004fc800078e0202 */
[C---:B------:R-:W-:Y:S01]  /*edd0*/  IMAD.WIDE R16, R252.reuse, 0x4, R24 ;  /* 0x00000004fc107825 */ /* 0x040fe200078e0218 */
[----:B------:R-:W-:Y:S04]  /*ede0*/  STL.64 [R1+0xba0], R18 ;  /* 0x000ba01201007387 */ /* 0x000fe80000100a00 */
[----:B------:R-:W2:Y:S01]  /*edf0*/  LDL.LU.64 R2, [R1+0x1e0] ;  /* 0x0001e00001027983 */ /* 0x000ea20000300a00 */
[----:B-1----:R-:W-:-:S03]  /*ee00*/  IMAD.WIDE R4, R252, 0x4, R26 ;  /* 0x00000004fc047825 */ /* 0x002fc600078e021a */
[----:B------:R1:W-:Y:S04]  /*ee10*/  STL.64 [R1+0xb98], R16 ;  /* 0x000b981001007387 */ /* 0x0003e80000100a00 */
[----:B------:R1:W-:Y:S04]  /*ee20*/  STL.64 [R1+0xb90], R4 ;  /* 0x000b900401007387 */ /* 0x0003e80000100a00 */
[----:B------:R-:W2:Y:S04]  /*ee30*/  LDL.LU.64 R26, [R1+0x1d8] ;  /* 0x0001d800011a7983 */ /* 0x000ea80000300a00 */
[----:B------:R-:W2:Y:S04]  /*ee40*/  LDL.LU.64 R24, [R1+0x1d0] ;  /* 0x0001d00001187983 */ /* 0x000ea80000300a00 */
[----:B------:R-:W-:Y:S04]  /*ee50*/  LDGSTS.E [R6+0x24008], desc[UR8][R18.64], !P0 ;  /* 0x2400800012067fae */ /* 0x000fe8000c121848 */
[----:B------:R1:W-:Y:S01]  /*ee60*/  LDGSTS.E [R6+0x28008], desc[UR8][R16.64], !P0 ;  /* 0x2800800010067fae */ /* 0x0003e2000c121848 */
[----:B------:R-:W-:Y:S01]  /*ee70*/  IMAD.WIDE R20, R252, 0x4, R20 ;  /* 0x00000004fc147825 */ /* 0x000fe200078e0214 */
[----:B------:R-:W-:-:S02]  /*ee80*/  ISETP.GE.U32.AND P4, PT, R12, 0x7fffff75, PT ;  /* 0x7fffff750c00780c */ /* 0x000fc40003f86070 */
[----:B------:R1:W-:Y:S01]  /*ee90*/  LDGSTS.E [R6+0x2c008], desc[UR8][R4.64], !P0 ;  /* 0x2c00800004067fae */ /* 0x0003e2000c121848 */
[----:B------:R-:W-:-:S05]  /*eea0*/  IMAD.WIDE R22, R252, 0x4, R152 ;  /* 0x00000004fc167825 */ /* 0x000fca00078e0298 */
[----:B------:R4:W-:Y:S01]  /*eeb0*/  STL.64 [R1+0xb88], R22 ;  /* 0x000b881601007387 */ /* 0x0009e20000100a00 */
[----:B-1----:R-:W-:-:S03]  /*eec0*/  IMAD.WIDE R16, R252, 0x4, R28 ;  /* 0x00000004fc107825 */ /* 0x002fc600078e021c */
[----:B------:R-:W2:Y:S04]  /*eed0*/  LDL.LU.64 R18, [R1+0x1c8] ;  /* 0x0001c80001127983 */ /* 0x000ea80000300a00 */
[----:B------:R-:W-:Y:S04]  /*eee0*/  STL.64 [R1+0xb80], R20 ;  /* 0x000b801401007387 */ /* 0x000fe80000100a00 */
[----:B------:R-:W2:Y:S01]  /*eef0*/  LDL.LU.64 R28, [R1+0x1c0] ;  /* 0x0001c000011c7983 */ /* 0x000ea20000300a00 */
[----:B------:R-:W-:Y:S02]  /*ef00*/  VIADD R12, R15, 0xffffff9b ;  /* 0xffffff9b0f0c7836 */ /* 0x000fe40000000000 */
[----:B------:R-:W-:Y:S01]  /*ef10*/  IMAD.WIDE R4, R252, 0x4, R30 ;  /* 0x00000004fc047825 */ /* 0x000fe200078e021e */
[----:B------:R4:W-:Y:S01]  /*ef20*/  LDGSTS.E [R6+0x2000c], desc[UR8][R22.64], !P6 ;  /* 0x2000c00016067fae */ /* 0x0009e2000f121848 */
[----:B------:R-:W1:Y:S01]  /*ef30*/  LDC R15, c[0x0][0x230] ;  /* 0x00008c00ff0f7b82 */ /* 0x000e620000000800 */
[----:B------:R-:W-:Y:S01]  /*ef40*/  ISETP.GE.U32.AND P0, PT, R12, 0x7fffff5c, PT ;  /* 0x7fffff5c0c00780c */ /* 0x000fe20003f06070 */
[----:B------:R-:W-:Y:S01]  /*ef50*/  VIADD R12, R14, 0xffffff9a ;  /* 0xffffff9a0e0c7836 */ /* 0x000fe20000000000 */
[----:B------:R4:W-:Y:S04]  /*ef60*/  STL.64 [R1+0xb78], R16 ;  /* 0x000b781001007387 */ /* 0x0009e80000100a00 */
[----:B------:R-:W-:Y:S01]  /*ef70*/  LDGSTS.E [R6+0x2400c], desc[UR8][R20.64], !P6 ;  /* 0x2400c00014067fae */ /* 0x000fe2000f121848 */
[----:B------:R-:W1:Y:S03]  /*ef80*/  LDC R14, c[0x0][0x230] ;  /* 0x00008c00ff0e7b82 */ /* 0x000e660000000800 */
[----:B------:R3:W-:Y:S04]  /*ef90*/  STL.64 [R1+0xb70], R4 ;  /* 0x000b700401007387 */ /* 0x0007e80000100a00 */
[----:B------:R4:W-:Y:S04]  /*efa0*/  LDGSTS.E [R6+0x2800c], desc[UR8][R16.64], !P6 ;  /* 0x2800c00010067fae */ /* 0x0009e8000f121848 */
[----:B------:R3:W-:Y:S01]  /*efb0*/  LDGSTS.E [R6+0x2c00c], desc[UR8][R4.64], !P6 ;  /* 0x2c00c00004067fae */ /* 0x0007e2000f121848 */
[----:B----4-:R-:W-:-:S03]  /*efc0*/  IMAD.WIDE R22, R252, 0x4, R32 ;  /* 0x00000004fc167825 */ /* 0x010fc600078e0220 */
[----:B------:R-:W4:Y:S01]  /*efd0*/  LDL.LU.64 R32, [R1+0x1b8] ;  /* 0x0001b80001207983 */ /* 0x000f220000300a00 */
[----:B------:R-:W-:Y:S01]  /*efe0*/  ISETP.GE.U32.AND P6, PT, R12, 0x7fffff5b, PT ;  /* 0x7fffff5b0c00780c */ /* 0x000fe20003fc6070 */
[----:B------:R-:W4:Y:S02]  /*eff0*/  LDC R16, c[0x0][0x230] ;  /* 0x00008c00ff107b82 */ /* 0x000f240000000800 */
[----:B------:R-:W4:Y:S01]  /*f000*/  LDL.LU.64 R30, [R1+0x1b0] ;  /* 0x0001b000011e7983 */ /* 0x000f220000300a00 */
[----:B---3--:R-:W-:-:S03]  /*f010*/  IMAD.WIDE R20, R252, 0x4, R34 ;  /* 0x00000004fc147825 */ /* 0x008fc600078e0222 */
[----:B------:R-:W-:Y:S04]  /*f020*/  STL.64 [R1+0xb60], R22 ;  /* 0x000b601601007387 */ /* 0x000fe80000100a00 */
[----:B------:R-:W3:Y:S01]  /*f030*/  LDL.LU.64 R152, [R1+0x1a8] ;  /* 0x0001a80001987983 */ /* 0x000ee20000300a00 */
[----:B------:R-:W-:-:S03]  /*f040*/  IMAD.WIDE R4, R252, 0x4, R154 ;  /* 0x00000004fc047825 */ /* 0x000fc600078e029a */
[----:B------:R1:W-:Y:S04]  /*f050*/  STL.64 [R1+0xb58], R20 ;  /* 0x000b581401007387 */ /* 0x0003e80000100a00 */
[----:B------:R-:W3:Y:S04]  /*f060*/  LDL.LU.64 R34, [R1+0x1a0] ;  /* 0x0001a00001227983 */ /* 0x000ee80000300a00 */
[----:B------:R-:W-:Y:S01]  /*f070*/  LDGSTS.E [R6+0x30000], desc[UR8][R22.64], !P0 ;  /* 0x3000000016067fae */ /* 0x000fe2000c121848 */
[----:B--2---:R-:W-:-:S03]  /*f080*/  IMAD.WIDE R2, R252, 0x4, R2 ;  /* 0x00000004fc027825 */ /* 0x004fc600078e0202 */
[----:B------:R-:W-:Y:S04]  /*f090*/  STL.64 [R1+0xb50], R4 ;  /* 0x000b500401007387 */ /* 0x000fe80000100a00 */
[----:B------:R-:W-:Y:S04]  /*f0a0*/  LDGSTS.E [R6+0x34000], desc[UR8][R20.64], !P0 ;  /* 0x3400000014067fae */ /* 0x000fe8000c121848 */
[----:B------:R2:W-:Y:S01]  /*f0b0*/  STL.64 [R1+0xb48], R2 ;  /* 0x000b480201007387 */ /* 0x0005e20000100a00 */
[----:B------:R-:W-:-:S03]  /*f0c0*/  IMAD.WIDE R26, R252, 0x4, R26 ;  /* 0x00000004fc1a7825 */ /* 0x000fc600078e021a */
[----:B------:R2:W-:Y:S04]  /*f0d0*/  LDGSTS.E [R6+0x38000], desc[UR8][R4.64], !P0 ;  /* 0x3800000004067fae */ /* 0x0005e8000c121848 */
[----:B-1----:R-:W3:Y:S01]  /*f0e0*/  LDL.LU.64 R20, [R1+0x198] ;  /* 0x0001980001147983 */ /* 0x002ee20000300a00 */
[----:B------:R-:W-:-:S03]  /*f0f0*/  IMAD.WIDE R24, R252, 0x4, R24 ;  /* 0x00000004fc187825 */ /* 0x000fc600078e0218 */
[----:B------:R-:W3:Y:S04]  /*f100*/  LDL.LU.64 R22, [R1+0x190] ;  /* 0x0001900001167983 */ /* 0x000ee80000300a00 */
[----:B------:R-:W-:Y:S04]  /*f110*/  STL.64 [R1+0xb40], R26 ;  /* 0x000b401a01007387 */ /* 0x000fe80000100a00 */
[----:B------:R-:W3:Y:S04]  /*f120*/  LDL.LU.64 R154, [R1+0x188] ;  /* 0x00018800019a7983 */ /* 0x000ee80000300a00 */
[----:B------:R-:W-:Y:S04]  /*f130*/  LDGSTS.E [R6+0x3c000], desc[UR8][R2.64], !P0 ;  /* 0x3c00000002067fae */ /* 0x000fe8000c121848 */
[----:B------:R1:W-:Y:S04]  /*f140*/  STL.64 [R1+0xb38], R24 ;  /* 0x000b381801007387 */ /* 0x0003e80000100a00 */
[----:B------:R-:W-:Y:S04]  /*f150*/  LDGSTS.E [R6+0x30004], desc[UR8][R26.64], !P6 ;  /* 0x300040001a067fae */ /* 0x000fe8000f121848 */
[----:B--2---:R-:W2:Y:S04]  /*f160*/  LDL.LU.64 R2, [R1+0x180] ;  /* 0x0001800001027983 */ /* 0x004ea80000300a00 */
[----:B------:R-:W-:Y:S01]  /*f170*/  LDGSTS.E [R6+0x34004], desc[UR8][R24.64], !P6 ;  /* 0x3400400018067fae */ /* 0x000fe2000f121848 */
[----:B------:R-:W-:-:S04]  /*f180*/  IMAD.WIDE R18, R252, 0x4, R18 ;  /* 0x00000004fc127825 */ /* 0x000fc800078e0212 */
[----:B------:R-:W-:Y:S01]  /*f190*/  IMAD.WIDE R4, R252, 0x4, R28 ;  /* 0x00000004fc047825 */ /* 0x000fe200078e021c */
[----:B------:R3:W-:Y:S04]  /*f1a0*/  STL.64 [R1+0xb30], R18 ;  /* 0x000b301201007387 */ /* 0x0007e80000100a00 */
[----:B------:R3:W-:Y:S04]  /*f1b0*/  STL.64 [R1+0xb28], R4 ;  /* 0x000b280401007387 */ /* 0x0007e80000100a00 */
[----:B-1----:R-:W2:Y:S04]  /*f1c0*/  LDL.LU.64 R24, [R1+0x4f8] ;  /* 0x0004f80001187983 */ /* 0x002ea80000300a00 */
[----:B------:R-:W2:Y:S04]  /*f1d0*/  LDL.LU.64 R26, [R1+0x4f0] ;  /* 0x0004f000011a7983 */ /* 0x000ea80000300a00 */
[----:B------:R-:W2:Y:S01]  /*f1e0*/  LDL.LU.64 R28, [R1+0x4e8] ;  /* 0x0004e800011c7983 */ /* 0x000ea20000300a00 */
[----:B------:R-:W-:-:S02]  /*f1f0*/  VIADD R12, R13, 0xffffff99 ;  /* 0xffffff990d0c7836 */ /* 0x000fc40000000000 */
[----:B------:R-:W1:Y:S01]  /*f200*/  LDC R13, c[0x0][0x230] ;  /* 0x00008c00ff0d7b82 */ /* 0x000e620000000800 */
[----:B------:R3:W-:Y:S02]  /*f210*/  LDGSTS.E [R6+0x38004], desc[UR8][R18.64], !P6 ;  /* 0x3800400012067fae */ /* 0x0007e4000f121848 */
[----:B------:R-:W-:Y:S02]  /*f220*/  ISETP.GE.U32.AND P0, PT, R12, 0x7fffff5a, PT ;  /* 0x7fffff5a0c00780c */ /* 0x000fe40003f06070 */
[----:B------:R-:W-:Y:S01]  /*f230*/  IADD3 R12, R15, -0x68, RZ ;  /* 0xffffff980f0c7810 */ /* 0x000fe20007ffe0ff */
[----:B------:R3:W-:Y:S02]  /*f240*/  LDGSTS.E [R6+0x3c004], desc[UR8][R4.64], !P6 ;  /* 0x3c00400004067fae */ /* 0x0007e4000f121848 */
[----:B------:R-:W1:Y:S01]  /*f250*/  LDC R15, c[0x0][0x230] ;  /* 0x00008c00ff0f7b82 */ /* 0x000e620000000800 */
[----:B----4-:R-:W-:-:S04]  /*f260*/  IMAD.WIDE R32, R252, 0x4, R32 ;  /* 0x00000004fc207825 */ /* 0x010fc800078e0220 */
[----:B------:R-:W-:Y:S01]  /*f270*/  IMAD.WIDE R30, R252, 0x4, R30 ;  /* 0x00000004fc1e7825 */ /* 0x000fe200078e021e */
[----:B------:R-:W-:Y:S01]  /*f280*/  STL.64 [R1+0xb20], R32 ;  /* 0x000b202001007387 */ /* 0x000fe20000100a00 */
[----:B------:R-:W-:Y:S02]  /*f290*/  ISETP.GE.U32.AND P6, PT, R12, 0x7fffff59, PT ;  /* 0x7fffff590c00780c */ /* 0x000fe40003fc6070 */
[C---:B---3--:R-:W-:Y:S01]  /*f2a0*/  IMAD.WIDE R18, R252.reuse, 0x4, R152 ;  /* 0x00000004fc127825 */ /* 0x048fe200078e0298 */
[----:B------:R3:W-:Y:S04]  /*f2b0*/  STL.64 [R1+0xb18], R30 ;  /* 0x000b181e01007387 */ /* 0x0007e80000100a00 */
[----:B------:R-:W-:Y:S01]  /*f2c0*/  LDGSTS.E [R6+0x30008], desc[UR8][R32.64], !P0 ;  /* 0x3000800020067fae */ /* 0x000fe2000c121848 */
[----:B------:R-:W-:-:S03]  /*f2d0*/  IMAD.WIDE R4, R252, 0x4, R34 ;  /* 0x00000004fc047825 */ /* 0x000fc600078e0222 */
[----:B------:R4:W-:Y:S04]  /*f2e0*/  STL.64 [R1+0xb10], R18 ;  /* 0x000b101201007387 */ /* 0x0009e80000100a00 */
[----:B------:R-:W-:Y:S04]  /*f2f0*/  LDGSTS.E [R6+0x34008], desc[UR8][R30.64], !P0 ;  /* 0x340080001e067fae */ /* 0x000fe8000c121848 */
[----:B------:R-:W2:Y:S04]  /*f300*/  LDL.LU.64 R152, [R1+0x4e0] ;  /* 0x0004e00001987983 */ /* 0x000ea80000300a00 */
[----:B------:R4:W-:Y:S04]  /*f310*/  LDGSTS.E [R6+0x38008], desc[UR8][R18.64], !P0 ;  /* 0x3800800012067fae */ /* 0x0009e8000c121848 */
[----:B------:R1:W-:Y:S04]  /*f320*/  STL.64 [R1+0xb08], R4 ;  /* 0x000b080401007387 */ /* 0x0003e80000100a00 */
[----:B------:R1:W-:Y:S04]  /*f330*/  LDGSTS.E [R6+0x3c008], desc[UR8][R4.64], !P0 ;  /* 0x3c00800004067fae */ /* 0x0003e8000c121848 */
[----:B------:R-:W2:Y:S01]  /*f340*/  LDL.LU.64 R34, [R1+0x4d8] ;  /* 0x0004d80001227983 */ /* 0x000ea20000300a00 */
[----:B------:R-:W-:-:S03]  /*f350*/  IMAD.WIDE R20, R252, 0x4, R20 ;  /* 0x00000004fc147825 */ /* 0x000fc600078e0214 */
[----:B---3--:R-:W3:Y:S01]  /*f360*/  LDL.LU.64 R30, [R1+0x4d0] ;  /* 0x0004d000011e7983 */ /* 0x008ee20000300a00 */
[----:B----4-:R-:W-:-:S03]  /*f370*/  IMAD.WIDE R18, R252, 0x4, R22 ;  /* 0x00000004fc127825 */ /* 0x010fc600078e0216 */
[----:B------:R-:W4:Y:S01]  /*f380*/  LDL.LU.64 R32, [R1+0x4c8] ;  /* 0x0004c80001207983 */ /* 0x000f220000300a00 */
[----:B-1----:R-:W-:-:S03]  /*f390*/  IMAD.WIDE R4, R252, 0x4, R154 ;  /* 0x00000004fc047825 */ /* 0x002fc600078e029a */
[----:B------:R1:W-:Y:S04]  /*f3a0*/  STL.64 [R1+0xb00], R20 ;  /* 0x000b001401007387 */ /* 0x0003e80000100a00 */
[----:B------:R1:W-:Y:S04]  /*f3b0*/  STL.64 [R1+0xaf8], R18 ;  /* 0x000af81201007387 */ /* 0x0003e80000100a00 */
[----:B------:R-:W-:Y:S04]  /*f3c0*/  STL.64 [R1+0xaf0], R4 ;  /* 0x000af00401007387 */ /* 0x000fe80000100a00 */
[----:B------:R-:W4:Y:S01]  /*f3d0*/  LDL.LU.64 R154, [R1+0x4c0] ;  /* 0x0004c000019a7983 */ /* 0x000f220000300a00 */
[----:B--2---:R-:W-:-:S03]  /*f3e0*/  IMAD.WIDE R2, R252, 0x4, R2 ;  /* 0x00000004fc027825 */ /* 0x004fc600078e0202 */
[----:B------:R-:W-:Y:S04]  /*f3f0*/  LDGSTS.E [R6+0x3000c], desc[UR8][R20.64], !P6 ;  /* 0x3000c00014067fae */ /* 0x000fe8000f121848 */
[----:B------:R2:W-:Y:S04]  /*f400*/  STL.64 [R1+0xae8], R2 ;  /* 0x000ae80201007387 */ /* 0x0005e80000100a00 */
[----:B------:R2:W-:Y:S04]  /*f410*/  LDGSTS.E [R6+0x3400c], desc[UR8][R18.64], !P6 ;  /* 0x3400c00012067fae */ /* 0x0005e8000f121848 */
[----:B------:R2:W-:Y:S04]  /*f420*/  LDGSTS.E [R6+0x3800c], desc[UR8][R4.64], !P6 ;  /* 0x3800c00004067fae */ /* 0x0005e8000f121848 */
[----:B-1----:R-:W4:Y:S04]  /*f430*/  LDL.LU.64 R20, [R1+0x4b8] ;  /* 0x0004b80001147983 */ /* 0x002f280000300a00 */
[----:B------:R-:W-:Y:S01]  /*f440*/  LDGSTS.E [R6+0x3c00c], desc[UR8][R2.64], !P6 ;  /* 0x3c00c00002067fae */ /* 0x000fe2000f121848 */
[----:B------:R-:W-:-:S04]  /*f450*/  IMAD.WIDE R24, R252, 0x4, R24 ;  /* 0x00000004fc187825 */ /* 0x000fc800078e0218 */
[C---:B------:R-:W-:Y:S01]  /*f460*/  IMAD.WIDE R22, R252.reuse, 0x4, R26 ;  /* 0x00000004fc167825 */ /* 0x040fe200078e021a */
[----:B------:R-:W-:Y:S03]  /*f470*/  STL.64 [R1+0xb68], R24 ;  /* 0x000b681801007387 */ /* 0x000fe60000100a00 */
[----:B--2---:R-:W-:Y:S01]  /*f480*/  IMAD.WIDE R18, R252, 0x4, R28 ;  /* 0x00000004fc127825 */ /* 0x004fe200078e021c */
[----:B------:R-:W2:Y:S04]  /*f490*/  LDL.LU.64 R2, [R1+0x4b0] ;  /* 0x0004b00001027983 */ /* 0x000ea80000300a00 */
[----:B------:R1:W-:Y:S04]  /*f4a0*/  STL.64 [R1+0xae0], R22 ;  /* 0x000ae01601007387 */ /* 0x0003e80000100a00 */
[----:B------:R-:W2:Y:S04]  /*f4b0*/  LDL.LU.64 R26, [R1+0x4a8] ;  /* 0x0004a800011a7983 */ /* 0x000ea80000300a00 */
[----:B------:R4:W-:Y:S04]  /*f4c0*/  STL.64 [R1+0xad8], R18 ;  /* 0x000ad81201007387 */ /* 0x0009e80000100a00 */
[----:B------:R-:W2:Y:S01]  /*f4d0*/  LDL.LU.64 R28, [R1+0x4a0] ;  /* 0x0004a000011c7983 */ /* 0x000ea20000300a00 */
[----:B------:R-:W-:-:S02]  /*f4e0*/  VIADD R12, R16, 0xffffffb3 ;  /* 0xffffffb3100c7836 */ /* 0x000fc40000000000 */
[----:B------:R-:W4:Y:S01]  /*f4f0*/  LDC R16, c[0x0][0x230] ;  /* 0x00008c00ff107b82 */ /* 0x000f220000000800 */
[----:B------:R4:W-:Y:S02]  /*f500*/  LDGSTS.E [R7+0x20000], desc[UR8][R24.64], !P5 ;  /* 0x2000000018077fae */ /* 0x0009e4000e921848 */
[----:B------:R-:W-:Y:S01]  /*f510*/  ISETP.GE.U32.AND P0, PT, R12, 0x7fffff74, PT ;  /* 0x7fffff740c00780c */ /* 0x000fe20003f06070 */
[----:B------:R-:W-:Y:S01]  /*f520*/  VIADD R12, R14, 0xffffffb2 ;  /* 0xffffffb20e0c7836 */ /* 0x000fe20000000000 */
[----:B------:R-:W-:Y:S03]  /*f530*/  LDGSTS.E [R7+0x24000], desc[UR8][R22.64], !P5 ;  /* 0x2400000016077fae */ /* 0x000fe6000e921848 */
[----:B------:R-:W2:Y:S01]  /*f540*/  LDC R14, c[0x0][0x230] ;  /* 0x00008c00ff0e7b82 */ /* 0x000ea20000000800 */
[----:B------:R-:W-:Y:S01]  /*f550*/  LDGSTS.E [R7+0x28000], desc[UR8][R18.64], !P5 ;  /* 0x2800000012077fae */ /* 0x000fe2000e921848 */
[----:B------:R-:W-:Y:S01]  /*f560*/  ISETP.GE.U32.AND P6, PT, R12, 0x7fffff73, PT ;  /* 0x7fffff730c00780c */ /* 0x000fe20003fc6070 */
[----:B------:R-:W-:-:S05]  /*f570*/  VIADD R12, R13, 0xffffffb1 ;  /* 0xffffffb10d0c7836 */ /* 0x000fca0000000000 */
[----:B------:R-:W2:Y:S01]  /*f580*/  LDC R13, c[0x0][0x230] ;  /* 0x00008c00ff0d7b82 */ /* 0x000ea20000000800 */
[----:B------:R-:W-:-:S05]  /*f590*/  IMAD.WIDE R4, R252, 0x4, R152 ;  /* 0x00000004fc047825 */ /* 0x000fca00078e0298 */
[----:B------:R4:W-:Y:S04]  /*f5a0*/  STL.64 [R1+0xad0], R4 ;  /* 0x000ad00401007387 */ /* 0x0009e80000100a00 */
[----:B-1----:R-:W2:Y:S04]  /*f5b0*/  LDL.LU.64 R22, [R1+0x498] ;  /* 0x0004980001167983 */ /* 0x002ea80000300a00 */
[----:B------:R1:W-:Y:S01]  /*f5c0*/  LDGSTS.E [R7+0x2c000], desc[UR8][R4.64], !P5 ;  /* 0x2c00000004077fae */ /* 0x0003e2000e921848 */
[----:B------:R-:W-:-:S04]  /*f5d0*/  IMAD.WIDE R34, R252, 0x4, R34 ;  /* 0x00000004fc227825 */ /* 0x000fc800078e0222 */
[C---:B---3--:R-:W-:Y:S01]  /*f5e0*/  IMAD.WIDE R30, R252.reuse, 0x4, R30 ;  /* 0x00000004fc1e7825 */ /* 0x048fe200078e021e */
[----:B------:R3:W-:Y:S03]  /*f5f0*/  STL.64 [R1+0xac8], R34 ;  /* 0x000ac82201007387 */ /* 0x0007e60000100a00 */
[C---:B----4-:R-:W-:Y:S01]  /*f600*/  IMAD.WIDE R24, R252.reuse, 0x4, R32 ;  /* 0x00000004fc187825 */ /* 0x050fe200078e0220 */
[----:B------:R-:W4:Y:S04]  /*f610*/  LDL.LU.64 R18, [R1+0x490] ;  /* 0x0004900001127983 */ /* 0x000f280000300a00 */
[----:B------:R-:W-:Y:S04]  /*f620*/  STL.64 [R1+0xac0], R30 ;  /* 0x000ac01e01007387 */ /* 0x000fe80000100a00 */
[----:B------:R-:W4:Y:S04]  /*f630*/  LDL.LU.64 R152, [R1+0x488] ;  /* 0x0004880001987983 */ /* 0x000f280000300a00 */
[----:B------:R3:W-:Y:S04]  /*f640*/  STL.64 [R1+0xab8], R24 ;  /* 0x000ab81801007387 */ /* 0x0007e80000100a00 */
[----:B------:R-:W4:Y:S01]  /*f650*/  LDL.LU.64 R32, [R1+0x480] ;  /* 0x0004800001207983 */ /* 0x000f220000300a00 */
[----:B-1----:R-:W-:-:S03]  /*f660*/  IMAD.WIDE R4, R252, 0x4, R154 ;  /* 0x00000004fc047825 */ /* 0x002fc600078e029a */
[----:B------:R-:W-:Y:S01]  /*f670*/  LDGSTS.E [R7+0x20004], desc[UR8][R34.64], !P3 ;  /* 0x2000400022077fae */ /* 0x000fe2000d921848 */
[----:B------:R-:W-:-:S03]  /*f680*/  ISETP.GE.U32.AND P5, PT, R12, 0x7fffff72, PT ;  /* 0x7fffff720c00780c */ /* 0x000fc60003fa6070 */
[----:B------:R1:W-:Y:S01]  /*f690*/  STL.64 [R1+0xab0], R4 ;  /* 0x000ab00401007387 */ /* 0x0003e20000100a00 */
[----:B------:R-:W-:-:S03]  /*f6a0*/  VIADD R12, R16, 0xffffffb0 ;  /* 0xffffffb0100c7836 */ /* 0x000fc60000000000 */
[----:B------:R-:W-:Y:S04]  /*f6b0*/  LDGSTS.E [R7+0x24004], desc[UR8][R30.64], !P3 ;  /* 0x240040001e077fae */ /* 0x000fe8000d921848 */
[----:B---3--:R-:W3:Y:S04]  /*f6c0*/  LDL.LU.64 R34, [R1+0x178] ;  /* 0x0001780001227983 */ /* 0x008ee80000300a00 */
[----:B------:R-:W3:Y:S01]  /*f6d0*/  LDL.LU.64 R154, [R1+0x170] ;  /* 0x00017000019a7983 */ /* 0x000ee20000300a00 */
[----:B------:R-:W-:-:S03]  /*f6e0*/  IMAD.WIDE R20, R252, 0x4, R20 ;  /* 0x00000004fc147825 */ /* 0x000fc600078e0214 */
[----:B------:R-:W-:Y:S04]  /*f6f0*/  LDGSTS.E [R7+0x28004], desc[UR8][R24.64], !P3 ;  /* 0x2800400018077fae */ /* 0x000fe8000d921848 */
[----:B------:R1:W-:Y:S04]  /*f700*/  LDGSTS.E [R7+0x2c004], desc[UR8][R4.64], !P3 ;  /* 0x2c00400004077fae */ /* 0x0003e8000d921848 */
[----:B------:R-:W-:Y:S04]  /*f710*/  LDGSTS.E [R7+0x20008], desc[UR8][R20.64], !P2 ;  /* 0x2000800014077fae */ /* 0x000fe8000d121848 */
[----:B------:R-:W3:Y:S04]  /*f720*/  LDL.LU.64 R24, [R1+0x168] ;  /* 0x0001680001187983 */ /* 0x000ee80000300a00 */
[----:B------:R-:W3:Y:S04]  /*f730*/  LDL.LU.64 R30, [R1+0x160] ;  /* 0x00016000011e7983 */ /* 0x000ee80000300a00 */
[----:B------:R1:W-:Y:S01]  /*f740*/  STL.64 [R1+0xaa8], R20 ;  /* 0x000aa81401007387 */ /* 0x0003e20000100a00 */
[----:B--2---:R-:W-:-:S04]  /*f750*/  IMAD.WIDE R16, R252, 0x4, R2 ;  /* 0x00000004fc107825 */ /* 0x004fc800078e0202 */
[C---:B-1----:R-:W-:Y:S01]  /*f760*/  IMAD.WIDE R4, R252.reuse, 0x4, R26 ;  /* 0x00000004fc047825 */ /* 0x042fe200078e021a */
[----:B------:R-:W-:Y:S03]  /*f770*/  STL.64 [R1+0xaa0], R16 ;  /* 0x000aa01001007387 */ /* 0x000fe60000100a00 */
[----:B------:R-:W-:Y:S01]  /*f780*/  IMAD.WIDE R2, R252, 0x4, R28 ;  /* 0x00000004fc027825 */ /* 0x000fe200078e021c */
[----:B------:R-:W-:Y:S04]  /*f790*/  STL.64 [R1+0xa98], R4 ;  /* 0x000a980401007387 */ /* 0x000fe80000100a00 */
[----:B------:R1:W-:Y:S04]  /*f7a0*/  STL.64 [R1+0xa90], R2 ;  /* 0x000a900201007387 */ /* 0x0003e80000100a00 */
[----:B------:R-:W2:Y:S04]  /*f7b0*/  LDL.LU.64 R26, [R1+0x158] ;  /* 0x00015800011a7983 */ /* 0x000ea80000300a00 */
[----:B------:R4:W-:Y:S04]  /*f7c0*/  LDGSTS.E [R7+0x24008], desc[UR8][R16.64], !P2 ;  /* 0x2400800010077fae */ /* 0x0009e8000d121848 */
[----:B------:R4:W-:Y:S04]  /*f7d0*/  LDGSTS.E [R7+0x28008], desc[UR8][R4.64], !P2 ;  /* 0x2800800004077fae */ /* 0x0009e8000d121848 */
[----:B------:R-:W2:Y:S04]  /*f7e0*/  LDL.LU.64 R20, [R1+0x150] ;  /* 0x0001500001147983 */ /* 0x000ea80000300a00 */
[----:B------:R-:W-:Y:S04]  /*f7f0*/  LDGSTS.E [R7+0x2c008], desc[UR8][R2.64], !P2 ;  /* 0x2c00800002077fae */ /* 0x000fe8000d121848 */
[----:B-1----:R-:W2:Y:S01]  /*f800*/  LDL.LU.64 R2, [R1+0x148] ;  /* 0x0001480001027983 */ /* 0x002ea20000300a00 */
[----:B------:R-:W-:Y:S01]  /*f810*/  ISETP.GE.U32.AND P3, PT, R12, 0x7fffff71, PT ;  /* 0x7fffff710c00780c */ /* 0x000fe20003f66070 */
[----:B------:R-:W-:-:S02]  /*f820*/  VIADD R12, R15, 0xffffff97 ;  /* 0xffffff970f0c7836 */ /* 0x000fc40000000000 */
[----:B------:R-:W-:Y:S01]  /*f830*/  IMAD.WIDE R22, R252, 0x4, R22 ;  /* 0x00000004fc167825 */ /* 0x000fe200078e0216 */
[----:B------:R-:W2:Y:S01]  /*f840*/  LDL.LU.64 R28, [R1+0x140] ;  /* 0x00014000011c7983 */ /* 0x000ea20000300a00 */
[----:B------:R-:W1:Y:S01]  /*f850*/  LDC R15, c[0x0][0x230] ;  /* 0x00008c00ff0f7b82 */ /* 0x000e620000000800 */
[----:B------:R-:W-:Y:S02]  /*f860*/  ISETP.GE.U32.AND P2, PT, R12, 0x7fffff58, PT ;  /* 0x7fffff580c00780c */ /* 0x000fe40003f46070 */
[----:B------:R3:W-:Y:S01]  /*f870*/  STL.64 [R1+0xa88], R22 ;  /* 0x000a881601007387 */ /* 0x0007e20000100a00 */
[----:B----4-:R-:W-:-:S03]  /*f880*/  IMAD.WIDE R18, R252, 0x4, R18 ;  /* 0x00000004fc127825 */ /* 0x010fc600078e0212 */
[----:B------:R4:W-:Y:S01]  /*f890*/  LDGSTS.E [R7+0x2000c], desc[UR8][R22.64], !P4 ;  /* 0x2000c00016077fae */ /* 0x0009e2000e121848 */
[----:B------:R-:W-:-:S03]  /*f8a0*/  IMAD.WIDE R16, R252, 0x4, R152 ;  /* 0x00000004fc107825 */ /* 0x000fc600078e0298 */
[----:B------:R-:W-:Y:S01]  /*f8b0*/  STL.64 [R1+0xa80], R18 ;  /* 0x000a801201007387 */ /* 0x000fe20000100a00 */
[----:B------:R-:W-:-:S03]  /*f8c0*/  IMAD.WIDE R4, R252, 0x4, R32 ;  /* 0x00000004fc047825 */ /* 0x000fc600078e0220 */
[----:B------:R1:W-:Y:S04]  /*f8d0*/  STL.64 [R1+0xa78], R16 ;  /* 0x000a781001007387 */ /* 0x0003e80000100a00 */
[----:B------:R-:W-:Y:S04]  /*f8e0*/  LDGSTS.E [R7+0x2400c], desc[UR8][R18.64], !P4 ;  /* 0x2400c00012077fae */ /* 0x000fe8000e121848 */
[----:B------:R1:W-:Y:S04]  /*f8f0*/  STL.64 [R1+0xa70], R4 ;  /* 0x000a700401007387 */ /* 0x0003e80000100a00 */
[----:B------:R1:W-:Y:S01]  /*f900*/  LDGSTS.E [R7+0x2800c], desc[UR8][R16.64], !P4 ;  /* 0x2800c00010077fae */ /* 0x0003e2000e121848 */
[----:B---3--:R-:W-:-:S03]  /*f910*/  IMAD.WIDE R34, R252, 0x4, R34 ;  /* 0x00000004fc227825 */ /* 0x008fc600078e0222 */
[----:B------:R3:W-:Y:S01]  /*f920*/  LDGSTS.E [R7+0x2c00c], desc[UR8][R4.64], !P4 ;  /* 0x2c00c00004077fae */ /* 0x0007e2000e121848 */
[----:B----4-:R-:W-:-:S03]  /*f930*/  IMAD.WIDE R22, R252, 0x4, R154 ;  /* 0x00000004fc167825 */ /* 0x010fc600078e029a */
[----:B------:R-:W4:Y:S04]  /*f940*/  LDL.LU.64 R32, [R1+0x138] ;  /* 0x0001380001207983 */ /* 0x000f280000300a00 */
[----:B------:R3:W-:Y:S01]  /*f950*/  STL.64 [R1+0xa60], R34 ;  /* 0x000a602201007387 */ /* 0x0007e20000100a00 */
[----:B--2---:R-:W-:-:S03]  /*f960*/  IMAD.WIDE R26, R252, 0x4, R26 ;  /* 0x00000004fc1a7825 */ /* 0x004fc600078e021a */
[----:B------:R-:W-:Y:S01]  /*f970*/  LDGSTS.E [R7+0x30000], desc[UR8][R34.64], !P2 ;  /* 0x3000000022077fae */ /* 0x000fe2000d121848 */
[----:B------:R-:W-:-:S03]  /*f980*/  IMAD.WIDE R20, R252, 0x4, R20 ;  /* 0x00000004fc147825 */ /* 0x000fc600078e0214 */
[----:B------:R-:W-:Y:S01]  /*f990*/  LDGSTS.E [R7+0x34000], desc[UR8][R22.64], !P2 ;  /* 0x3400000016077fae */ /* 0x000fe2000d121848 */
[----:B------:R-:W-:Y:S01]  /*f9a0*/  IADD3 R12, R14, -0x6a, RZ ;  /* 0xffffff960e0c7810 */ /* 0x000fe20007ffe0ff */
[----:B-1----:R-:W1:Y:S01]  /*f9b0*/  LDC R16, c[0x0][0x230] ;  /* 0x00008c00ff107b82 */ /* 0x002e620000000800 */
[----:B------:R-:W-:-:S04]  /*f9c0*/  IMAD.WIDE R18, R252, 0x4, R24 ;  /* 0x00000004fc127825 */ /* 0x000fc800078e0218 */
[C---:B---3--:R-:W-:Y:S01]  /*f9d0*/  IMAD.WIDE R4, R252.reuse, 0x4, R30 ;  /* 0x00000004fc047825 */ /* 0x048fe200078e021e */
[----:B------:R-:W-:Y:S02]  /*f9e0*/  LDGSTS.E [R7+0x38000], desc[UR8][R18.64], !P2 ;  /* 0x3800000012077fae */ /* 0x000fe4000d121848 */
[----:B------:R-:W2:Y:S02]  /*f9f0*/  LDC R14, c[0x0][0x230] ;  /* 0x00008c00ff0e7b82 */ /* 0x000ea40000000800 */
[----:B------:R-:W3:Y:S04]  /*fa00*/  LDL.LU.64 R30, [R1+0x130] ;  /* 0x00013000011e7983 */ /* 0x000ee80000300a00 */
[----:B------:R-:W-:Y:S04]  /*fa10*/  STL.64 [R1+0xa58], R22 ;  /* 0x000a581601007387 */ /* 0x000fe80000100a00 */
[----:B------:R-:W2:Y:S04]  /*fa20*/  LDL.LU.64 R24, [R1+0x128] ;  /* 0x0001280001187983 */ /* 0x000ea80000300a00 */
[----:B------:R-:W-:Y:S04]  /*fa30*/  STL.64 [R1+0xa50], R18 ;  /* 0x000a501201007387 */ /* 0x000fe80000100a00 */
[----:B------:R-:W2:Y:S04]  /*fa40*/  LDL.LU.64 R154, [R1+0x120] ;  /* 0x00012000019a7983 */ /* 0x000ea80000300a00 */
[----:B------:R1:W-:Y:S04]  /*fa50*/  STL.64 [R1+0xa48], R4 ;  /* 0x000a480401007387 */ /* 0x0003e80000100a00 */
[----:B------:R1:W-:Y:S04]  /*fa60*/  LDGSTS.E [R7+0x3c000], desc[UR8][R4.64], !P2 ;  /* 0x3c00000004077fae */ /* 0x0003e8000d121848 */
[----:B------:R-:W2:Y:S04]  /*fa70*/  LDL.LU.64 R34, [R1+0x118] ;  /* 0x0001180001227983 */ /* 0x000ea80000300a00 */
[----:B------:R-:W-:Y:S01]  /*fa80*/  STL.64 [R1+0xa40], R26 ;  /* 0x000a401a01007387 */ /* 0x000fe20000100a00 */
[----:B-1----:R-:W-:-:S03]  /*fa90*/  IMAD.WIDE R4, R252, 0x4, R2 ;  /* 0x00000004fc047825 */ /* 0x002fc600078e0202 */
[----:B------:R-:W2:Y:S04]  /*faa0*/  LDL.LU.64 R22, [R1+0x110] ;  /* 0x0001100001167983 */ /* 0x000ea80000300a00 */
[----:B------:R-:W-:Y:S04]  /*fab0*/  STL.64 [R1+0xa38], R20 ;  /* 0x000a381401007387 */ /* 0x000fe80000100a00 */
[----:B------:R-:W2:Y:S04]  /*fac0*/  LDL.LU.64 R18, [R1+0x108] ;  /* 0x0001080001127983 */ /* 0x000ea80000300a00 */
[----:B------:R-:W-:Y:S04]  /*fad0*/  STL.64 [R1+0xa30], R4 ;  /* 0x000a300401007387 */ /* 0x000fe80000100a00 */
[----:B------:R-:W2:Y:S01]  /*fae0*/  LDL.LU.64 R152, [R1+0x100] ;  /* 0x0001000001987983 */ /* 0x000ea20000300a00 */
[----:B------:R-:W-:Y:S01]  /*faf0*/  ISETP.GE.U32.AND P4, PT, R12, 0x7fffff57, PT ;  /* 0x7fffff570c00780c */ /* 0x000fe20003f86070 */
[----:B------:R-:W-:-:S02]  /*fb00*/  VIADD R12, R13, 0xffffff95 ;  /* 0xffffff950d0c7836 */ /* 0x000fc40000000000 */
[----:B------:R-:W-:Y:S01]  /*fb10*/  IMAD.WIDE R2, R252, 0x4, R28 ;  /* 0x00000004fc027825 */ /* 0x000fe200078e021c */
[----:B------:R-:W1:Y:S02]  /*fb20*/  LDC R13, c[0x0][0x230] ;  /* 0x00008c00ff0d7b82 */ /* 0x000e640000000800 */
[----:B------:R-:W-:Y:S02]  /*fb30*/  ISETP.GE.U32.AND P2, PT, R12, 0x7fffff56, PT ;  /* 0x7fffff560c00780c */ /* 0x000fe40003f46070 */
[----:B------:R4:W-:Y:S05]  /*fb40*/  STL.64 [R1+0xa28], R2 ;  /* 0x000a280201007387 */ /* 0x0009ea0000100a00 */
[----:B------:R-:W-:Y:S04]  /*fb50*/  LDGSTS.E [R7+0x30004], desc[UR8][R26.64], !P4 ;  /* 0x300040001a077fae */ /* 0x000fe8000e121848 */
[----:B------:R-:W-:Y:S01]  /*fb60*/  LDGSTS.E [R7+0x34004], desc[UR8][R20.64], !P4 ;  /* 0x3400400014077fae */ /* 0x000fe2000e121848 */
[----:B----4-:R-:W-:-:S03]  /*fb70*/  IMAD.WIDE R32, R252, 0x4, R32 ;  /* 0x00000004fc207825 */ /* 0x010fc600078e0220 */
[----:B------:R4:W-:Y:S04]  /*fb80*/  LDGSTS.E [R7+0x38004], desc[UR8][R4.64], !P4 ;  /* 0x3800400004077fae */ /* 0x0009e8000e121848 */
[----:B------:R-:W-:Y:S01]  /*fb90*/  LDGSTS.E [R7+0x3c004], desc[UR8][R2.64], !P4 ;  /* 0x3c00400002077fae */ /* 0x000fe2000e121848 */
[----:B------:R-:W-:Y:S02]  /*fba0*/  VIADD R12, R15, 0xffffff94 ;  /* 0xffffff940f0c7836 */ /* 0x000fe40000000000 */
[----:B------:R-:W1:Y:S01]  /*fbb0*/  LDC R15, c[0x0][0x230] ;  /* 0x00008c00ff0f7b82 */ /* 0x000e620000000800 */
[----:B------:R-:W-:Y:S04]  /*fbc0*/  LDGSTS.E [R7+0x30008], desc[UR8][R32.64], !P2 ;  /* 0x3000800020077fae */ /* 0x000fe8000d121848 */
[----:B------:R-:W4:Y:S04]  /*fbd0*/  LDL.LU.64 R2, [R1+0x478] ;  /* 0x0004780001027983 */ /* 0x000f280000300a00 */
[----:B------:R-:W4:Y:S04]  /*fbe0*/  LDL.LU.64 R20, [R1+0x470] ;  /* 0x0004700001147983 */ /* 0x000f280000300a00 */
[----:B------:R-:W4:Y:S01]  /*fbf0*/  LDL.LU.64 R26, [R1+0x468] ;  /* 0x00046800011a7983 */ /* 0x000f220000300a00 */
[----:B------:R-:W-:-:S03]  /*fc00*/  ISETP.GE.U32.AND P4, PT, R12, 0x7fffff55, PT ;  /* 0x7fffff550c00780c */ /* 0x000fc60003f86070 */
[----:B------:R-:W-:Y:S04]  /*fc10*/  STL.64 [R1+0xa20], R32 ;  /* 0x000a202001007387 */ /* 0x000fe80000100a00 */
[----:B------:R-:W4:Y:S01]  /*fc20*/  LDL.LU.64 R28, [R1+0x460] ;  /* 0x00046000011c7983 */ /* 0x000f220000300a00 */
[----:B---3--:R-:W-:-:S04]  /*fc30*/  IMAD.WIDE R30, R252, 0x4, R30 ;  /* 0x00000004fc1e7825 */ /* 0x008fc800078e021e */
[C---:B--2---:R-:W-:Y:S01]  /*fc40*/  IMAD.WIDE R24, R252.reuse, 0x4, R24 ;  /* 0x00000004fc187825 */ /* 0x044fe200078e0218 */
[----:B------:R-:W-:Y:S03]  /*fc50*/  STL.64 [R1+0xa18], R30 ;  /* 0x000a181e01007387 */ /* 0x000fe60000100a00 */
[C---:B----4-:R-:W-:Y:S01]  /*fc60*/  IMAD.WIDE R4, R252.reuse, 0x4, R154 ;  /* 0x00000004fc047825 */ /* 0x050fe200078e029a */
[----:B------:R2:W-:Y:S04]  /*fc70*/  STL.64 [R1+0xa10], R24 ;  /* 0x000a101801007387 */ /* 0x0005e80000100a00 */
[----:B------:R-:W-:Y:S04]  /*fc80*/  LDGSTS.E [R7+0x34008], desc[UR8][R30.64], !P2 ;  /* 0x340080001e077fae */ /* 0x000fe8000d121848 */
[----:B------:R3:W-:Y:S04]  /*fc90*/  STL.64 [R1+0xa08], R4 ;  /* 0x000a080401007387 */ /* 0x0007e80000100a00 */
[----:B------:R-:W-:Y:S01]  /*fca0*/  LDGSTS.E [R7+0x38008], desc[UR8][R24.64], !P2 ;  /* 0x3800800018077fae */ /* 0x000fe2000d121848 */
[----:B------:R-:W-:-:S03]  /*fcb0*/  IMAD.WIDE R34, R252, 0x4, R34 ;  /* 0x00000004fc227825 */ /* 0x000fc600078e0222 */
[----:B------:R3:W-:Y:S01]  /*fcc0*/  LDGSTS.E [R7+0x3c008], desc[UR8][R4.64], !P2 ;  /* 0x3c00800004077fae */ /* 0x0007e2000d121848 */
[----:B------:R-:W-:-:S03]  /*fcd0*/  IMAD.WIDE R22, R252, 0x4, R22 ;  /* 0x00000004fc167825 */ /* 0x000fc600078e0216 */
[----:B------:R-:W-:Y:S04]  /*fce0*/  LDGSTS.E [R7+0x3000c], desc[UR8][R34.64], !P4 ;  /* 0x3000c00022077fae */ /* 0x000fe8000e121848 */
[----:B--2---:R-:W2:Y:S04]  /*fcf0*/  LDL.LU.64 R24, [R1+0x458] ;  /* 0x0004580001187983 */ /* 0x004ea80000300a00 */
[----:B------:R-:W4:Y:S01]  /*fd00*/  LDL.LU.64 R154, [R1+0x450] ;  /* 0x00045000019a7983 */ /* 0x000f220000300a00 */
[----:B------:R-:W-:-:S03]  /*fd10*/  IMAD.WIDE R18, R252, 0x4, R18 ;  /* 0x00000004fc127825 */ /* 0x000fc600078e0212 */
[----:B------:R-:W4:Y:S01]  /*fd20*/  LDL.LU.64 R30, [R1+0x448] ;  /* 0x00044800011e7983 */ /* 0x000f220000300a00 */
[----:B---3--:R-:W-:-:S03]  /*fd30*/  IMAD.WIDE R4, R252, 0x4, R152 ;  /* 0x00000004fc047825 */ /* 0x008fc600078e0298 */
[----:B------:R3:W-:Y:S04]  /*fd40*/  STL.64 [R1+0xa00], R34 ;  /* 0x000a002201007387 */ /* 0x0007e80000100a00 */
[----:B------:R-:W4:Y:S04]  /*fd50*/  LDL.LU.64 R32, [R1+0x440] ;  /* 0x0004400001207983 */ /* 0x000f280000300a00 */
[----:B------:R1:W-:Y:S04]  /*fd60*/  STL.64 [R1+0x9f8], R22 ;  /* 0x0009f81601007387 */ /* 0x0003e80000100a00 */
[----:B------:R1:W-:Y:S04]  /*fd70*/  STL.64 [R1+0x9f0], R18 ;  /* 0x0009f01201007387 */ /* 0x0003e80000100a00 */
[----:B------:R-:W-:Y:S04]  /*fd80*/  STL.64 [R1+0x9e8], R4 ;  /* 0x0009e80401007387 */ /* 0x000fe80000100a00 */
[----:B---3--:R-:W3:Y:S01]  /*fd90*/  LDL.LU.64 R34, [R1+0x438] ;  /* 0x0004380001227983 */ /* 0x008ee20000300a00 */
[----:B------:R-:W-:-:S02]  /*fda0*/  VIADD R12, R16, 0xffffffaf ;  /* 0xffffffaf100c7836 */ /* 0x000fc40000000000 */
[----:B------:R-:W1:Y:S01]  /*fdb0*/  LDC R16, c[0x0][0x230] ;  /* 0x00008c00ff107b82 */ /* 0x000e620000000800 */
[----:B------:R1:W-:Y:S04]  /*fdc0*/  LDGSTS.E [R7+0x3400c], desc[UR8][R22.64], !P4 ;  /* 0x3400c00016077fae */ /* 0x0003e8000e121848 */
[----:B------:R1:W-:Y:S04]  /*fdd0*/  LDGSTS.E [R7+0x3800c], desc[UR8][R18.64], !P4 ;  /* 0x3800c00012077fae */ /* 0x0003e8000e121848 */
[----:B------:R1:W-:Y:S02]  /*fde0*/  LDGSTS.E [R7+0x3c00c], desc[UR8][R4.64], !P4 ;  /* 0x3c00c00004077fae */ /* 0x0003e4000e121848 */
[----:B-1----:R-:W-:-:S02]  /*fdf0*/  IMAD.WIDE R22, R252, 0x4, R2 ;  /* 0x00000004fc167825 */ /* 0x002fc400078e0202 */
[----:B------:R1:W-:Y:S02]  /*fe00*/  STL.64 [R1+0x2360], R6 ;  /* 0x0023600601007387 */ /* 0x0003e40000100a00 */
[----:B------:R-:W-:Y:S02]  /*fe10*/  IMAD.WIDE R18, R252, 0x4, R20 ;  /* 0x00000004fc127825 */ /* 0x000fe400078e0214 */
[----:B------:R-:W-:Y:S01]  /*fe20*/  STL.64 [R1+0xa68], R22 ;  /* 0x000a681601007387 */ /* 0x000fe20000100a00 */
[----:B------:R-:W-:-:S03]  /*fe30*/  ISETP.GE.U32.AND P2, PT, R12, 0x7fffff70, PT ;  /* 0x7fffff700c00780c */ /* 0x000fc60003f46070 */
[----:B------:R-:W3:Y:S01]  /*fe40*/  LDL.LU.64 R2, [R1+0x430] ;  /* 0x0004300001027983 */ /* 0x000ee20000300a00 */
[----:B-1----:R-:W-:-:S03]  /*fe50*/  IMAD.WIDE R6, R252, 0x4, R26 ;  /* 0x00000004fc067825 */ /* 0x002fc600078e021a */
[----:B------:R4:W-:Y:S01]  /*fe60*/  STL.64 [R1+0x9e0], R18 ;  /* 0x0009e01201007387 */ /* 0x0009e20000100a00 */
[----:B------:R-:W-:-:S03]  /*fe70*/  IMAD.WIDE R4, R252, 0x4, R28 ;  /* 0x00000004fc047825 */ /* 0x000fc600078e021c */
[----:B------:R-:W3:Y:S01]  /*fe80*/  LDL.LU.64 R20, [R1+0x428] ;  /* 0x0004280001147983 */ /* 0x000ee20000300a00 */
[----:B------:R-:W-:-:S03]  /*fe90*/  VIADD R12, R14, 0xffffffae ;  /* 0xffffffae0e0c7836 */ /* 0x000fc60000000000 */
[----:B------:R1:W-:Y:S01]  /*fea0*/  STL.64 [R1+0x9d8], R6 ;  /* 0x0009d80601007387 */ /* 0x0003e20000100a00 */
[----:B------:R-:W3:Y:S03]  /*feb0*/  LDC R14, c[0x0][0x230] ;  /* 0x00008c00ff0e7b82 */ /* 0x000ee60000000800 */
[----:B------:R-:W3:Y:S04]  /*fec0*/  LDL.LU.64 R26, [R1+0x420] ;  /* 0x00042000011a7983 */ /* 0x000ee80000300a00 */
[----:B------:R-:W-:Y:S01]  /*fed0*/  LDGSTS.E [R8+0x20000], desc[UR8][R22.64], !P0 ;  /* 0x2000000016087fae */ /* 0x000fe2000c121848 */
[----:B------:R-:W-:-:S03]  /*fee0*/  ISETP.GE.U32.AND P4, PT, R12, 0x7fffff6f, PT ;  /* 0x7fffff6f0c00780c */ /* 0x000fc60003f86070 */
[----:B------:R4:W-:Y:S01]  /*fef0*/  LDGSTS.E [R8+0x24000], desc[UR8][R18.64], !P0 ;  /* 0x2400000012087fae */ /* 0x0009e2000c121848 */
[----:B------:R-:W-:Y:S02]  /*ff00*/  VIADD R12, R13, 0xffffffad ;  /* 0xffffffad0d0c7836 */ /* 0x000fe40000000000 */
[----:B------:R-:W3:Y:S01]  /*ff10*/  LDC R13, c[0x0][0x230] ;  /* 0x00008c00ff0d7b82 */ /* 0x000ee20000000800 */
[----:B------:R1:W-:Y:S04]  /*ff20*/  STL.64 [R1+0x9d0], R4 ;  /* 0x0009d00401007387 */ /* 0x0003e80000100a00 */
[----:B------:R1:W-:Y:S04]  /*ff30*/  LDGSTS.E [R8+0x28000], desc[UR8][R6.64], !P0 ;  /* 0x2800000006087fae */ /* 0x0003e8000c121848 */
[----:B------:R-:W3:Y:S04]  /*ff40*/  LDL.LU.64 R28, [R1+0x418] ;  /* 0x00041800011c7983 */ /* 0x000ee80000300a00 */
[----:B------:R1:W-:Y:S01]  /*ff50*/  LDGSTS.E [R8+0x2c000], desc[UR8][R4.64], !P0 ;  /* 0x2c00000004087fae */ /* 0x0003e2000c121848 */
[----:B------:R-:W-:-:S02]  /*ff60*/  ISETP.GE.U32.AND P0, PT, R12, 0x7fffff6e, PT ;  /* 0x7fffff6e0c00780c */ /* 0x000fc40003f06070 */
[----:B------:R-:W-:Y:S01]  /*ff70*/  IADD3 R12, R16, -0x54, RZ ;  /* 0xffffffac100c7810 */ /* 0x000fe20007ffe0ff */
[----:B--2---:R-:W-:-:S04]  /*ff80*/  IMAD.WIDE R24, R252, 0x4, R24 ;  /* 0x00000004fc187825 */ /* 0x004fc800078e0218 */
[C---:B----4-:R-:W-:Y:S01]  /*ff90*/  IMAD.WIDE R18, R252.reuse, 0x4, R154 ;  /* 0x00000004fc127825 */ /* 0x050fe200078e029a */
[----:B------:R2:W-:Y:S03]  /*ffa0*/  STL.64 [R1+0x9c8], R24 ;  /* 0x0009c81801007387 */ /* 0x0005e60000100a00 */
[C---:B-1----:R-:W-:Y:S01]  /*ffb0*/  IMAD.WIDE R6, R252.reuse, 0x4, R30 ;  /* 0x00000004fc067825 */ /* 0x042fe200078e021e */
[----:B------:R-:W4:Y:S04]  /*ffc0*/  LDL.LU.64 R22, [R1+0x410] ;  /* 0x0004100001167983 */ /* 0x000f280000300a00 */
[----:B------:R-:W-:Y:S01]  /*ffd0*/  STL.64 [R1+0x9c0], R18 ;  /* 0x0009c01201007387 */ /* 0x000fe20000100a00 */
[----:B------:R-:W-:-:S03]  /*ffe0*/  IMAD.WIDE R4, R252, 0x4, R32 ;  /* 0x00000004fc047825 */ /* 0x000fc600078e0220 */
[----:B------:R-:W4:Y:S04]  /*fff0*/  LDL.LU.64 R30, [R1+0x408] ;  /* 0x00040800011e7983 */ /* 0x000f280000300a00 */
[----:B------:R1:W-:Y:S04]  /*10000*/  STL.64 [R1+0x9b8], R6 ;  /* 0x0009b80601007387 */ /* 0x0003e80000100a00 */
[----:B------:R-:W4:Y:S04]  /*10010*/  LDL.LU.64 R32, [R1+0x400] ;  /* 0x0004000001207983 */ /* 0x000f280000300a00 */
[----:B------:R1:W-:Y:S01]  /*10020*/  STL.64 [R1+0x9b0], R4 ;  /* 0x0009b00401007387 */ /* 0x0003e20000100a00 */
[----:B---3--:R-:W-:-:S03]  /*10030*/  IMAD.WIDE R16, R252, 0x4, R34 ;  /* 0x00000004fc107825 */ /* 0x008fc600078e0222 */
[----:B------:R-:W-:Y:S04]  /*10040*/  LDGSTS.E [R8+0x20004], desc[UR8][R24.64], !P6 ;  /* 0x2000400018087fae */ /* 0x000fe8000f121848 */
[----:B------:R-:W-:Y:S04]  /*10050*/  LDGSTS.E [R8+0x24004], desc[UR8][R18.64], !P6 ;  /* 0x2400400012087fae */ /* 0x000fe8000f121848 */
[----:B------:R1:W-:Y:S04]  /*10060*/  LDGSTS.E [R8+0x28004], desc[UR8][R6.64], !P6 ;  /* 0x2800400006087fae */ /* 0x0003e8000f121848 */
[----:B--2---:R-:W2:Y:S04]  /*10070*/  LDL.LU.64 R24, [R1+0xf8] ;  /* 0x0000f80001187983 */ /* 0x004ea80000300a00 */
[----:B------:R-:W3:Y:S04]  /*10080*/  LDL.LU.64 R152, [R1+0xf0] ;  /* 0x0000f00001987983 */ /* 0x000ee80000300a00 */
[----:B------:R-:W3:Y:S04]  /*10090*/  LDL.LU.64 R154, [R1+0xe8] ;  /* 0x0000e800019a7983 */ /* 0x000ee80000300a00 */
[----:B------:R-:W-:Y:S04]  /*100a0*/  STL.64 [R1+0x9a8], R16 ;  /* 0x0009a81001007387 */ /* 0x000fe80000100a00 */
[----:B------:R-:W3:Y:S01]  /*100b0*/  LDL.LU.64 R34, [R1+0xe0] ;  /* 0x0000e00001227983 */ /* 0x000ee20000300a00 */
[----:B-1----:R-:W-:-:S03]  /*100c0*/  IMAD.WIDE R6, R252, 0x4, R2 ;  /* 0x00000004fc067825 */ /* 0x002fc600078e0202 */
[----:B------:R1:W-:Y:S01]  /*100d0*/  LDGSTS.E [R8+0x2c004], desc[UR8][R4.64], !P6 ;  /* 0x2c00400004087fae */ /* 0x0003e2000f121848 */
[----:B------:R-:W-:-:S03]  /*100e0*/  ISETP.GE.U32.AND P6, PT, R12, 0x7fffff6d, PT ;  /* 0x7fffff6d0c00780c */ /* 0x000fc60003fc6070 */
[----:B------:R4:W-:Y:S01]  /*100f0*/  LDGSTS.E [R8+0x20008], desc[UR8][R16.64], !P5 ;  /* 0x2000800010087fae */ /* 0x0009e2000e921848 */
[----:B------:R-:W-:-:S03]  /*10100*/  IMAD.WIDE R2, R252, 0x4, R26 ;  /* 0x00000004fc027825 */ /* 0x000fc600078e021a */
[----:B------:R-:W-:Y:S01]  /*10110*/  STL.64 [R1+0x9a0], R6 ;  /* 0x0009a00601007387 */ /* 0x000fe20000100a00 */
[----:B-1----:R-:W-:-:S03]  /*10120*/  IMAD.WIDE R4, R252, 0x4, R20 ;  /* 0x00000004fc047825 */ /* 0x002fc600078e0214 */
[----:B------:R1:W-:Y:S04]  /*10130*/  LDGSTS.E [R8+0x24008], desc[UR8][R6.64], !P5 ;  /* 0x2400800006087fae */ /* 0x0003e8000e921848 */
[----:B------:R-:W-:Y:S01]  /*10140*/  STL.64 [R1+0x998], R4 ;  /* 0x0009980401007387 */ /* 0x000fe20000100a00 */
[----:B------:R-:W-:Y:S02]  /*10150*/  VIADD R12, R15, 0xffffff93 ;  /* 0xffffff930f0c7836 */ /* 0x000fe40000000000 */
[----:B------:R-:W3:Y:S01]  /*10160*/  LDC R15, c[0x0][0x230] ;  /* 0x00008c00ff0f7b82 */ /* 0x000ee20000000800 */
[----:B------:R1:W-:Y:S04]  /*10170*/  LDGSTS.E [R8+0x28008], desc[UR8][R4.64], !P5 ;  /* 0x2800800004087fae */ /* 0x0003e8000e921848 */
[----:B------:R1:W-:Y:S04]  /*10180*/  STL.64 [R1+0x990], R2 ;  /* 0x0009900201007387 */ /* 0x0003e80000100a00 */
[----:B------:R-:W-:Y:S01]  /*10190*/  LDGSTS.E [R8+0x2c008], desc[UR8][R2.64], !P5 ;  /* 0x2c00800002087fae */ /* 0x000fe2000e921848 */
[----:B------:R-:W-:Y:S01]  /*101a0*/  IMAD.WIDE R18, R252, 0x4, R28 ;  /* 0x00000004fc127825 */ /* 0x000fe200078e021c */
[----:B------:R-:W-:-:S04]  /*101b0*/  ISETP.GE.U32.AND P5, PT, R12, 0x7fffff54, PT ;  /* 0x7fffff540c00780c */ /* 0x000fc80003fa6070 */
[----:B------:R-:W-:Y:S04]  /*101c0*/  LDGSTS.E [R8+0x2000c], desc[UR8][R18.64], !P3 ;  /* 0x2000c00012087fae */ /* 0x000fe8000d921848 */
[----:B-1----:R-:W3:Y:S04]  /*101d0*/  LDL.LU.64 R2, [R1+0xd8] ;  /* 0x0000d80001027983 */ /* 0x002ee80000300a00 */
[----:B------:R-:W3:Y:S04]  /*101e0*/  LDL.LU.64 R20, [R1+0xd0] ;  /* 0x0000d00001147983 */ /* 0x000ee80000300a00 */
[----:B------:R-:W3:Y:S04]  /*101f0*/  LDL.LU.64 R26, [R1+0xc8] ;  /* 0x0000c800011a7983 */ /* 0x000ee80000300a00 */
[----:B------:R-:W-:Y:S04]  /*10200*/  STL.64 [R1+0x988], R18 ;  /* 0x0009881201007387 */ /* 0x000fe80000100a00 */
[----:B------:R-:W3:Y:S01]  /*10210*/  LDL.LU.64 R28, [R1+0xc0] ;  /* 0x0000c000011c7983 */ /* 0x000ee20000300a00 */
[----:B----4-:R-:W-:-:S04]  /*10220*/  IMAD.WIDE R16, R252, 0x4, R22 ;  /* 0x00000004fc107825 */ /* 0x010fc800078e0216 */
[C---:B------:R-:W-:Y:S01]  /*10230*/  IMAD.WIDE R6, R252.reuse, 0x4, R30 ;  /* 0x00000004fc067825 */ /* 0x040fe200078e021e */
[----:B------:R1:W-:Y:S03]  /*10240*/  STL.64 [R1+0x980], R16 ;  /* 0x0009801001007387 */ /* 0x0003e60000100a00 */
[C---:B------:R-:W-:Y:S01]  /*10250*/  IMAD.WIDE R4, R252.reuse, 0x4, R32 ;  /* 0x00000004fc047825 */ /* 0x040fe200078e0220 */
[----:B------:R4:W-:Y:S04]  /*10260*/  STL.64 [R1+0x978], R6 ;  /* 0x0009780601007387 */ /* 0x0009e80000100a00 */
[----:B------:R1:W-:Y:S04]  /*10270*/  LDGSTS.E [R8+0x2400c], desc[UR8][R16.64], !P3 ;  /* 0x2400c00010087fae */ /* 0x0003e8000d921848 */
[----:B------:R4:W-:Y:S04]  /*10280*/  STL.64 [R1+0x970], R4 ;  /* 0x0009700401007387 */ /* 0x0009e80000100a00 */
[----:B------:R4:W-:Y:S04]  /*10290*/  LDGSTS.E [R8+0x2800c], desc[UR8][R6.64], !P3 ;  /* 0x2800c00006087fae */ /* 0x0009e8000d921848 */
[----:B------:R-:W4:Y:S01]  /*102a0*/  LDL.LU.64 R30, [R1+0xb8] ;  /* 0x0000b800011e7983 */ /* 0x000f220000300a00 */
[----:B--2---:R-:W-:-:S03]  /*102b0*/  IMAD.WIDE R24, R252, 0x4, R24 ;  /* 0x00000004fc187825 */ /* 0x004fc600078e0218 */
[----:B------:R2:W-:Y:S01]  /*102c0*/  LDGSTS.E [R8+0x2c00c], desc[UR8][R4.64], !P3 ;  /* 0x2c00c00004087fae */ /* 0x0005e2000d921848 */
[----:B-1----:R-:W1:Y:S01]  /*102d0*/  LDC R16, c[0x0][0x230] ;  /* 0x00008c00ff107b82 */ /* 0x002e620000000800 */
[C---:B---3--:R-:W-:Y:S02]  /*102e0*/  IMAD.WIDE R18, R252.reuse, 0x4, R152 ;  /* 0x00000004fc127825 */ /* 0x048fe400078e0298 */
[----:B------:R-:W3:Y:S02]  /*102f0*/  LDL.LU.64 R32, [R1+0xb0] ;  /* 0x0000b00001207983 */ /* 0x000ee40000300a00 */
[C---:B----4-:R-:W-:Y:S02]  /*10300*/  IMAD.WIDE R6, R252.reuse, 0x4, R154 ;  /* 0x00000004fc067825 */ /* 0x050fe400078e029a */
[----:B------:R4:W-:Y:S04]  /*10310*/  STL.64 [R1+0x968], R24 ;  /* 0x0009681801007387 */ /* 0x0009e80000100a00 */
[----:B------:R-:W3:Y:S01]  /*10320*/  LDL.LU.64 R22, [R1+0xa8] ;  /* 0x0000a80001167983 */ /* 0x000ee20000300a00 */
[----:B--2---:R-:W-:-:S03]  /*10330*/  IMAD.WIDE R4, R252, 0x4, R34 ;  /* 0x00000004fc047825 */ /* 0x004fc600078e0222 */
[----:B------:R2:W-:Y:S04]  /*10340*/  STL.64 [R1+0x960], R18 ;  /* 0x0009601201007387 */ /* 0x0005e80000100a00 */
[----:B------:R-:W3:Y:S04]  /*10350*/  LDL.LU.64 R152, [R1+0xa0] ;  /* 0x0000a00001987983 */ /* 0x000ee80000300a00 */
[----:B------:R2:W-:Y:S04]  /*10360*/  STL.64 [R1+0x958], R6 ;  /* 0x0009580601007387 */ /* 0x0005e80000100a00 */
[----:B------:R2:W-:Y:S04]  /*10370*/  STL.64 [R1+0x950], R4 ;  /* 0x0009500401007387 */ /* 0x0005e80000100a00 */
[----:B------:R-:W-:Y:S01]  /*10380*/  LDGSTS.E [R8+0x30000], desc[UR8][R24.64], !P5 ;  /* 0x3000000018087fae */ /* 0x000fe2000e921848 */
[----:B------:R-:W-:-:S02]  /*10390*/  VIADD R12, R14, 0xffffff92 ;  /* 0xffffff920e0c7836 */ /* 0x000fc40000000000 */
[----:B------:R-:W1:Y:S01]  /*103a0*/  LDC R14, c[0x0][0x230] ;  /* 0x00008c00ff0e7b82 */ /* 0x000e620000000800 */
[----:B------:R2:W-:Y:S04]  /*103b0*/  LDGSTS.E [R8+0x34000], desc[UR8][R18.64], !P5 ;  /* 0x3400000012087fae */ /* 0x0005e8000e921848 */
[----:B----4-:R-:W4:Y:S04]  /*103c0*/  LDL.LU.64 R24, [R1+0x98] ;  /* 0x0000980001187983 */ /* 0x010f280000300a00 */
[----:B------:R-:W4:Y:S01]  /*103d0*/  LDL.LU.64 R34, [R1+0x90] ;  /* 0x0000900001227983 */ /* 0x000f220000300a00 */
[----:B------:R-:W-:Y:S01]  /*103e0*/  ISETP.GE.U32.AND P3, PT, R12, 0x7fffff53, PT ;  /* 0x7fffff530c00780c */ /* 0x000fe20003f66070 */
[----:B------:R-:W-:-:S02]  /*103f0*/  VIADD R12, R13, 0xffffff91 ;  /* 0xffffff910d0c7836 */ /* 0x000fc40000000000 */
[----:B------:R2:W-:Y:S01]  /*10400*/  LDGSTS.E [R8+0x38000], desc[UR8][R6.64], !P5 ;  /* 0x3800000006087fae */ /* 0x0005e2000e921848 */
[----:B------:R-:W1:Y:S03]  /*10410*/  LDC R13, c[0x0][0x230] ;  /* 0x00008c00ff0d7b82 */ /* 0x000e660000000800 */
[----:B------:R2:W-:Y:S02]  /*10420*/  LDGSTS.E [R8+0x3c000], desc[UR8][R4.64], !P5 ;  /* 0x3c00000004087fae */ /* 0x0005e4000e921848 */
[----:B--2---:R-:W-:-:S04]  /*10430*/  IMAD.WIDE R18, R252, 0x4, R2 ;  /* 0x00000004fc127825 */ /* 0x004fc800078e0202 */
[C---:B------:R-:W-:Y:S01]  /*10440*/  IMAD.WIDE R6, R252.reuse, 0x4, R20 ;  /* 0x00000004fc067825 */ /* 0x040fe200078e0214 */
[----:B------:R-:W-:Y:S03]  /*10450*/  STL.64 [R1+0x948], R18 ;  /* 0x0009481201007387 */ /* 0x000fe60000100a00 */
[----:B------:R-:W-:Y:S01]  /*10460*/  IMAD.WIDE R4, R252, 0x4, R26 ;  /* 0x00000004fc047825 */ /* 0x000fe200078e021a */
[----:B------:R-:W-:Y:S01]  /*10470*/  ISETP.GE.U32.AND P5, PT, R12, 0x7fffff52, PT ;  /* 0x7fffff520c00780c */ /* 0x000fe20003fa6070 */
[----:B------:R-:W2:Y:S04]  /*10480*/  LDL.LU.64 R26, [R1+0x88] ;  /* 0x00008800011a7983 */ /* 0x000ea80000300a00 */
[----:B------:R-:W-:Y:S01]  /*10490*/  STL.64 [R1+0x940], R6 ;  /* 0x0009400601007387 */ /* 0x000fe20000100a00 */
[----:B------:R-:W-:-:S03]  /*104a0*/  IMAD.WIDE R2, R252, 0x4, R28 ;  /* 0x00000004fc027825 */ /* 0x000fc600078e021c */
[----:B------:R-:W2:Y:S04]  /*104b0*/  LDL.LU.64 R28, [R1+0x80] ;  /* 0x00008000011c7983 */ /* 0x000ea80000300a00 */
[----:B------:R3:W-:Y:S04]  /*104c0*/  LDGSTS.E [R8+0x30004], desc[UR8][R18.64], !P3 ;  /* 0x3000400012087fae */ /* 0x0007e8000d921848 */
[----:B------:R-:W-:Y:S04]  /*104d0*/  STL.64 [R1+0x938], R4 ;  /* 0x0009380401007387 */ /* 0x000fe80000100a00 */
[----:B------:R1:W-:Y:S04]  /*104e0*/  LDGSTS.E [R8+0x34004], desc[UR8][R6.64], !P3 ;  /* 0x3400400006087fae */ /* 0x0003e8000d921848 */
[----:B------:R1:W-:Y:S04]  /*104f0*/  STL.64 [R1+0x930], R2 ;  /* 0x0009300201007387 */ /* 0x0003e80000100a00 */
[----:B------:R3:W-:Y:S04]  /*10500*/  LDGSTS.E [R8+0x38004], desc[UR8][R4.64], !P3 ;  /* 0x3800400004087fae */ /* 0x0007e8000d921848 */
[----:B------:R-:W-:Y:S04]  /*10510*/  LDGSTS.E [R8+0x3c004], desc[UR8][R2.64], !P3 ;  /* 0x3c00400002087fae */ /* 0x000fe8000d921848 */
[----:B------:R-:W2:Y:S04]  /*10520*/  LDL.LU.64 R154, [R1+0x3f8] ;  /* 0x0003f800019a7983 */ /* 0x000ea80000300a00 */
[----:B-1----:R-:W2:Y:S01]  /*10530*/  LDL.LU.64 R2, [R1+0x3f0] ;  /* 0x0003f00001027983 */ /* 0x002ea20000300a00 */
[----:B------:R-:W-:-:S05]  /*10540*/  IMAD.WIDE R20, R252, 0x4, R30 ;  /* 0x00000004fc147825 */ /* 0x000fca00078e021e */
[----:B------:R1:W-:Y:S01]  /*10550*/  STL.64 [R1+0x928], R20 ;  /* 0x0009281401007387 */ /* 0x0003e20000100a00 */
[----:B---3--:R-:W-:-:S03]  /*10560*/  IMAD.WIDE R18, R252, 0x4, R32 ;  /* 0x00000004fc127825 */ /* 0x008fc600078e0220 */
[----:B------:R-:W3:Y:S04]  /*10570*/  LDL.LU.64 R30, [R1+0x3e8] ;  /* 0x0003e800011e7983 */ /* 0x000ee80000300a00 */
[----:B------:R4:W-:Y:S01]  /*10580*/  STL.64 [R1+0x920], R18 ;  /* 0x0009201201007387 */ /* 0x0009e20000100a00 */
[----:B------:R-:W-:-:S03]  /*10590*/  IMAD.WIDE R6, R252, 0x4, R22 ;  /* 0x00000004fc067825 */ /* 0x000fc600078e0216 */
[----:B------:R-:W3:Y:S01]  /*105a0*/  LDL.LU.64 R32, [R1+0x3e0] ;  /* 0x0003e00001207983 */ /* 0x000ee20000300a00 */
[----:B------:R-:W-:-:S03]  /*105b0*/  IMAD.WIDE R4, R252, 0x4, R152 ;  /* 0x00000004fc047825 */ /* 0x000fc600078e0298 */
[----:B------:R2:W-:Y:S04]  /*105c0*/  STL.64 [R1+0x918], R6 ;  /* 0x0009180601007387 */ /* 0x0005e80000100a00 */
[----:B------:R-:W-:Y:S04]  /*105d0*/  LDGSTS.E [R8+0x30008], desc[UR8][R20.64], !P5 ;  /* 0x3000800014087fae */ /* 0x000fe8000e921848 */
[----:B------:R2:W-:Y:S04]  /*105e0*/  STL.64 [R1+0x910], R4 ;  /* 0x0009100401007387 */ /* 0x0005e80000100a00 */
[----:B------:R4:W-:Y:S04]  /*105f0*/  LDGSTS.E [R8+0x34008], desc[UR8][R18.64], !P5 ;  /* 0x3400800012087fae */ /* 0x0009e8000e921848 */
[----:B-1----:R-:W3:Y:S04]  /*10600*/  LDL.LU.64 R20, [R1+0x3d8] ;  /* 0x0003d80001147983 */ /* 0x002ee80000300a00 */
[----:B------:R-:W3:Y:S01]  /*10610*/  LDL.LU.64 R22, [R1+0x3d0] ;  /* 0x0003d00001167983 */ /* 0x000ee20000300a00 */
[----:B----4-:R-:W-:-:S03]  /*10620*/  IMAD.WIDE R24, R252, 0x4, R24 ;  /* 0x00000004fc187825 */ /* 0x010fc600078e0218 */
[----:B------:R2:W-:Y:S01]  /*10630*/  LDGSTS.E [R8+0x38008], desc[UR8][R6.64], !P5 ;  /* 0x3800800006087fae */ /* 0x0005e2000e921848 */
[----:B------:R-:W-:-:S03]  /*10640*/  IMAD.WIDE R18, R252, 0x4, R34 ;  /* 0x00000004fc127825 */ /* 0x000fc600078e0222 */
[----:B------:R1:W-:Y:S04]  /*10650*/  STL.64 [R1+0x908], R24 ;  /* 0x0009081801007387 */ /* 0x0003e80000100a00 */
[----:B------:R-:W4:Y:S04]  /*10660*/  LDL.LU.64 R152, [R1+0x3c8] ;  /* 0x0003c80001987983 */ /* 0x000f280000300a00 */
[----:B------:R1:W-:Y:S04]  /*10670*/  STL.64 [R1+0x900], R18 ;  /* 0x0009001201007387 */ /* 0x0003e80000100a00 */
[----:B------:R-:W4:Y:S01]  /*10680*/  LDL.LU.64 R34, [R1+0x3c0] ;  /* 0x0003c00001227983 */ /* 0x000f220000300a00 */
[----:B------:R-:W-:-:S02]  /*10690*/  VIADD R12, R15, 0xffffff90 ;  /* 0xffffff900f0c7836 */ /* 0x000fc40000000000 */
[----:B------:R-:W4:Y:S01]  /*106a0*/  LDC R15, c[0x0][0x230] ;  /* 0x00008c00ff0f7b82 */ /* 0x000f220000000800 */
[----:B------:R1:W-:Y:S02]  /*106b0*/  LDGSTS.E [R8+0x3c008], desc[UR8][R4.64], !P5 ;  /* 0x3c00800004087fae */ /* 0x0003e4000e921848 */
[----:B------:R-:W-:Y:S01]  /*106c0*/  ISETP.GE.U32.AND P3, PT, R12, 0x7fffff51, PT ;  /* 0x7fffff510c00780c */ /* 0x000fe20003f66070 */
[----:B--2---:R-:W-:-:S04]  /*106d0*/  IMAD.WIDE R6, R252, 0x4, R26 ;  /* 0x00000004fc067825 */ /* 0x004fc800078e021a */
[C---:B-1----:R-:W-:Y:S01]  /*106e0*/  IMAD.WIDE R4, R252.reuse, 0x4, R28 ;  /* 0x00000004fc047825 */ /* 0x042fe200078e021c */
[----:B------:R1:W-:Y:S07]  /*106f0*/  STL.64 [R1+0x8f8], R6 ;  /* 0x0008f80601007387 */ /* 0x0003ee0000100a00 */
[----:B------:R-:W-:Y:S04]  /*10700*/  LDGSTS.E [R8+0x3000c], desc[UR8][R24.64], !P3 ;  /* 0x3000c00018087fae */ /* 0x000fe8000d921848 */
[----:B------:R3:W-:Y:S04]  /*10710*/  STL.64 [R1+0x8f0], R4 ;  /* 0x0008f00401007387 */ /* 0x0007e80000100a00 */
[----:B------:R2:W-:Y:S04]  /*10720*/  LDGSTS.E [R8+0x3400c], desc[UR8][R18.64], !P3 ;  /* 0x3400c00012087fae */ /* 0x0005e8000d921848 */
[----:B------:R-:W4:Y:S04]  /*10730*/  LDL.LU.64 R24, [R1+0x3b8] ;  /* 0x0003b80001187983 */ /* 0x000f280000300a00 */
[----:B------:R1:W-:Y:S04]  /*10740*/  LDGSTS.E [R8+0x3800c], desc[UR8][R6.64], !P3 ;  /* 0x3800c00006087fae */ /* 0x0003e8000d921848 */
[----:B------:R3:W-:Y:S01]  /*10750*/  LDGSTS.E [R8+0x3c00c], desc[UR8][R4.64], !P3 ;  /* 0x3c00c00004087fae */ /* 0x0007e2000d921848 */
[----:B--2---:R-:W-:-:S03]  /*10760*/  IMAD.WIDE R18, R252, 0x4, R154 ;  /* 0x00000004fc127825 */ /* 0x004fc600078e029a */
[----:B------:R-:W2:Y:S04]  /*10770*/  LDL.LU.64 R26, [R1+0x3b0] ;  /* 0x0003b000011a7983 */ /* 0x000ea80000300a00 */
[----:B------:R-:W2:Y:S01]  /*10780*/  LDL.LU.64 R28, [R1+0x3a8] ;  /* 0x0003a800011c7983 */ /* 0x000ea20000300a00 */
[----:B-1----:R-:W-:-:S03]  /*10790*/  IMAD.WIDE R6, R252, 0x4, R2 ;  /* 0x00000004fc067825 */ /* 0x002fc600078e0202 */
[----:B------:R-:W-:Y:S04]  /*107a0*/  STL.64 [R1+0x8e8], R18 ;  /* 0x0008e81201007387 */ /* 0x000fe80000100a00 */
[----:B------:R-:W-:Y:S04]  /*107b0*/  STL.64 [R1+0x8e0], R6 ;  /* 0x0008e00601007387 */ /* 0x000fe80000100a00 */
[----:B------:R1:W-:Y:S04]  /*107c0*/  LDGSTS.E [R9+0x20000], desc[UR8][R18.64], !P2 ;  /* 0x2000000012097fae */ /* 0x0003e8000d121848 */
[----:B------:R4:W-:Y:S01]  /*107d0*/  LDGSTS.E [R9+0x24000], desc[UR8][R6.64], !P2 ;  /* 0x2400000006097fae */ /* 0x0009e2000d121848 */
[----:B---3--:R-:W-:-:S05]  /*107e0*/  IMAD.WIDE R4, R252, 0x4, R30 ;  /* 0x00000004fc047825 */ /* 0x008fca00078e021e */
[----:B------:R-:W-:Y:S01]  /*107f0*/  STL.64 [R1+0x8d8], R4 ;  /* 0x0008d80401007387 */ /* 0x000fe20000100a00 */
[----:B------:R-:W-:-:S03]  /*10800*/  IMAD.WIDE R2, R252, 0x4, R32 ;  /* 0x00000004fc027825 */ /* 0x000fc600078e0220 */
[----:B------:R-:W3:Y:S04]  /*10810*/  LDL.LU.64 R154, [R1+0x3a0] ;  /* 0x0003a000019a7983 */ /* 0x000ee80000300a00 */
[----:B------:R4:W-:Y:S04]  /*10820*/  LDGSTS.E [R9+0x28000], desc[UR8][R4.64], !P2 ;  /* 0x2800000004097fae */ /* 0x0009e8000d121848 */
[----:B------:R1:W-:Y:S04]  /*10830*/  STL.64 [R1+0x8d0], R2 ;  /* 0x0008d00201007387 */ /* 0x0003e80000100a00 */
[----:B------:R-:W-:Y:S01]  /*10840*/  LDGSTS.E [R9+0x2c000], desc[UR8][R2.64], !P2 ;  /* 0x2c00000002097fae */ /* 0x000fe2000d121848 */
[----:B------:R-:W-:-:S03]  /*10850*/  IMAD.WIDE R20, R252, 0x4, R20 ;  /* 0x00000004fc147825 */ /* 0x000fc600078e0214 */
[----:B-1----:R-:W3:Y:S01]  /*10860*/  LDL.LU.64 R2, [R1+0x398] ;  /* 0x0003980001027983 */ /* 0x002ee20000300a00 */
[----:B------:R-:W-:-:S03]  /*10870*/  IMAD.WIDE R18, R252, 0x4, R22 ;  /* 0x00000004fc127825 */ /* 0x000fc600078e0216 */
[----:B------:R-:W3:Y:S04]  /*10880*/  LDL.LU.64 R30, [R1+0x390] ;  /* 0x00039000011e7983 */ /* 0x000ee80000300a00 */
[----:B------:R-:W3:Y:S04]  /*10890*/  LDL.LU.64 R32, [R1+0x388] ;  /* 0x0003880001207983 */ /* 0x000ee80000300a00 */
[----:B------:R-:W-:Y:S01]  /*108a0*/  STL.64 [R1+0x8c8], R20 ;  /* 0x0008c81401007387 */ /* 0x000fe20000100a00 */
[----:B----4-:R-:W-:-:S03]  /*108b0*/  IMAD.WIDE R6, R252, 0x4, R152 ;  /* 0x00000004fc067825 */ /* 0x010fc600078e0298 */
[----:B------:R1:W-:Y:S04]  /*108c0*/  STL.64 [R1+0x8c0], R18 ;  /* 0x0008c01201007387 */ /* 0x0003e80000100a00 */
[----:B------:R4:W-:Y:S01]  /*108d0*/  STL.64 [R1+0x8b8], R6 ;  /* 0x0008b80601007387 */ /* 0x0009e20000100a00 */
[----:B------:R-:W-:-:S03]  /*108e0*/  IMAD.WIDE R4, R252, 0x4, R34 ;  /* 0x00000004fc047825 */ /* 0x000fc600078e0222 */
[----:B------:R-:W-:Y:S04]  /*108f0*/  LDGSTS.E [R9+0x20004], desc[UR8][R20.64], !P4 ;  /* 0x2000400014097fae */ /* 0x000fe8000e121848 */
[----:B------:R-:W3:Y:S01]  /*10900*/  LDL.LU.64 R34, [R1+0x380] ;  /* 0x0003800001227983 */ /* 0x000ee20000300a00 */
[----:B------:R-:W-:Y:S02]  /*10910*/  VIADD R12, R16, 0xffffffab ;  /* 0xffffffab100c7836 */ /* 0x000fe40000000000 */
[----:B------:R-:W1:Y:S01]  /*10920*/  LDC R16, c[0x0][0x230] ;  /* 0x00008c00ff107b82 */ /* 0x000e620000000800 */
[----:B------:R1:W-:Y:S02]  /*10930*/  LDGSTS.E [R9+0x24004], desc[UR8][R18.64], !P4 ;  /* 0x2400400012097fae */ /* 0x0003e4000e121848 */
[----:B------:R-:W-:-:S02]  /*10940*/  ISETP.GE.U32.AND P5, PT, R12, 0x7fffff6c, PT ;  /* 0x7fffff6c0c00780c */ /* 0x000fc40003fa6070 */
[----:B------:R-:W-:Y:S01]  /*10950*/  IADD3 R12, R14, -0x56, RZ ;  /* 0xffffffaa0e0c7810 */ /* 0x000fe20007ffe0ff */
[----:B------:R3:W-:Y:S02]  /*10960*/  STL.64 [R1+0x8b0], R4 ;  /* 0x0008b00401007387 */ /* 0x0007e40000100a00 */
[----:B------:R-:W3:Y:S01]  /*10970*/  LDC R14, c[0x0][0x230] ;  /* 0x00008c00ff0e7b82 */ /* 0x000ee20000000800 */
[----:B------:R-:W-:Y:S01]  /*10980*/  ISETP.GE.U32.AND P3, PT, R12, 0x7fffff6b, PT ;  /* 0x7fffff6b0c00780c */ /* 0x000fe20003f66070 */
[----:B------:R-:W-:Y:S01]  /*10990*/  VIADD R12, R13, 0xffffffa9 ;  /* 0xffffffa90d0c7836 */ /* 0x000fe20000000000 */
[----:B------:R4:W-:Y:S04]  /*109a0*/  LDGSTS.E [R9+0x28004], desc[UR8][R6.64], !P4 ;  /* 0x2800400006097fae */ /* 0x0009e8000e121848 */
[----:B------:R-:W-:Y:S01]  /*109b0*/  ISETP.GE.U32.AND P2, PT, R12, 0x7fffff6a, PT ;  /* 0x7fffff6a0c00780c */ /* 0x000fe20003f46070 */
[----:B------:R3:W-:Y:S01]  /*109c0*/  LDGSTS.E [R9+0x2c004], desc[UR8][R4.64], !P4 ;  /* 0x2c00400004097fae */ /* 0x0007e2000e121848 */
[----:B------:R-:W3:Y:S01]  /*109d0*/  LDC R13, c[0x0][0x230] ;  /* 0x00008c00ff0d7b82 */ /* 0x000ee20000000800 */
[----:B-1----:R-:W-:-:S02]  /*109e0*/  VIADD R12, R16, 0xffffffa8 ;  /* 0xffffffa8100c7836 */ /* 0x002fc40000000000 */
[C---:B------:R-:W-:Y:S02]  /*109f0*/  IMAD.WIDE R18, R252.reuse, 0x4, R24 ;  /* 0x00000004fc127825 */ /* 0x040fe400078e0218 */
[----:B------:R-:W3:Y:S04]  /*10a00*/  LDL.LU.64 R24, [R1+0x78] ;  /* 0x0000780001187983 */ /* 0x000ee80000300a00 */
[----:B------:R-:W-:Y:S04]  /*10a10*/  STL.64 [R1+0x8a8], R18 ;  /* 0x0008a81201007387 */ /* 0x000fe80000100a00 */
[----:B------:R-:W3:Y:S01]  /*10a20*/  LDL.LU.64 R20, [R1+0x70] ;  /* 0x0000700001147983 */ /* 0x000ee20000300a00 */
[----:B--2---:R-:W-:-:S03]  /*10a30*/  IMAD.WIDE R16, R252, 0x4, R26 ;  /* 0x00000004fc107825 */ /* 0x004fc600078e021a */
[----:B------:R-:W-:Y:S01]  /*10a40*/  LDGSTS.E [R9+0x20008], desc[UR8][R18.64], !P0 ;  /* 0x2000800012097fae */ /* 0x000fe2000c121848 */
[----:B----4-:R-:W-:-:S03]  /*10a50*/  IMAD.WIDE R6, R252, 0x4, R28 ;  /* 0x00000004fc067825 */ /* 0x010fc600078e021c */
[----:B------:R1:W-:Y:S04]  /*10a60*/  STL.64 [R1+0x8a0], R16 ;  /* 0x0008a01001007387 */ /* 0x0003e80000100a00 */
[----:B------:R-:W2:Y:S04]  /*10a70*/  LDL.LU.64 R26, [R1+0x68] ;  /* 0x00006800011a7983 */ /* 0x000ea80000300a00 */
[----:B------:R4:W-:Y:S04]  /*10a80*/  STL.64 [R1+0x898], R6 ;  /* 0x0008980601007387 */ /* 0x0009e80000100a00 */
[----:B------:R-:W2:Y:S04]  /*10a90*/  LDL.LU.64 R28, [R1+0x60] ;  /* 0x00006000011c7983 */ /* 0x000ea80000300a00 */
[----:B------:R1:W-:Y:S04]  /*10aa0*/  LDGSTS.E [R9+0x24008], desc[UR8][R16.64], !P0 ;  /* 0x2400800010097fae */ /* 0x0003e8000c121848 */
[----:B------:R4:W-:Y:S01]  /*10ab0*/  LDGSTS.E [R9+0x28008], desc[UR8][R6.64], !P0 ;  /* 0x2800800006097fae */ /* 0x0009e2000c121848 */
[----:B---3--:R-:W-:-:S05]  /*10ac0*/  IMAD.WIDE R4, R252, 0x4, R154 ;  /* 0x00000004fc047825 */ /* 0x008fca00078e029a */
[----:B------:R3:W-:Y:S04]  /*10ad0*/  STL.64 [R1+0x890], R4 ;  /* 0x0008900401007387 */ /* 0x0007e80000100a00 */
[----:B------:R3:W-:Y:S04]  /*10ae0*/  LDGSTS.E [R9+0x2c008], desc[UR8][R4.64], !P0 ;  /* 0x2c00800004097fae */ /* 0x0007e8000c121848 */
[----:B------:R-:W2:Y:S01]  /*10af0*/  LDL.LU.64 R22, [R1+0x58] ;  /* 0x0000580001167983 */ /* 0x000ea20000300a00 */
[----:B-1----:R-:W-:-:S04]  /*10b00*/  IMAD.WIDE R16, R252, 0x4, R2 ;  /* 0x00000004fc107825 */ /* 0x002fc800078e0202 */
[C---:B----4-:R-:W-:Y:S01]  /*10b10*/  IMAD.WIDE R6, R252.reuse, 0x4, R30 ;  /* 0x00000004fc067825 */ /* 0x050fe200078e021e */
[----:B------:R1:W-:Y:S03]  /*10b20*/  STL.64 [R1+0x888], R16 ;  /* 0x0008881001007387 */ /* 0x0003e60000100a00 */
[C---:B---3--:R-:W-:Y:S01]  /*10b30*/  IMAD.WIDE R4, R252.reuse, 0x4, R32 ;  /* 0x00000004fc047825 */ /* 0x048fe200078e0220 */
[----:B------:R-:W3:Y:S04]  /*10b40*/  LDL.LU.64 R18, [R1+0x50] ;  /* 0x0000500001127983 */ /* 0x000ee80000300a00 */
[----:B------:R-:W-:Y:S04]  /*10b50*/  STL.64 [R1+0x880], R6 ;  /* 0x0008800601007387 */ /* 0x000fe80000100a00 */
[----:B------:R-:W4:Y:S04]  /*10b60*/  LDL.LU.64 R152, [R1+0x48] ;  /* 0x0000480001987983 */ /* 0x000f280000300a00 */
[----:B------:R1:W-:Y:S04]  /*10b70*/  LDGSTS.E [R9+0x2000c], desc[UR8][R16.64], !P6 ;  /* 0x2000c00010097fae */ /* 0x0003e8000f121848 */
[----:B------:R-:W-:Y:S01]  /*10b80*/  STL.64 [R1+0x878], R4 ;  /* 0x0008780401007387 */ /* 0x000fe20000100a00 */
[----:B------:R-:W-:-:S03]  /*10b90*/  IMAD.WIDE R2, R252, 0x4, R34 ;  /* 0x00000004fc027825 */ /* 0x000fc600078e0222 */
[----:B------:R2:W-:Y:S04]  /*10ba0*/  LDGSTS.E [R9+0x2400c], desc[UR8][R6.64], !P6 ;  /* 0x2400c00006097fae */ /* 0x0005e8000f121848 */
[----:B------:R-:W4:Y:S01]  /*10bb0*/  LDL.LU.64 R154, [R1+0x40] ;  /* 0x00004000019a7983 */ /* 0x000f220000300a00 */
[----:B------:R-:W-:Y:S01]  /*10bc0*/  ISETP.GE.U32.AND P4, PT, R12, 0x7fffff69, PT ;  /* 0x7fffff690c00780c */ /* 0x000fe20003f86070 */
[----:B-1----:R-:W1:Y:S02]  /*10bd0*/  LDC R16, c[0x0][0x230] ;  /* 0x00008c00ff107b82 */ /* 0x002e640000000800 */
[----:B------:R2:W-:Y:S04]  /*10be0*/  LDGSTS.E [R9+0x2800c], desc[UR8][R4.64], !P6 ;  /* 0x2800c00004097fae */ /* 0x0005e8000f121848 */
[----:B------:R1:W-:Y:S04]  /*10bf0*/  STL.64 [R1+0x870], R2 ;  /* 0x0008700201007387 */ /* 0x0003e80000100a00 */
[----:B------:R-:W-:Y:S04]  /*10c00*/  LDGSTS.E [R9+0x2c00c], desc[UR8][R2.64], !P6 ;  /* 0x2c00c00002097fae */ /* 0x000fe8000f121848 */
[----:B-1----:R-:W4:Y:S04]  /*10c10*/  LDL.LU.64 R2, [R1+0x38] ;  /* 0x0000380001027983 */ /* 0x002f280000300a00 */
[----:B------:R-:W4:Y:S04]  /*10c20*/  LDL.LU.64 R30, [R1+0x30] ;  /* 0x00003000011e7983 */ /* 0x000f280000300a00 */
[----:B------:R-:W4:Y:S04]  /*10c30*/  LDL.LU.64 R32, [R1+0x28] ;  /* 0x0000280001207983 */ /* 0x000f280000300a00 */
[----:B------:R-:W4:Y:S01]  /*10c40*/  LDL.LU.64 R34, [R1+0x20] ;  /* 0x0000200001227983 */ /* 0x000f220000300a00 */
[----:B------:R-:W-:-:S02]  /*10c50*/  VIADD R12, R15, 0xffffff8f ;  /* 0xffffff8f0f0c7836 */ /* 0x000fc40000000000 */
[----:B------:R-:W-:Y:S01]  /*10c60*/  IMAD.WIDE R24, R252, 0x4, R24 ;  /* 0x00000004fc187825 */ /* 0x000fe200078e0218 */
[----:B------:R-:W1:Y:S02]  /*10c70*/  LDC R15, c[0x0][0x230] ;  /* 0x00008c00ff0f7b82 */ /* 0x000e640000000800 */
[----:B------:R-:W-:Y:S01]  /*10c80*/  ISETP.GE.U32.AND P0, PT, R12, 0x7fffff50, PT ;  /* 0x7fffff500c00780c */ /* 0x000fe20003f06070 */
[----:B------:R-:W-:Y:S02]  /*10c90*/  VIADD R12, R14, 0xffffff8e ;  /* 0xffffff8e0e0c7836 */ /* 0x000fe40000000000 */
[----:B------:R-:W-:-:S03]  /*10ca0*/  IMAD.WIDE R20, R252, 0x4, R20 ;  /* 0x00000004fc147825 */ /* 0x000fc600078e0214 */
[----:B------:R-:W-:Y:S01]  /*10cb0*/  ISETP.GE.U32.AND P6, PT, R12, 0x7fffff4f, PT ;  /* 0x7fffff4f0c00780c */ /* 0x000fe20003fc6070 */
[C---:B--2---:R-:W-:Y:S01]  /*10cc0*/  IMAD.WIDE R6, R252.reuse, 0x4, R26 ;  /* 0x00000004fc067825 */ /* 0x044fe200078e021a */
[----:B------:R-:W-:Y:S01]  /*10cd0*/  STL.64 [R1+0x868], R24 ;  /* 0x0008681801007387 */ /* 0x000fe20000100a00 */
[----:B------:R-:W2:Y:S02]  /*10ce0*/  LDC R14, c[0x0][0x230] ;  /* 0x00008c00ff0e7b82 */ /* 0x000ea40000000800 */
[C---:B------:R-:W-:Y:S01]  /*10cf0*/  IMAD.WIDE R4, R252.reuse, 0x4, R28 ;  /* 0x00000004fc047825 */ /* 0x040fe200078e021c */
[----:B------:R1:W-:Y:S04]  /*10d00*/  STL.64 [R1+0x5d8], R20 ;  /* 0x0005d81401007387 */ /* 0x0003e80000100a00 */
[----:B------:R-:W-:Y:S04]  /*10d10*/  LDGSTS.E [R9+0x30000], desc[UR8][R24.64], !P0 ;  /* 0x3000000018097fae */ /* 0x000fe8000c121848 */
[----:B------:R4:W-:Y:S04]  /*10d20*/  STL.64 [R1+0x5d0], R6 ;  /* 0x0005d00601007387 */ /* 0x0009e80000100a00 */
[----:B------:R-:W-:Y:S04]  /*10d30*/  LDGSTS.E [R9+0x34000], desc[UR8][R20.64], !P0 ;  /* 0x3400000014097fae */ /* 0x000fe8000c121848 */
[----:B------:R4:W-:Y:S04]  /*10d40*/  STL.64 [R1+0x5c8], R4 ;  /* 0x0005c80401007387 */ /* 0x0009e80000100a00 */
[----:B------:R4:W-:Y:S04]  /*10d50*/  LDGSTS.E [R9+0x38000], desc[UR8][R6.64], !P0 ;  /* 0x3800000006097fae */ /* 0x0009e8000c121848 */
[----:B-1----:R-:W2:Y:S04]  /*10d60*/  LDL.LU.64 R20, [R1+0x18] ;  /* 0x0000180001147983 */ /* 0x002ea80000300a00 */
[----:B------:R-:W2:Y:S04]  /*10d70*/  LDL.LU.64 R24, [R1+0x10] ;  /* 0x0000100001187983 */ /* 0x000ea80000300a00 */
[----:B------:R-:W2:Y:S04]  /*10d80*/  LDL.LU.64 R26, [R1+0x8] ;  /* 0x00000800011a7983 */ /* 0x000ea80000300a00 */
[----:B------:R1:W-:Y:S04]  /*10d90*/  LDGSTS.E [R9+0x3c000], desc[UR8][R4.64], !P0 ;  /* 0x3c00000004097fae */ /* 0x0003e8000c121848 */
[----:B------:R-:W2:Y:S01]  /*10da0*/  LDL.LU.64 R28, [R1] ;  /* 0x00000000011c7983 */ /* 0x000ea20000300a00 */
[----:B------:R-:W-:-:S05]  /*10db0*/  IMAD.WIDE R22, R252, 0x4, R22 ;  /* 0x00000004fc167825 */ /* 0x000fca00078e0216 */
[----:B------:R1:W-:Y:S04]  /*10dc0*/  STL.64 [R1+0x5c0], R22 ;  /* 0x0005c01601007387 */ /* 0x0003e80000100a00 */
[----:B------:R1:W-:Y:S01]  /*10dd0*/  LDGSTS.E [R9+0x30004], desc[UR8][R22.64], !P6 ;  /* 0x3000400016097fae */ /* 0x0003e2000f121848 */
[----:B---3--:R-:W-:-:S05]  /*10de0*/  IMAD.WIDE R18, R252, 0x4, R18 ;  /* 0x00000004fc127825 */ /* 0x008fca00078e0212 */
[----:B------:R3:W-:Y:S01]  /*10df0*/  STL.64 [R1+0x5b8], R18 ;  /* 0x0005b81201007387 */ /* 0x0007e20000100a00 */
[----:B----4-:R-:W-:-:S03]  /*10e00*/  IMAD.WIDE R6, R252, 0x4, R152 ;  /* 0x00000004fc067825 */ /* 0x010fc600078e0298 */
[----:B------:R3:W-:Y:S04]  /*10e10*/  LDGSTS.E [R9+0x34004], desc[UR8][R18.64], !P6 ;  /* 0x3400400012097fae */ /* 0x0007e8000f121848 */
[----:B------:R4:W-:Y:S04]  /*10e20*/  STL.64 [R1+0x5b0], R6 ;  /* 0x0005b00601007387 */ /* 0x0009e80000100a00 */
[----:B------:R4:W-:Y:S01]  /*10e30*/  LDGSTS.E [R9+0x38004], desc[UR8][R6.64], !P6 ;  /* 0x3800400006097fae */ /* 0x0009e2000f121848 */
[----:B-1----:R-:W-:-:S05]  /*10e40*/  IMAD.WIDE R4, R252, 0x4, R154 ;  /* 0x00000004fc047825 */ /* 0x002fca00078e029a */
[----:B------:R1:W-:Y:S04]  /*10e50*/  STL.64 [R1+0x5a8], R4 ;  /* 0x0005a80401007387 */ /* 0x0003e80000100a00 */
[----:B------:R1:W-:Y:S01]  /*10e60*/  LDGSTS.E [R9+0x3c004], desc[UR8][R4.64], !P6 ;  /* 0x3c00400004097fae */ /* 0x0003e2000f121848 */
[----:B------:R-:W-:-:S04]  /*10e70*/  IMAD.WIDE R22, R252, 0x4, R2 ;  /* 0x00000004fc167825 */ /* 0x000fc800078e0202 */
[C---:B---3--:R-:W-:Y:S01]  /*10e80*/  IMAD.WIDE R18, R252.reuse, 0x4, R30 ;  /* 0x00000004fc127825 */ /* 0x048fe200078e021e */
[----:B------:R2:W-:Y:S03]  /*10e90*/  STL.64 [R1+0x5a0], R22 ;  /* 0x0005a01601007387 */ /* 0x0005e60000100a00 */
[C---:B----4-:R-:W-:Y:S01]  /*10ea0*/  IMAD.WIDE R6, R252.reuse, 0x4, R32 ;  /* 0x00000004fc067825 */ /* 0x050fe200078e0220 */
[----:B------:R-:W3:Y:S03]  /*10eb0*/  LDL.LU.64 R2, [R1+0x378] ;  /* 0x0003780001027983 */ /* 0x000ee60000300a00 */
[----:B-1----:R-:W-:Y:S01]  /*10ec0*/  IMAD.WIDE R4, R252, 0x4, R34 ;  /* 0x00000004fc047825 */ /* 0x002fe200078e0222 */
[----:B------:R1:W-:Y:S04]  /*10ed0*/  STL.64 [R1+0x598], R18 ;  /* 0x0005981201007387 */ /* 0x0003e80000100a00 */
[----:B------:R-:W4:Y:S04]  /*10ee0*/  LDL.LU.64 R34, [R1+0x370] ;  /* 0x0003700001227983 */ /* 0x000f280000300a00 */
[----:B------:R1:W-:Y:S04]  /*10ef0*/  STL.64 [R1+0x590], R6 ;  /* 0x0005900601007387 */ /* 0x0003e80000100a00 */
[----:B------:R-:W4:Y:S04]  /*10f00*/  LDL.LU.64 R32, [R1+0x368] ;  /* 0x0003680001207983 */ /* 0x000f280000300a00 */
[----:B------:R1:W-:Y:S04]  /*10f10*/  STL.64 [R1+0x588], R4 ;  /* 0x0005880401007387 */ /* 0x0003e80000100a00 */
[----:B------:R-:W4:Y:S01]  /*10f20*/  LDL.LU.64 R30, [R1+0x360] ;  /* 0x00036000011e7983 */ /* 0x000f220000300a00 */
[----:B------:R-:W-:-:S02]  /*10f30*/  VIADD R12, R13, 0xffffff8d ;  /* 0xffffff8d0d0c7836 */ /* 0x000fc40000000000 */
[----:B------:R-:W4:Y:S03]  /*10f40*/  LDC R13, c[0x0][0x230] ;  /* 0x00008c00ff0d7b82 */ /* 0x000f260000000800 */
[----:B------:R-:W-:Y:S02]  /*10f50*/  ISETP.GE.U32.AND P0, PT, R12, 0x7fffff4e, PT ;  /* 0x7fffff4e0c00780c */ /* 0x000fe40003f06070 */
[----:B------:R-:W-:-:S03]  /*10f60*/  IADD3 R12, R15, -0x74, RZ ;  /* 0xffffff8c0f0c7810 */ /* 0x000fc60007ffe0ff */
[----:B------:R-:W4:Y:S01]  /*10f70*/  LDC R15, c[0x0][0x230] ;  /* 0x00008c00ff0f7b82 */ /* 0x000f220000000800 */
[----:B------:R-:W-:-:S07]  /*10f80*/  ISETP.GE.U32.AND P6, PT, R12, 0x7fffff4d, PT ;  /* 0x7fffff4d0c00780c */ /* 0x000fce0003fc6070 */
[----:B------:R2:W-:Y:S04]  /*10f90*/  LDGSTS.E [R9+0x30008], desc[UR8][R22.64], !P0 ;  /* 0x3000800016097fae */ /* 0x0005e8000c121848 */
[----:B------:R1:W-:Y:S04]  /*10fa0*/  LDGSTS.E [R9+0x34008], desc[UR8][R18.64], !P0 ;  /* 0x3400800012097fae */ /* 0x0003e8000c121848 */
[----:B------:R1:W-:Y:S01]  /*10fb0*/  LDGSTS.E [R9+0x38008], desc[UR8][R6.64], !P0 ;  /* 0x3800800006097fae */ /* 0x0003e2000c121848 */
[----:B--2---:R-:W-:-:S03]  /*10fc0*/  IMAD.WIDE R22, R252, 0x4, R20 ;  /* 0x00000004fc167825 */ /* 0x004fc600078e0214 */
[----:B------:R2:W-:Y:S01]  /*10fd0*/  LDGSTS.E [R9+0x3c008], desc[UR8][R4.64], !P0 ;  /* 0x3c00800004097fae */ /* 0x0005e2000c121848 */
[----:B-1----:R-:W-:-:S03]  /*10fe0*/  IMAD.WIDE R18, R252, 0x4, R24 ;  /* 0x00000004fc127825 */ /* 0x002fc600078e0218 */
[----:B------:R-:W-:Y:S01]  /*10ff0*/  STL.64 [R1+0x580], R22 ;  /* 0x0005801601007387 */ /* 0x000fe20000100a00 */
[----:B------:R-:W-:-:S03]  /*11000*/  IMAD.WIDE R6, R252, 0x4, R26 ;  /* 0x00000004fc067825 */ /* 0x000fc600078e021a */
[----:B------:R-:W-:Y:S01]  /*11010*/  LDGSTS.E [R9+0x3000c], desc[UR8][R22.64], !P6 ;  /* 0x3000c00016097fae */ /* 0x000fe2000f121848 */
[----:B--2---:R-:W-:-:S03]  /*11020*/  IMAD.WIDE R4, R252, 0x4, R28 ;  /* 0x00000004fc047825 */ /* 0x004fc600078e021c */
[----:B------:R-:W-:Y:S04]  /*11030*/  LDGSTS.E [R9+0x3400c], desc[UR8][R18.64], !P6 ;  /* 0x3400c00012097fae */ /* 0x000fe8000f121848 */
[----:B------:R-:W2:Y:S04]  /*11040*/  LDL.LU.64 R28, [R1+0x358] ;  /* 0x00035800011c7983 */ /* 0x000ea80000300a00 */
[----:B------:R-:W-:Y:S04]  /*11050*/  STL.64 [R1+0x578], R18 ;  /* 0x0005781201007387 */ /* 0x000fe80000100a00 */
[----:B------:R-:W2:Y:S04]  /*11060*/  LDL.LU.64 R26, [R1+0x350] ;  /* 0x00035000011a7983 */ /* 0x000ea80000300a00 */
[----:B------:R1:W-:Y:S04]  /*11070*/  STL.64 [R1+0x570], R6 ;  /* 0x0005700601007387 */ /* 0x0003e80000100a00 */
[----:B------:R-:W2:Y:S04]  /*11080*/  LDL.LU.64 R24, [R1+0x348] ;  /* 0x0003480001187983 */ /* 0x000ea80000300a00 */
[----:B------:R1:W-:Y:S04]  /*11090*/  STL.64 [R1+0x568], R4 ;  /* 0x0005680401007387 */ /* 0x0003e80000100a00 */
[----:B------:R-:W2:Y:S04]  /*110a0*/  LDL.LU.64 R20, [R1+0x340] ;  /* 0x0003400001147983 */ /* 0x000ea80000300a00 */
[----:B------:R-:W-:Y:S04]  /*110b0*/  LDGSTS.E [R9+0x3800c], desc[UR8][R6.64], !P6 ;  /* 0x3800c00006097fae */ /* 0x000fe8000f121848 */
[----:B------:R2:W-:Y:S04]  /*110c0*/  LDGSTS.E [R9+0x3c00c], desc[UR8][R4.64], !P6 ;  /* 0x3c00c00004097fae */ /* 0x0005e8000f121848 */
[----:B-1----:R-:W2:Y:S04]  /*110d0*/  LDL.LU.64 R6, [R1+0x330] ;  /* 0x0003300001067983 */ /* 0x002ea80000300a00 */
[----:B------:R-:W2:Y:S04]  /*110e0*/  LDL.LU.64 R4, [R1+0x328] ;  /* 0x0003280001047983 */ /* 0x000ea80000300a00 */
[----:B------:R-:W2:Y:S04]  /*110f0*/  LDL.LU.64 R18, [R1+0x320] ;  /* 0x0003200001127983 */ /* 0x000ea80000300a00 */
[----:B------:R1:W-:Y:S04]  /*11100*/  STL.64 [R1+0x2368], R8 ;  /* 0x0023680801007387 */ /* 0x0003e80000100a00 */
[----:B-1----:R-:W2:Y:S01]  /*11110*/  LDL.LU.64 R8, [R1+0x338] ;  /* 0x0003380001087983 */ /* 0x002ea20000300a00 */
[----:B---3--:R-:W-:-:S04]  /*11120*/  IMAD.WIDE R2, R252, 0x4, R2 ;  /* 0x00000004fc027825 */ /* 0x008fc800078e0202 */
[C---:B----4-:R-:W-:Y:S01]  /*11130*/  IMAD.WIDE R34, R252.reuse, 0x4, R34 ;  /* 0x00000004fc227825 */ /* 0x050fe200078e0222 */
[----:B------:R1:W-:Y:S03]  /*11140*/  STL.64 [R1+0x560], R2 ;  /* 0x0005600201007387 */ /* 0x0003e60000100a00 */
[C---:B------:R-:W-:Y:S01]  /*11150*/  IMAD.WIDE R32, R252.reuse, 0x4, R32 ;  /* 0x00000004fc207825 */ /* 0x040fe200078e0220 */
[----:B------:R3:W-:Y:S04]  /*11160*/  STL.64 [R1+0x558], R34 ;  /* 0x0005582201007387 */ /* 0x0007e80000100a00 */
[----:B------:R4:W-:Y:S01]  /*11170*/  STL.64 [R1+0x550], R32 ;  /* 0x0005502001007387 */ /* 0x0009e20000100a00 */
[----:B------:R-:W-:-:S03]  /*11180*/  IMAD.WIDE R30, R252, 0x4, R30 ;  /* 0x00000004fc1e7825 */ /* 0x000fc600078e021e */
[----:B------:R-:W2:Y:S04]  /*11190*/  LDL.LU.64 R22, [R1+0x318] ;  /* 0x0003180001167983 */ /* 0x000ea80000300a00 */
[----:B------:R2:W-:Y:S04]  /*111a0*/  STL.64 [R1+0x548], R30 ;  /* 0x0005481e01007387 */ /* 0x0005e80000100a00 */
[----:B------:R-:W2:Y:S04]  /*111b0*/  LDL.LU.64 R152, [R1+0x310] ;  /* 0x0003100001987983 */ /* 0x000ea80000300a00 */
[----:B------:R-:W-:Y:S04]  /*111c0*/  LDGSTS.E [R10+0x20000], desc[UR8][R2.64], !P5 ;  /* 0x20000000020a7fae */ /* 0x000fe8000e921848 */
[----:B------:R-:W2:Y:S01]  /*111d0*/  LDL.LU.64 R154, [R1+0x308] ;  /* 0x00030800019a7983 */ /* 0x000ea20000300a00 */
[----:B------:R-:W-:-:S02]  /*111e0*/  VIADD R12, R16, 0xffffffa7 ;  /* 0xffffffa7100c7836 */ /* 0x000fc40000000000 */
[----:B------:R-:W2:Y:S01]  /*111f0*/  LDC R16, c[0x0][0x230] ;  /* 0x00008c00ff107b82 */ /* 0x000ea20000000800 */
[----:B------:R-:W-:Y:S04]  /*11200*/  LDGSTS.E [R10+0x24000], desc[UR8][R34.64], !P5 ;  /* 0x24000000220a7fae */ /* 0x000fe8000e921848 */
[----:B-1----:R-:W2:Y:S01]  /*11210*/  LDL.LU.64 R2, [R1+0x300] ;  /* 0x0003000001027983 */ /* 0x002ea20000300a00 */
[----:B------:R-:W-:Y:S01]  /*11220*/  ISETP.GE.U32.AND P0, PT, R12, 0x7fffff68, PT ;  /* 0x7fffff680c00780c */ /* 0x000fe20003f06070 */
[----:B------:R-:W-:Y:S02]  /*11230*/  VIADD R12, R14, 0xffffffa6 ;  /* 0xffffffa60e0c7836 */ /* 0x000fe40000000000 */
[----:B------:R-:W1:Y:S01]  /*11240*/  LDC R14, c[0x0][0x230] ;  /* 0x00008c00ff0e7b82 */ /* 0x000e620000000800 */
[----:B------:R-:W-:Y:S02]  /*11250*/  LDGSTS.E [R10+0x28000], desc[UR8][R32.64], !P5 ;  /* 0x28000000200a7fae */ /* 0x000fe4000e921848 */
[----:B------:R-:W-:Y:S01]  /*11260*/  ISETP.GE.U32.AND P6, PT, R12, 0x7fffff67, PT ;  /* 0x7fffff670c00780c */ /* 0x000fe20003fc6070 */
[----:B------:R-:W-:Y:S01]  /*11270*/  VIADD R12, R13, 0xffffffa5 ;  /* 0xffffffa50d0c7836 */ /* 0x000fe20000000000 */
[----:B---3--:R-:W3:Y:S03]  /*11280*/  LDL.LU.64 R34, [R1+0x23d0] ;  /* 0x0023d00001227983 */ /* 0x008ee60000300a00 */
[----:B------:R-:W3:Y:S01]  /*11290*/  LDC R13, c[0x0][0x230] ;  /* 0x00008c00ff0d7b82 */ /* 0x000ee20000000800 */
[----:B------:R-:W-:Y:S01]  /*112a0*/  LDGSTS.E [R10+0x2c000], desc[UR8][R30.64], !P5 ;  /* 0x2c0000001e0a7fae */ /* 0x000fe2000e921848 */
[----:B------:R-:W-:-:S03]  /*112b0*/  ISETP.GE.U32.AND P5, PT, R12, 0x7fffff66, PT ;  /* 0x7fffff660c00780c */ /* 0x000fc60003fa6070 */
[----:B----4-:R-:W4:Y:S01]  /*112c0*/  LDL.LU.64 R32, [R1+0x23c8] ;  /* 0x0023c80001207983 */ /* 0x010f220000300a00 */
[----:B--2---:R-:W-:-:S03]  /*112d0*/  IMAD.WIDE R28, R252, 0x4, R28 ;  /* 0x00000004fc1c7825 */ /* 0x004fc600078e021c */
[----:B------:R-:W2:Y:S01]  /*112e0*/  LDL.LU.64 R30, [R1+0x23c0] ;  /* 0x0023c000011e7983 */ /* 0x000ea20000300a00 */
[----:B------:R-:W-:-:S03]  /*112f0*/  IMAD.WIDE R26, R252, 0x4, R26 ;  /* 0x00000004fc1a7825 */ /* 0x000fc600078e021a */
[----:B------:R1:W-:Y:S01]  /*11300*/  STL.64 [R1+0x540], R28 ;  /* 0x0005401c01007387 */ /* 0x0003e20000100a00 */
[----:B------:R-:W-:-:S03]  /*11310*/  VIADD R12, R16, 0xffffffa4 ;  /* 0xffffffa4100c7836 */ /* 0x000fc60000000000 */
[----:B------:R1:W-:Y:S01]  /*11320*/  STL.64 [R1+0x538], R26 ;  /* 0x0005381a01007387 */ /* 0x0003e20000100a00 */
[----:B------:R-:W-:-:S03]  /*11330*/  IMAD.WIDE R24, R252, 0x4, R24 ;  /* 0x00000004fc187825 */ /* 0x000fc600078e0218 */
[----:B------:R-:W-:Y:S04]  /*11340*/  LDGSTS.E [R10+0x20004], desc[UR8][R28.64], !P3 ;  /* 0x200040001c0a7fae */ /* 0x000fe8000d921848 */
[----:B------:R-:W-:Y:S01]  /*11350*/  LDGSTS.E [R10+0x24004], desc[UR8][R26.64], !P3 ;  /* 0x240040001a0a7fae */ /* 0x000fe2000d921848 */
[----:B------:R-:W-:-:S03]  /*11360*/  IMAD.WIDE R20, R252, 0x4, R20 ;  /* 0x00000004fc147825 */ /* 0x000fc600078e0214 */
[----:B------:R-:W-:Y:S04]  /*11370*/  LDGSTS.E [R10+0x28004], desc[UR8][R24.64], !P3 ;  /* 0x28004000180a7fae */ /* 0x000fe8000d921848 */
[----:B-1----:R-:W2:Y:S04]  /*11380*/  LDL.LU.64 R28, [R1+0x23b8] ;  /* 0x0023b800011c7983 */ /* 0x002ea80000300a00 */
[----:B------:R1:W-:Y:S04]  /*11390*/  STL.64 [R1+0x530], R24 ;  /* 0x0005301801007387 */ /* 0x0003e80000100a00 */
[----:B------:R-:W2:Y:S04]  /*113a0*/  LDL.LU.64 R26, [R1+0x23b0] ;  /* 0x0023b000011a7983 */ /* 0x000ea80000300a00 */
[----:B------:R1:W-:Y:S04]  /*113b0*/  STL.64 [R1+0x528], R20 ;  /* 0x0005281401007387 */ /* 0x0003e80000100a00 */
[----:B-1----:R-:W2:Y:S04]  /*113c0*/  LDL.LU.64 R24, [R1+0x23a8] ;  /* 0x0023a80001187983 */ /* 0x002ea80000300a00 */
[----:B------:R-:W-:Y:S01]  /*113d0*/  LDGSTS.E [R10+0x2c004], desc[UR8][R20.64], !P3 ;  /* 0x2c004000140a7fae */ /* 0x000fe2000d921848 */
[----:B------:R-:W-:Y:S01]  /*113e0*/  ISETP.GE.U32.AND P3, PT, R12, 0x7fffff65, PT ;  /* 0x7fffff650c00780c */ /* 0x000fe20003f66070 */
[----:B------:R-:W-:-:S02]  /*113f0*/  VIADD R12, R15, 0xffffff8b ;  /* 0xffffff8b0f0c7836 */ /* 0x000fc40000000000 */
[----:B------:R-:W1:Y:S01]  /*11400*/  LDC R15, c[0x0][0x230] ;  /* 0x00008c00ff0f7b82 */ /* 0x000e620000000800 */
[----:B------:R-:W2:Y:S01]  /*11410*/  LDL.LU.64 R20, [R1+0x23a0] ;  /* 0x0023a00001147983 */ /* 0x000ea20000300a00 */
[----:B------:R-:W-:-:S04]  /*11420*/  IMAD.WIDE R16, R252, 0x4, R8 ;  /* 0x00000004fc107825 */ /* 0x000fc800078e0208 */
[C---:B------:R-:W-:Y:S01]  /*11430*/  IMAD.WIDE R8, R252.reuse, 0x4, R6 ;  /* 0x00000004fc087825 */ /* 0x040fe200078e0206 */
[----:B------:R1:W-:Y:S03]  /*11440*/  STL.64 [R1+0x520], R16 ;  /* 0x0005201001007387 */ /* 0x0003e60000100a00 */
[C---:B------:R-:W-:Y:S01]  /*11450*/  IMAD.WIDE R6, R252.reuse, 0x4, R4 ;  /* 0x00000004fc067825 */ /* 0x040fe200078e0204 */
[----:B------:R1:W-:Y:S03]  /*11460*/  LDGSTS.E [R10+0x20008], desc[UR8][R16.64], !P2 ;  /* 0x20008000100a7fae */ /* 0x0003e6000d121848 */
[----:B------:R-:W-:Y:S01]  /*11470*/  IMAD.WIDE R4, R252, 0x4, R18 ;  /* 0x00000004fc047825 */ /* 0x000fe200078e0212 */
[----:B------:R1:W-:Y:S04]  /*11480*/  STL.64 [R1+0x518], R8 ;  /* 0x0005180801007387 */ /* 0x0003e80000100a00 */
[----:B------:R3:W-:Y:S04]  /*11490*/  LDGSTS.E [R10+0x24008], desc[UR8][R8.64], !P2 ;  /* 0x24008000080a7fae */ /* 0x0007e8000d121848 */
[----:B------:R3:W-:Y:S01]  /*114a0*/  STL.64 [R1+0x510], R6 ;  /* 0x0005100601007387 */ /* 0x0007e20000100a00 */
[----:B-1----:R-:W1:Y:S03]  /*114b0*/  LDC R16, c[0x0][0x230] ;  /* 0x00008c00ff107b82 */ /* 0x002e660000000800 */
[----:B------:R3:W-:Y:S04]  /*114c0*/  LDGSTS.E [R10+0x28008], desc[UR8][R6.64], !P2 ;  /* 0x28008000060a7fae */ /* 0x0007e8000d121848 */
[----:B------:R3:W-:Y:S04]  /*114d0*/  STL.64 [R1+0x508], R4 ;  /* 0x0005080401007387 */ /* 0x0007e80000100a00 */
[----:B------:R3:W-:Y:S01]  /*114e0*/  LDGSTS.E [R10+0x2c008], desc[UR8][R4.64], !P2 ;  /* 0x2c008000040a7fae */ /* 0x0007e2000d121848 */
[----:B------:R-:W-:-:S02]  /*114f0*/  ISETP.GE.U32.AND P2, PT, R12, 0x7fffff4c, PT ;  /* 0x7fffff4c0c00780c */ /* 0x000fc40003f46070 */
[----:B------:R-:W-:Y:S01]  /*11500*/  IADD3 R12, R14, -0x76, RZ ;  /* 0xffffff8a0e0c7810 */ /* 0x000fe20007ffe0ff */
[C---:B------:R-:W-:Y:S01]  /*11510*/  IMAD.WIDE R2, R252.reuse, 0x4, R2 ;  /* 0x00000004fc027825 */ /* 0x040fe200078e0202 */
[----:B------:R-:W4:Y:S03]  /*11520*/  LDC R14, c[0x0][0x230] ;  /* 0x00008c00ff0e7b82 */ /* 0x000f260000000800 */
[----:B---3--:R-:W-:-:S04]  /*11530*/  IMAD.WIDE R8, R252, 0x4, R22 ;  /* 0x00000004fc087825 */ /* 0x008fc800078e0216 */
[C---:B------:R-:W-:Y:S01]  /*11540*/  IMAD.WIDE R6, R252.reuse, 0x4, R152 ;  /* 0x00000004fc067825 */ /* 0x040fe200078e0298 */
[----:B------:R3:W-:Y:S03]  /*11550*/  LDGSTS.E [R10+0x2000c], desc[UR8][R8.64], !P4 ;  /* 0x2000c000080a7fae */ /* 0x0007e6000e121848 */
[----:B------:R-:W-:Y:S01]  /*11560*/  IMAD.WIDE R4, R252, 0x4, R154 ;  /* 0x00000004fc047825 */ /* 0x000fe200078e029a */
[----:B------:R1:W-:Y:S04]  /*11570*/  LDGSTS.E [R10+0x2400c], desc[UR8][R6.64], !P4 ;  /* 0x2400c000060a7fae */ /* 0x0003e8000e121848 */
[----:B------:R1:W-:Y:S04]  /*11580*/  LDGSTS.E [R10+0x2800c], desc[UR8][R4.64], !P4 ;  /* 0x2800c000040a7fae */ /* 0x0003e8000e121848 */
[----:B------:R1:W-:Y:S01]  /*11590*/  LDGSTS.E [R10+0x2c00c], desc[UR8][R2.64], !P4 ;  /* 0x2c00c000020a7fae */ /* 0x0003e2000e121848 */
[----:B------:R-:W-:-:S03]  /*115a0*/  ISETP.GE.U32.AND P4, PT, R12, 0x7fffff4b, PT ;  /* 0x7fffff4b0c00780c */ /* 0x000fc60003f86070 */
[----:B------:R3:W-:Y:S04]  /*115b0*/  STL.64 [R1+0x500], R8 ;  /* 0x0005000801007387 */ /* 0x0007e80000100a00 */
[----:B------:R1:W-:Y:S04]  /*115c0*/  STL.64 [R1+0x4f8], R6 ;  /* 0x0004f80601007387 */ /* 0x0003e80000100a00 */
[----:B------:R1:W-:Y:S01]  /*115d0*/  STL.64 [R1+0x4f0], R4 ;  /* 0x0004f00401007387 */ /* 0x0003e20000100a00 */
[----:B---3--:R-:W-:-:S03]  /*115e0*/  IMAD.WIDE R8, R252, 0x4, R250 ;  /* 0x00000004fc087825 */ /* 0x008fc600078e02fa */
[----:B------:R3:W-:Y:S01]  /*115f0*/  STL.64 [R1+0x4e8], R2 ;  /* 0x0004e80201007387 */ /* 0x0007e20000100a00 */
[----:B-1----:R-:W-:-:S03]  /*11600*/  IMAD.WIDE R6, R252, 0x4, R248 ;  /* 0x00000004fc067825 */ /* 0x002fc600078e02f8 */
[----:B------:R1:W-:Y:S01]  /*11610*/  STL.64 [R1+0x4e0], R8 ;  /* 0x0004e00801007387 */ /* 0x0003e20000100a00 */
[----:B------:R-:W-:-:S03]  /*11620*/  IMAD.WIDE R4, R252, 0x4, R246 ;  /* 0x00000004fc047825 */ /* 0x000fc600078e02f6 */
[----:B------:R1:W-:Y:S01]  /*11630*/  LDGSTS.E [R10+0x30000], desc[UR8][R8.64], !P2 ;  /* 0x30000000080a7fae */ /* 0x0003e2000d121848 */
[----:B---3--:R-:W-:-:S03]  /*11640*/  IMAD.WIDE R2, R252, 0x4, R244 ;  /* 0x00000004fc027825 */ /* 0x008fc600078e02f4 */
[----:B------:R3:W-:Y:S04]  /*11650*/  STL.64 [R1+0x4d8], R6 ;  /* 0x0004d80601007387 */ /* 0x0007e80000100a00 */
[----:B------:R3:W-:Y:S01]  /*11660*/  LDGSTS.E [R10+0x34000], desc[UR8][R6.64], !P2 ;  /* 0x34000000060a7fae */ /* 0x0007e2000d121848 */
[----:B-1----:R-:W-:-:S03]  /*11670*/  IMAD.WIDE R8, R252, 0x4, R242 ;  /* 0x00000004fc087825 */ /* 0x002fc600078e02f2 */
[----:B------:R1:W-:Y:S04]  /*11680*/  STL.64 [R1+0x4d0], R4 ;  /* 0x0004d00401007387 */ /* 0x0003e80000100a00 */
[----:B------:R1:W-:Y:S01]  /*11690*/  LDGSTS.E [R10+0x38000], desc[UR8][R4.64], !P2 ;  /* 0x38000000040a7fae */ /* 0x0003e2000d121848 */
[----:B---3--:R-:W-:-:S03]  /*116a0*/  IMAD.WIDE R6, R252, 0x4, R240 ;  /* 0x00000004fc067825 */ /* 0x008fc600078e02f0 */
[----:B------:R3:W-:Y:S04]  /*116b0*/  STL.64 [R1+0x4c8], R2 ;  /* 0x0004c80201007387 */ /* 0x0007e80000100a00 */
[----:B------:R3:W-:Y:S01]  /*116c0*/  LDGSTS.E [R10+0x3c000], desc[UR8][R2.64], !P2 ;  /* 0x3c000000020a7fae */ /* 0x0007e2000d121848 */
[----:B-1----:R-:W-:-:S03]  /*116d0*/  IMAD.WIDE R4, R252, 0x4, R238 ;  /* 0x00000004fc047825 */ /* 0x002fc600078e02ee */
[----:B------:R-:W-:Y:S04]  /*116e0*/  STL.64 [R1+0x4c0], R8 ;  /* 0x0004c00801007387 */ /* 0x000fe80000100a00 */
[----:B------:R1:W-:Y:S01]  /*116f0*/  LDGSTS.E [R10+0x30004], desc[UR8][R8.64], !P4 ;  /* 0x30004000080a7fae */ /* 0x0003e2000e121848 */
[----:B---3--:R-:W-:-:S03]  /*11700*/  IMAD.WIDE R2, R252, 0x4, R236 ;  /* 0x00000004fc027825 */ /* 0x008fc600078e02ec */
[----:B------:R-:W-:Y:S04]  /*11710*/  STL.64 [R1+0x4b8], R6 ;  /* 0x0004b80601007387 */ /* 0x000fe80000100a00 */
[----:B------:R3:W-:Y:S04]  /*11720*/  LDGSTS.E [R10+0x34004], desc[UR8][R6.64], !P4 ;  /* 0x34004000060a7fae */ /* 0x0007e8000e121848 */
[----:B------:R-:W-:Y:S04]  /*11730*/  STL.64 [R1+0x4b0], R4 ;  /* 0x0004b00401007387 */ /* 0x000fe80000100a00 */
[----:B------:R4:W-:Y:S04]  /*11740*/  LDGSTS.E [R10+0x38004], desc[UR8][R4.64], !P4 ;  /* 0x38004000040a7fae */ /* 0x0009e8000e121848 */
[----:B------:R1:W-:Y:S04]  /*11750*/  STL.64 [R1+0x4a8], R2 ;  /* 0x0004a80201007387 */ /* 0x0003e80000100a00 */
[----:B------:R-:W-:Y:S04]  /*11760*/  LDGSTS.E [R10+0x3c004], desc[UR8][R2.64], !P4 ;  /* 0x3c004000020a7fae */ /* 0x000fe8000e121848 */
[----:B-1----:R-:W2:Y:S04]  /*11770*/  LDL.LU.64 R2, [R1+0x2f8] ;  /* 0x0002f80001027983 */ /* 0x002ea80000300a00 */
[----:B------:R-:W2:Y:S04]  /*11780*/  LDL.LU.64 R22, [R1+0x2f0] ;  /* 0x0002f00001167983 */ /* 0x000ea80000300a00 */
[----:B------:R-:W2:Y:S04]  /*11790*/  LDL.LU.64 R152, [R1+0x2e8] ;  /* 0x0002e80001987983 */ /* 0x000ea80000300a00 */
[----:B------:R-:W2:Y:S01]  /*117a0*/  LDL.LU.64 R154, [R1+0x2e0] ;  /* 0x0002e000019a7983 */ /* 0x000ea20000300a00 */
[----:B------:R-:W-:-:S02]  /*117b0*/  VIADD R12, R13, 0xffffff89 ;  /* 0xffffff890d0c7836 */ /* 0x000fc40000000000 */
[----:B------:R-:W-:Y:S01]  /*117c0*/  IMAD.WIDE R18, R252, 0x4, R232 ;  /* 0x00000004fc127825 */ /* 0x000fe200078e02e8 */
[----:B------:R-:W1:Y:S02]  /*117d0*/  LDC R13, c[0x0][0x230] ;  /* 0x00008c00ff0d7b82 */ /* 0x000e640000000800 */
[----:B------:R-:W-:Y:S01]  /*117e0*/  ISETP.GE.U32.AND P2, PT, R12, 0x7fffff4a, PT ;  /* 0x7fffff4a0c00780c */ /* 0x000fe20003f46070 */
[----:B------:R-:W-:Y:S02]  /*117f0*/  VIADD R12, R15, 0xffffff88 ;  /* 0xffffff880f0c7836 */ /* 0x000fe40000000000 */
[----:B------:R-:W-:-:S03]  /*11800*/  IMAD.WIDE R8, R252, 0x4, R184 ;  /* 0x00000004fc087825 */ /* 0x000fc600078e02b8 */
[----:B------:R-:W-:Y:S01]  /*11810*/  ISETP.GE.U32.AND P4, PT, R12, 0x7fffff49, PT ;  /* 0x7fffff490c00780c */ /* 0x000fe20003f86070 */
[C---:B---3--:R-:W-:Y:S01]  /*11820*/  IMAD.WIDE R6, R252.reuse, 0x4, R186 ;  /* 0x00000004fc067825 */ /* 0x048fe200078e02ba */
[----:B------:R3:W-:Y:S01]  /*11830*/  STL.64 [R1+0x4a0], R18 ;  /* 0x0004a01201007387 */ /* 0x0007e20000100a00 */
[----:B------:R-:W1:Y:S02]  /*11840*/  LDC R15, c[0x0][0x230] ;  /* 0x00008c00ff0f7b82 */ /* 0x000e640000000800 */
[C---:B----4-:R-:W-:Y:S01]  /*11850*/  IMAD.WIDE R4, R252.reuse, 0x4, R188 ;  /* 0x00000004fc047825 */ /* 0x050fe200078e02bc */
[----:B------:R4:W-:Y:S04]  /*11860*/  STL.64 [R1+0x498], R8 ;  /* 0x0004980801007387 */ /* 0x0009e80000100a00 */
[----:B------:R3:W-:Y:S04]  /*11870*/  LDGSTS.E [R10+0x30008], desc[UR8][R18.64], !P2 ;  /* 0x30008000120a7fae */ /* 0x0007e8000d121848 */
[----:B------:R4:W-:Y:S04]  /*11880*/  STL.64 [R1+0x490], R6 ;  /* 0x0004900601007387 */ /* 0x0009e80000100a00 */
[----:B------:R4:W-:Y:S04]  /*11890*/  LDGSTS.E [R10+0x34008], desc[UR8][R8.64], !P2 ;  /* 0x34008000080a7fae */ /* 0x0009e8000d121848 */
[----:B------:R4:W-:Y:S01]  /*118a0*/  STL.64 [R1+0x488], R4 ;  /* 0x0004880401007387 */ /* 0x0009e20000100a00 */
[----:B---3--:R-:W-:-:S03]  /*118b0*/  IMAD.WIDE R18, R252, 0x4, R190 ;  /* 0x00000004fc127825 */ /* 0x008fc600078e02be */
[----:B------:R3:W-:Y:S04]  /*118c0*/  LDGSTS.E [R10+0x38008], desc[UR8][R6.64], !P2 ;  /* 0x38008000060a7fae */ /* 0x0007e8000d121848 */
[----:B------:R-:W2:Y:S01]  /*118d0*/  LDL.LU.64 R244, [R1+0x2d8] ;  /* 0x0002d80001f47983 */ /* 0x000ea20000300a00 */
[----:B----4-:R-:W-:-:S03]  /*118e0*/  IMAD.WIDE R8, R252, 0x4, R192 ;  /* 0x00000004fc087825 */ /* 0x010fc600078e02c0 */
[----:B------:R4:W-:Y:S04]  /*118f0*/  LDGSTS.E [R10+0x3c008], desc[UR8][R4.64], !P2 ;  /* 0x3c008000040a7fae */ /* 0x0009e8000d121848 */
[----:B------:R-:W2:Y:S01]  /*11900*/  LDL.LU.64 R246, [R1+0x2d0] ;  /* 0x0002d00001f67983 */ /* 0x000ea20000300a00 */
[----:B---3--:R-:W-:-:S03]  /*11910*/  IMAD.WIDE R6, R252, 0x4, R194 ;  /* 0x00000004fc067825 */ /* 0x008fc600078e02c2 */
[----:B------:R-:W3:Y:S01]  /*11920*/  LDL.LU.64 R248, [R1+0x2c8] ;  /* 0x0002c80001f87983 */ /* 0x000ee20000300a00 */
[----:B----4-:R-:W-:-:S03]  /*11930*/  IMAD.WIDE R4, R252, 0x4, R196 ;  /* 0x00000004fc047825 */ /* 0x010fc600078e02c4 */
[----:B------:R-:W4:Y:S04]  /*11940*/  LDL.LU.64 R250, [R1+0x2c0] ;  /* 0x0002c00001fa7983 */ /* 0x000f280000300a00 */
[----:B------:R-:W-:Y:S04]  /*11950*/  STL.64 [R1+0x480], R18 ;  /* 0x0004801201007387 */ /* 0x000fe80000100a00 */
[----:B------:R1:W-:Y:S04]  /*11960*/  STL.64 [R1+0x478], R8 ;  /* 0x0004780801007387 */ /* 0x0003e80000100a00 */
[----:B------:R-:W-:Y:S04]  /*11970*/  LDGSTS.E [R10+0x3000c], desc[UR8][R18.64], !P4 ;  /* 0x3000c000120a7fae */ /* 0x000fe8000e121848 */
[----:B------:R1:W-:Y:S04]  /*11980*/  STL.64 [R1+0x470], R6 ;  /* 0x0004700601007387 */ /* 0x0003e80000100a00 */
[----:B------:R-:W-:Y:S04]  /*11990*/  LDGSTS.E [R10+0x3400c], desc[UR8][R8.64], !P4 ;  /* 0x3400c000080a7fae */ /* 0x000fe8000e121848 */
[----:B------:R1:W-:Y:S04]  /*119a0*/  STL.64 [R1+0x468], R4 ;  /* 0x0004680401007387 */ /* 0x0003e80000100a00 */
[----:B------:R-:W-:Y:S04]  /*119b0*/  LDGSTS.E [R10+0x3800c], desc[UR8][R6.64], !P4 ;  /* 0x3800c000060a7fae */ /* 0x000fe8000e121848 */
[----:B-1----:R-:W4:Y:S04]  /*119c0*/  LDL.LU.64 R8, [R1+0x2b8] ;  /* 0x0002b80001087983 */ /* 0x002f280000300a00 */
[----:B------:R-:W-:Y:S04]  /*119d0*/  LDGSTS.E [R10+0x3c00c], desc[UR8][R4.64], !P4 ;  /* 0x3c00c000040a7fae */ /* 0x000fe8000e121848 */
[----:B------:R-:W4:Y:S04]  /*119e0*/  LDL.LU.64 R6, [R1+0x2b0] ;  /* 0x0002b00001067983 */ /* 0x000f280000300a00 */
[----:B------:R-:W4:Y:S04]  /*119f0*/  LDL.LU.64 R4, [R1+0x2a8] ;  /* 0x0002a80001047983 */ /* 0x000f280000300a00 */
[----:B------:R-:W4:Y:S01]  /*11a00*/  LDL.LU.64 R18, [R1+0x2a0] ;  /* 0x0002a00001127983 */ /* 0x000f220000300a00 */
[----:B--2---:R-:W-:-:S04]  /*11a10*/  IMAD.WIDE R2, R252, 0x4, R2 ;  /* 0x00000004fc027825 */ /* 0x004fc800078e0202 */
[C---:B------:R-:W-:Y:S01]  /*11a20*/  IMAD.WIDE R188, R252.reuse, 0x4, R22 ;  /* 0x00000004fcbc7825 */ /* 0x040fe200078e0216 */
[----:B------:R1:W-:Y:S03]  /*11a30*/  STL.64 [R1+0x460], R2 ;  /* 0x0004600201007387 */ /* 0x0003e60000100a00 */
[C---:B------:R-:W-:Y:S01]  /*11a40*/  IMAD.WIDE R186, R252.reuse, 0x4, R152 ;  /* 0x00000004fcba7825 */ /* 0x040fe200078e0298 */
[----:B------:R2:W-:Y:S03]  /*11a50*/  STL.64 [R1+0x458], R188 ;  /* 0x000458bc01007387 */ /* 0x0005e60000100a00 */
[----:B------:R-:W-:Y:S01]  /*11a60*/  IMAD.WIDE R184, R252, 0x4, R154 ;  /* 0x00000004fcb87825 */ /* 0x000fe200078e029a */
[----:B------:R3:W-:Y:S04]  /*11a70*/  STL.64 [R1+0x450], R186 ;  /* 0x000450ba01007387 */ /* 0x0007e80000100a00 */
[----:B------:R-:W4:Y:S04]  /*11a80*/  LDL.LU.64 R22, [R1+0x298] ;  /* 0x0002980001167983 */ /* 0x000f280000300a00 */
[----:B------:R4:W-:Y:S04]  /*11a90*/  STL.64 [R1+0x448], R184 ;  /* 0x000448b801007387 */ /* 0x0009e80000100a00 */
[----:B------:R-:W4:Y:S04]  /*11aa0*/  LDL.LU.64 R152, [R1+0x290] ;  /* 0x0002900001987983 */ /* 0x000f280000300a00 */
[----:B------:R-:W-:Y:S04]  /*11ab0*/  LDGSTS.E [R11+0x20000], desc[UR8][R2.64], !P0 ;  /* 0x20000000020b7fae */ /* 0x000fe8000c121848 */
[----:B------:R-:W4:Y:S01]  /*11ac0*/  LDL.LU.64 R154, [R1+0x288] ;  /* 0x00028800019a7983 */ /* 0x000f220000300a00 */
[----:B------:R-:W-:-:S02]  /*11ad0*/  VIADD R12, R16, 0xffffffa3 ;  /* 0xffffffa3100c7836 */ /* 0x000fc40000000000 */
[----:B------:R-:W3:Y:S01]  /*11ae0*/  LDC R16, c[0x0][0x230] ;  /* 0x00008c00ff107b82 */ /* 0x000ee20000000800 */
[----:B------:R2:W-:Y:S04]  /*11af0*/  LDGSTS.E [R11+0x24000], desc[UR8][R188.64], !P0 ;  /* 0x24000000bc0b7fae */ /* 0x0005e8000c121848 */
[----:B-1----:R-:W4:Y:S01]  /*11b00*/  LDL.LU.64 R2, [R1+0x280] ;  /* 0x0002800001027983 */ /* 0x002f220000300a00 */
[----:B------:R-:W-:Y:S01]  /*11b10*/  ISETP.GE.U32.AND P2, PT, R12, 0x7fffff64, PT ;  /* 0x7fffff640c00780c */ /* 0x000fe20003f46070 */
[----:B------:R-:W-:Y:S02]  /*11b20*/  VIADD R12, R14, 0xffffffa2 ;  /* 0xffffffa20e0c7836 */ /* 0x000fe40000000000 */
[----:B------:R-:W1:Y:S01]  /*11b30*/  LDC R14, c[0x0][0x230] ;  /* 0x00008c00ff0e7b82 */ /* 0x000e620000000800 */
[----:B------:R3:W-:Y:S02]  /*11b40*/  LDGSTS.E [R11+0x28000], desc[UR8][R186.64], !P0 ;  /* 0x28000000ba0b7fae */ /* 0x0007e4000c121848 */
[----:B------:R-:W-:Y:S01]  /*11b50*/  ISETP.GE.U32.AND P4, PT, R12, 0x7fffff63, PT ;  /* 0x7fffff630c00780c */ /* 0x000fe20003f86070 */
[----:B------:R-:W-:Y:S01]  /*11b60*/  VIADD R12, R13, 0xffffffa1 ;  /* 0xffffffa10d0c7836 */ /* 0x000fe20000000000 */
[----:B------:R4:W-:Y:S03]  /*11b70*/  LDGSTS.E [R11+0x2c000], desc[UR8][R184.64], !P0 ;  /* 0x2c000000b80b7fae */ /* 0x0009e6000c121848 */
[----:B------:R-:W1:Y:S01]  /*11b80*/  LDC R13, c[0x0][0x230] ;  /* 0x00008c00ff0d7b82 */ /* 0x000e620000000800 */
[----:B------:R-:W-:Y:S01]  /*11b90*/  IMAD.WIDE R190, R252, 0x4, R244 ;  /* 0x00000004fcbe7825 */ /* 0x000fe200078e02f4 */
[----:B------:R-:W-:-:S04]  /*11ba0*/  ISETP.GE.U32.AND P0, PT, R12, 0x7fffff62, PT ;  /* 0x7fffff620c00780c */ /* 0x000fc80003f06070 */
[----:B------:R-:W-:Y:S01]  /*11bb0*/  LDGSTS.E [R11+0x20004], desc[UR8][R190.64], !P6 ;  /* 0x20004000be0b7fae */ /* 0x000fe2000f121848 */
[----:B--2---:R-:W-:Y:S01]  /*11bc0*/  IMAD.WIDE R188, R252, 0x4, R246 ;  /* 0x00000004fcbc7825 */ /* 0x004fe200078e02f6 */
[----:B---3--:R-:W-:-:S03]  /*11bd0*/  IADD3 R12, R16, -0x60, RZ ;  /* 0xffffffa0100c7810 */ /* 0x008fc60007ffe0ff */
[C---:B------:R-:W-:Y:S01]  /*11be0*/  IMAD.WIDE R186, R252.reuse, 0x4, R248 ;  /* 0x00000004fcba7825 */ /* 0x040fe200078e02f8 */
[----:B------:R-:W-:Y:S03]  /*11bf0*/  LDGSTS.E [R11+0x24004], desc[UR8][R188.64], !P6 ;  /* 0x24004000bc0b7fae */ /* 0x000fe6000f121848 */
[----:B----4-:R-:W-:Y:S01]  /*11c00*/  IMAD.WIDE R184, R252, 0x4, R250 ;  /* 0x00000004fcb87825 */ /* 0x010fe200078e02fa */
[----:B------:R-:W-:Y:S04]  /*11c10*/  LDGSTS.E [R11+0x28004], desc[UR8][R186.64], !P6 ;  /* 0x28004000ba0b7fae */ /* 0x000fe8000f121848 */
[----:B------:R-:W-:Y:S01]  /*11c20*/  LDGSTS.E [R11+0x2c004], desc[UR8][R184.64], !P6 ;  /* 0x2c004000b80b7fae */ /* 0x000fe2000f121848 */
[----:B------:R-:W-:Y:S01]  /*11c30*/  ISETP.GE.U32.AND P6, PT, R12, 0x7fffff61, PT ;  /* 0x7fffff610c00780c */ /* 0x000fe20003fc6070 */
[----:B------:R-:W-:-:S02]  /*11c40*/  VIADD R12, R15, 0xffffff87 ;  /* 0xffffff870f0c7836 */ /* 0x000fc40000000000 */
[----:B------:R-:W-:Y:S01]  /*11c50*/  STL.64 [R1+0x440], R190 ;  /* 0x000440be01007387 */ /* 0x000fe20000100a00 */
[----:B------:R-:W2:Y:S03]  /*11c60*/  LDC R15, c[0x0][0x230] ;  /* 0x00008c00ff0f7b82 */ /* 0x000ea60000000800 */
[----:B------:R-:W-:Y:S04]  /*11c70*/  STL.64 [R1+0x438], R188 ;  /* 0x000438bc01007387 */ /* 0x000fe80000100a00 */
[----:B------:R-:W-:Y:S04]  /*11c80*/  STL.64 [R1+0x430], R186 ;  /* 0x000430ba01007387 */ /* 0x000fe80000100a00 */
[----:B------:R-:W-:Y:S01]  /*11c90*/  STL.64 [R1+0x428], R184 ;  /* 0x000428b801007387 */ /* 0x000fe20000100a00 */
[----:B------:R-:W-:-:S05]  /*11ca0*/  IMAD.WIDE R16, R252, 0x4, R8 ;  /* 0x00000004fc107825 */ /* 0x000fca00078e0208 */
[----:B------:R3:W-:Y:S01]  /*11cb0*/  LDGSTS.E [R11+0x20008], desc[UR8][R16.64], !P5 ;  /* 0x20008000100b7fae */ /* 0x0007e2000e921848 */
[----:B------:R-:W-:-:S03]  /*11cc0*/  IMAD.WIDE R8, R252, 0x4, R6 ;  /* 0x00000004fc087825 */ /* 0x000fc600078e0206 */
[----:B------:R3:W-:Y:S04]  /*11cd0*/  STL.64 [R1+0x420], R16 ;  /* 0x0004201001007387 */ /* 0x0007e80000100a00 */
[----:B------:R4:W-:Y:S01]  /*11ce0*/  LDGSTS.E [R11+0x24008], desc[UR8][R8.64], !P5 ;  /* 0x24008000080b7fae */ /* 0x0009e2000e921848 */
[----:B------:R-:W-:-:S04]  /*11cf0*/  IMAD.WIDE R6, R252, 0x4, R4 ;  /* 0x00000004fc067825 */ /* 0x000fc800078e0204 */
[----:B------:R-:W-:Y:S01]  /*11d00*/  IMAD.WIDE R4, R252, 0x4, R18 ;  /* 0x00000004fc047825 */ /* 0x000fe200078e0212 */
[----:B------:R4:W-:Y:S01]  /*11d10*/  LDGSTS.E [R11+0x28008], desc[UR8][R6.64], !P5 ;  /* 0x28008000060b7fae */ /* 0x0009e2000e921848 */
[----:B---3--:R-:W3:Y:S03]  /*11d20*/  LDC R17, c[0x0][0x230] ;  /* 0x00008c00ff117b82 */ /* 0x008ee60000000800 */
[----:B------:R2:W-:Y:S01]  /*11d30*/  LDGSTS.E [R11+0x2c008], desc[UR8][R4.64], !P5 ;  /* 0x2c008000040b7fae */ /* 0x0005e2000e921848 */
[----:B------:R-:W-:-:S03]  /*11d40*/  ISETP.GE.U32.AND P5, PT, R12, 0x7fffff48, PT ;  /* 0x7fffff480c00780c */ /* 0x000fc60003fa6070 */
[----:B------:R4:W-:Y:S01]  /*11d50*/  STL.64 [R1+0x418], R8 ;  /* 0x0004180801007387 */ /* 0x0009e20000100a00 */
[----:B------:R-:W3:Y:S03]  /*11d60*/  LDC R16, c[0x0][0x230] ;  /* 0x00008c00ff107b82 */ /* 0x000ee60000000800 */
[----:B------:R2:W-:Y:S01]  /*11d70*/  STL.64 [R1+0x410], R6 ;  /* 0x0004100601007387 */ /* 0x0005e20000100a00 */
[----:B-1----:R-:W-:-:S03]  /*11d80*/  VIADD R12, R14, 0xffffff86 ;  /* 0xffffff860e0c7836 */ /* 0x002fc60000000000 */
[----:B------:R1:W-:Y:S01]  /*11d90*/  STL.64 [R1+0x408], R4 ;  /* 0x0004080401007387 */ /* 0x0003e20000100a00 */
[C---:B------:R-:W-:Y:S01]  /*11da0*/  IMAD.WIDE R2, R252.reuse, 0x4, R2 ;  /* 0x00000004fc027825 */ /* 0x040fe200078e0202 */
[----:B------:R-:W3:Y:S03]  /*11db0*/  LDC R14, c[0x0][0x230] ;  /* 0x00008c00ff0e7b82 */ /* 0x000ee60000000800 */
[----:B----4-:R-:W-:-:S04]  /*11dc0*/  IMAD.WIDE R8, R252, 0x4, R22 ;  /* 0x00000004fc087825 */ /* 0x010fc800078e0216 */
[C---:B--2---:R-:W-:Y:S01]  /*11dd0*/  IMAD.WIDE R6, R252.reuse, 0x4, R152 ;  /* 0x00000004fc067825 */ /* 0x044fe200078e0298 */
[----:B------:R2:W-:Y:S03]  /*11de0*/  STL.64 [R1+0x400], R8 ;  /* 0x0004000801007387 */ /* 0x0005e60000100a00 */
[C---:B-1----:R-:W-:Y:S01]  /*11df0*/  IMAD.WIDE R4, R252.reuse, 0x4, R154 ;  /* 0x00000004fc047825 */ /* 0x042fe200078e029a */
[----:B------:R2:W-:Y:S04]  /*11e00*/  LDGSTS.E [R11+0x2000c], desc[UR8][R8.64], !P3 ;  /* 0x2000c000080b7fae */ /* 0x0005e8000d921848 */
[----:B------:R1:W-:Y:S04]  /*11e10*/  STL.64 [R1+0x3f8], R6 ;  /* 0x0003f80601007387 */ /* 0x0003e80000100a00 */
        /* <DEDUP_REMOVED lines=8> */
[C---:B--2---:R-:W-:Y:S02]  /*11ea0*/  IMAD.WIDE R4, R252.reuse, 0x4, R202 ;  /* 0x00000004fc047825 */ /* 0x044fe400078e02ca */
[----:B------:R2:W-:Y:S04]  /*11eb0*/  STL.64 [R1+0x3e0], R8 ;  /* 0x0003e00801007387 */ /* 0x0005e80000100a00 */
[----:B------:R2:W-:Y:S01]  /*11ec0*/  LDGSTS.E [R11+0x30000], desc[UR8][R8.64], !P5 ;  /* 0x30000000080b7fae */ /* 0x0005e2000e921848 */
[----:B-1----:R-:W-:-:S03]  /*11ed0*/  IMAD.WIDE R2, R252, 0x4, R204 ;  /* 0x00000004fc027825 */ /* 0x002fc600078e02cc */
        /* <DEDUP_REMOVED lines=8> */
[----:B--2---:R-:W-:-:S03]  /*11f60*/  IMAD.WIDE R4, R252, 0x4, R210 ;  /* 0x00000004fc047825 */ /* 0x004fc600078e02d2 */
[----:B------:R-:W-:Y:S04]  /*11f70*/  STL.64 [R1+0x3c0], R8 ;  /* 0x0003c00801007387 */ /* 0x000fe80000100a00 */
[----:B------:R-:W-:Y:S01]  /*11f80*/  STL.64 [R1+0x3b8], R6 ;  /* 0x0003b80601007387 */ /* 0x000fe20000100a00 */
[----:B-1----:R-:W-:-:S03]  /*11f90*/  IMAD.WIDE R2, R252, 0x4, R212 ;  /* 0x00000004fc027825 */ /* 0x002fc600078e02d4 */
[----:B------:R-:W-:Y:S04]  /*11fa0*/  STL.64 [R1+0x3b0], R4 ;  /* 0x0003b00401007387 */ /* 0x000fe80000100a00 */
[----:B------:R1:W-:Y:S04]  /*11fb0*/  STL.64 [R1+0x3a8], R2 ;  /* 0x0003a80201007387 */ /* 0x0003e80000100a00 */
[----:B------:R-:W2:Y:S04]  /*11fc0*/  LDL.LU.64 R154, [R1+0x5f0] ;  /* 0x0005f000019a7983 */ /* 0x000ea80000300a00 */
[----:B------:R4:W-:Y:S04]  /*11fd0*/  LDGSTS.E [R11+0x30004], desc[UR8][R8.64], !P3 ;  /* 0x30004000080b7fae */ /* 0x0009e8000d921848 */
[----:B------:R4:W-:Y:S04]  /*11fe0*/  LDGSTS.E [R11+0x34004], desc[UR8][R6.64], !P3 ;  /* 0x34004000060b7fae */ /* 0x0009e8000d921848 */
[----:B------:R4:W-:Y:S04]  /*11ff0*/  LDGSTS.E [R11+0x38004], desc[UR8][R4.64], !P3 ;  /* 0x38004000040b7fae */ /* 0x0009e8000d921848 */
[----:B------:R-:W-:Y:S04]  /*12000*/  LDGSTS.E [R11+0x3c004], desc[UR8][R2.64], !P3 ;  /* 0x3c004000020b7fae */ /* 0x000fe8000d921848 */
[----:B-1----:R-:W2:Y:S01]  /*12010*/  LDL.LU.64 R2, [R1+0x610] ;  /* 0x0006100001027983 */ /* 0x002ea20000300a00 */
[----:B------:R-:W-:-:S02]  /*12020*/  VIADD R12, R13, 0xffffff85 ;  /* 0xffffff850d0c7836 */ /* 0x000fc40000000000 */
[----:B------:R-:W-:Y:S01]  /*12030*/  IMAD.WIDE R18, R252, 0x4, R214 ;  /* 0x00000004fc127825 */ /* 0x000fe200078e02d6 */
[----:B------:R-:W2:Y:S01]  /*12040*/  LDL.LU.64 R250, [R1+0x630] ;  /* 0x0006300001fa7983 */ /* 0x000ea20000300a00 */
[----:B------:R-:W1:Y:S01]  /*12050*/  LDC R13, c[0x0][0x230] ;  /* 0x00008c00ff0d7b82 */ /* 0x000e620000000800 */
[----:B------:R-:W-:Y:S01]  /*12060*/  ISETP.GE.U32.AND P5, PT, R12, 0x7fffff46, PT ;  /* 0x7fffff460c00780c */ /* 0x000fe20003fa6070 */
[----:B---3--:R-:W-:Y:S01]  /*12070*/  VIADD R12, R17, 0xffffff84 ;  /* 0xffffff84110c7836 */ /* 0x008fe20000000000 */
[----:B------:R-:W3:Y:S01]  /*12080*/  LDL.LU.64 R22, [R1+0x650] ;  /* 0x0006500001167983 */ /* 0x000ee20000300a00 */
[----:B----4-:R-:W-:-:S04]  /*12090*/  IMAD.WIDE R8, R252, 0x4, R216 ;  /* 0x00000004fc087825 */ /* 0x010fc800078e02d8 */
[----:B------:R-:W-:Y:S01]  /*120a0*/  IMAD.WIDE R6, R252, 0x4, R218 ;  /* 0x00000004fc067825 */ /* 0x000fe200078e02da */
[----:B------:R-:W-:Y:S01]  /*120b0*/  ISETP.GE.U32.AND P3, PT, R12, 0x7fffff45, PT ;  /* 0x7fffff450c00780c */ /* 0x000fe20003f66070 */
[----:B------:R4:W-:Y:S02]  /*120c0*/  STL.64 [R1+0x3a0], R18 ;  /* 0x0003a01201007387 */ /* 0x0009e40000100a00 */
[C---:B------:R-:W-:Y:S02]  /*120d0*/  IMAD.WIDE R4, R252.reuse, 0x4, R220 ;  /* 0x00000004fc047825 */ /* 0x040fe400078e02dc */
[----:B------:R4:W-:Y:S04]  /*120e0*/  LDGSTS.E [R11+0x30008], desc[UR8][R18.64], !P5 ;  /* 0x30008000120b7fae */ /* 0x0009e8000e921848 */
[----:B------:R4:W-:Y:S04]  /*120f0*/  STL.64 [R1+0x398], R8 ;  /* 0x0003980801007387 */ /* 0x0009e80000100a00 */
[----:B------:R-:W-:Y:S01]  /*12100*/  LDGSTS.E [R11+0x34008], desc[UR8][R8.64], !P5 ;  /* 0x34008000080b7fae */ /* 0x000fe2000e921848 */
[----:B------:R-:W-:-:S03]  /*12110*/  IMAD.WIDE R152, R252, 0x4, R224 ;  /* 0x00000004fc987825 */ /* 0x000fc600078e02e0 */
[----:B------:R1:W-:Y:S04]  /*12120*/  STL.64 [R1+0x390], R6 ;  /* 0x0003900601007387 */ /* 0x0003e80000100a00 */
[----:B------:R-:W-:Y:S01]  /*12130*/  LDGSTS.E [R11+0x38008], desc[UR8][R6.64], !P5 ;  /* 0x38008000060b7fae */ /* 0x000fe2000e921848 */
[----:B----4-:R-:W-:-:S03]  /*12140*/  IMAD.WIDE R18, R252, 0x4, R226 ;  /* 0x00000004fc127825 */ /* 0x010fc600078e02e2 */
[----:B------:R4:W-:Y:S04]  /*12150*/  STL.64 [R1+0x388], R4 ;  /* 0x0003880401007387 */ /* 0x0009e80000100a00 */
[----:B------:R4:W-:Y:S01]  /*12160*/  LDGSTS.E [R11+0x3c008], desc[UR8][R4.64], !P5 ;  /* 0x3c008000040b7fae */ /* 0x0009e2000e921848 */
[----:B------:R-:W-:Y:S02]  /*12170*/  VIADD R12, R16, 0xffffff83 ;  /* 0xffffff83100c7836 */ /* 0x000fe40000000000 */
[C---:B------:R-:W-:Y:S01]  /*12180*/  IMAD.WIDE R16, R252.reuse, 0x4, R228 ;  /* 0x00000004fc107825 */ /* 0x040fe200078e02e4 */
[----:B------:R-:W3:Y:S04]  /*12190*/  LDL.LU.64 R8, [R1+0x670] ;  /* 0x0006700001087983 */ /* 0x000ee80000300a00 */
[----:B-1----:R-:W3:Y:S01]  /*121a0*/  LDL.LU.64 R6, [R1+0x690] ;  /* 0x0006900001067983 */ /* 0x002ee20000300a00 */
[----:B----4-:R-:W-:-:S05]  /*121b0*/  IMAD.WIDE R4, R252, 0x4, R222 ;  /* 0x00000004fc047825 */ /* 0x010fca00078e02de */
[----:B------:R1:W-:Y:S04]  /*121c0*/  STL.64 [R1+0x380], R4 ;  /* 0x0003800401007387 */ /* 0x0003e80000100a00 */
[----:B------:R-:W-:Y:S04]  /*121d0*/  STL.64 [R1+0x378], R152 ;  /* 0x0003789801007387 */ /* 0x000fe80000100a00 */
[----:B------:R4:W-:Y:S04]  /*121e0*/  STL.64 [R1+0x370], R18 ;  /* 0x0003701201007387 */ /* 0x0009e80000100a00 */
[----:B------:R-:W3:Y:S04]  /*121f0*/  LDL.LU.64 R248, [R1+0x6b0] ;  /* 0x0006b00001f87983 */ /* 0x000ee80000300a00 */
[----:B------:R-:W-:Y:S04]  /*12200*/  LDGSTS.E [R11+0x3000c], desc[UR8][R4.64], !P3 ;  /* 0x3000c000040b7fae */ /* 0x000fe8000d921848 */
[----:B------:R2:W-:Y:S04]  /*12210*/  STL.64 [R1+0x2e8], R16 ;  /* 0x0002e81001007387 */ /* 0x0005e80000100a00 */
[----:B------:R-:W-:Y:S04]  /*12220*/  LDGSTS.E [R11+0x3400c], desc[UR8][R152.64], !P3 ;  /* 0x3400c000980b7fae */ /* 0x000fe8000d921848 */
[----:B-1----:R-:W3:Y:S04]  /*12230*/  LDL.LU.64 R4, [R1+0x6d0] ;  /* 0x0006d00001047983 */ /* 0x002ee80000300a00 */
[----:B------:R-:W-:Y:S04]  /*12240*/  LDGSTS.E [R11+0x3800c], desc[UR8][R18.64], !P3 ;  /* 0x3800c000120b7fae */ /* 0x000fe8000d921848 */
[----:B------:R1:W-:Y:S04]  /*12250*/  LDGSTS.E [R11+0x3c00c], desc[UR8][R16.64], !P3 ;  /* 0x3c00c000100b7fae */ /* 0x0003e8000d921848 */
[----:B----4-:R-:W4:Y:S04]  /*12260*/  LDL.LU.64 R18, [R1+0x6f0] ;  /* 0x0006f00001127983 */ /* 0x010f280000300a00 */
[----:B------:R3:W-:Y:S01]  /*12270*/  STL.64 [R1+0x2370], R10 ;  /* 0x0023700a01007387 */ /* 0x0007e20000100a00 */
[----:B--2---:R-:W-:-:S03]  /*12280*/  IMAD.WIDE R188, R252, 0x4, R154 ;  /* 0x00000004fcbc7825 */ /* 0x004fc600078e029a */
[----:B------:R-:W2:Y:S01]  /*12290*/  LDL.LU.64 R152, [R1+0x710] ;  /* 0x0007100001987983 */ /* 0x000ea20000300a00 */
[----:B------:R-:W-:-:S03]  /*122a0*/  IMAD.WIDE R186, R252, 0x4, R2 ;  /* 0x00000004fcba7825 */ /* 0x000fc600078e0202 */
[----:B------:R-:W2:Y:S01]  /*122b0*/  LDL.LU.64 R154, [R1+0x720] ;  /* 0x00072000019a7983 */ /* 0x000ea20000300a00 */
[----:B------:R-:W-:-:S03]  /*122c0*/  IMAD.WIDE R184, R252, 0x4, R250 ;  /* 0x00000004fcb87825 */ /* 0x000fc600078e02fa */
[----:B------:R-:W-:Y:S01]  /*122d0*/  STL.64 [R1+0x368], R188 ;  /* 0x000368bc01007387 */ /* 0x000fe20000100a00 */
[----:B------:R-:W-:Y:S01]  /*122e0*/  ISETP.GE.U32.AND P5, PT, R12, 0x7fffff44, PT ;  /* 0x7fffff440c00780c */ /* 0x000fe20003fa6070 */
[----:B-1----:R-:W1:Y:S02]  /*122f0*/  LDC R16, c[0x0][0x230] ;  /* 0x00008c00ff107b82 */ /* 0x002e640000000800 */
[----:B------:R-:W2:Y:S01]  /*12300*/  LDL.LU.64 R2, [R1+0x738] ;  /* 0x0007380001027983 */ /* 0x000ea20000300a00 */
[----:B---3--:R-:W-:-:S03]  /*12310*/  IMAD.WIDE R10, R252, 0x4, R22 ;  /* 0x00000004fc0a7825 */ /* 0x008fc600078e0216 */
[----:B------:R-:W-:Y:S01]  /*12320*/  STL.64 [R1+0x360], R186 ;  /* 0x000360ba01007387 */ /* 0x000fe20000100a00 */
[----:B------:R-:W-:-:S03]  /*12330*/  IADD3 R12, R13, -0x7e, RZ ;  /* 0xffffff820d0c7810 */ /* 0x000fc60007ffe0ff */
[----:B------:R3:W-:Y:S04]  /*12340*/  STL.64 [R1+0x358], R184 ;  /* 0x000358b801007387 */ /* 0x0007e80000100a00 */
[----:B------:R1:W-:Y:S04]  /*12350*/  STL.64 [R1+0x350], R10 ;  /* 0x0003500a01007387 */ /* 0x0003e80000100a00 */
[----:B------:R-:W-:Y:S04]  /*12360*/  LDGSTS.E [R234+0x20000], desc[UR8][R188.64], !P2 ;  /* 0x20000000bcea7fae */ /* 0x000fe8000d121848 */
[----:B------:R-:W2:Y:S01]  /*12370*/  LDL.LU.64 R250, [R1+0x730] ;  /* 0x0007300001fa7983 */ /* 0x000ea20000300a00 */
[----:B------:R-:W-:-:S03]  /*12380*/  ISETP.GE.U32.AND P3, PT, R12, 0x7fffff43, PT ;  /* 0x7fffff430c00780c */ /* 0x000fc60003f66070 */
[----:B------:R-:W-:Y:S01]  /*12390*/  LDGSTS.E [R234+0x24000], desc[UR8][R186.64], !P2 ;  /* 0x24000000baea7fae */ /* 0x000fe2000d121848 */
[----:B------:R-:W-:-:S03]  /*123a0*/  VIADD R12, R15, 0xffffff81 ;  /* 0xffffff810f0c7836 */ /* 0x000fc60000000000 */
[----:B------:R3:W-:Y:S01]  /*123b0*/  LDGSTS.E [R234+0x28000], desc[UR8][R184.64], !P2 ;  /* 0x28000000b8ea7fae */ /* 0x0007e2000d121848 */
[----:B------:R-:W-:-:S03]  /*123c0*/  VIADD R13, R14, 0xffffff80 ;  /* 0xffffff800e0d7836 */ /* 0x000fc60000000000 */
[----:B------:R1:W-:Y:S01]  /*123d0*/  LDGSTS.E [R234+0x2c000], desc[UR8][R10.64], !P2 ;  /* 0x2c0000000aea7fae */ /* 0x0003e2000d121848 */
[----:B---3--:R-:W-:-:S03]  /*123e0*/  IMAD.WIDE R184, R252, 0x4, R8 ;  /* 0x00000004fcb87825 */ /* 0x008fc600078e0208 */
[----:B------:R-:W3:Y:S01]  /*123f0*/  LDL.LU.64 R8, [R1+0x750] ;  /* 0x0007500001087983 */ /* 0x000ee20000300a00 */
[----:B------:R-:W-:-:S03]  /*12400*/  IMAD.WIDE R14, R252, 0x4, R6 ;  /* 0x00000004fc0e7825 */ /* 0x000fc600078e0206 */
[----:B------:R-:W-:Y:S04]  /*12410*/  STL.64 [R1+0x348], R184 ;  /* 0x000348b801007387 */ /* 0x000fe80000100a00 */
[----:B------:R-:W3:Y:S04]  /*12420*/  LDL.LU.64 R6, [R1+0x760] ;  /* 0x0007600001067983 */ /* 0x000ee80000300a00 */
[----:B------:R-:W-:Y:S04]  /*12430*/  LDGSTS.E [R234+0x20004], desc[UR8][R184.64], !P4 ;  /* 0x20004000b8ea7fae */ /* 0x000fe8000e121848 */
[----:B------:R1:W-:Y:S04]  /*12440*/  STL.64 [R1+0x340], R14 ;  /* 0x0003400e01007387 */ /* 0x0003e80000100a00 */
[----:B------:R1:W-:Y:S02]  /*12450*/  LDGSTS.E [R234+0x24004], desc[UR8][R14.64], !P4 ;  /* 0x240040000eea7fae */ /* 0x0003e4000e121848 */
[----:B-1----:R-:W-:-:S05]  /*12460*/  IMAD.WIDE R10, R252, 0x4, R248 ;  /* 0x00000004fc0a7825 */ /* 0x002fca00078e02f8 */
[----:B------:R-:W-:Y:S04]  /*12470*/  STL.64 [R1+0x338], R10 ;  /* 0x0003380a01007387 */ /* 0x000fe80000100a00 */
[----:B------:R1:W-:Y:S01]  /*12480*/  LDGSTS.E [R234+0x28004], desc[UR8][R10.64], !P4 ;  /* 0x280040000aea7fae */ /* 0x0003e2000e121848 */
[----:B------:R-:W-:Y:S01]  /*12490*/  UISETP.GT.AND UP1, UPT, UR4, 0xbf, UPT ;  /* 0x000000bf0400788c */ /* 0x000fe2000bf24270 */
[----:B------:R-:W3:Y:S01]  /*124a0*/  LDC R15, c[0x0][0x230] ;  /* 0x00008c00ff0f7b82 */ /* 0x000ee20000000800 */
[C---:B------:R-:W-:Y:S01]  /*124b0*/  IMAD.WIDE R4, R252.reuse, 0x4, R4 ;  /* 0x00000004fc047825 */ /* 0x040fe200078e0204 */
[----:B------:R-:W1:Y:S06]  /*124c0*/  S2R R23, SR_TID.X ;  /* 0x0000000000177919 */ /* 0x000e6c0000002100 */
[----:B------:R-:W3:Y:S01]  /*124d0*/  LDC R14, c[0x0][0x230] ;  /* 0x00008c00ff0e7b82 */ /* 0x000ee20000000800 */
[----:B------:R4:W-:Y:S04]  /*124e0*/  STL.64 [R1+0x330], R4 ;  /* 0x0003300401007387 */ /* 0x0009e80000100a00 */
[----:B------:R-:W-:Y:S01]  /*124f0*/  LDGSTS.E [R234+0x2c004], desc[UR8][R4.64], !P4 ;  /* 0x2c00400004ea7fae */ /* 0x000fe2000e121848 */
[----:B----4-:R-:W-:-:S03]  /*12500*/  IMAD.WIDE R188, R252, 0x4, R18 ;  /* 0x00000004fcbc7825 */ /* 0x010fc600078e0212 */
[----:B------:R-:W4:Y:S04]  /*12510*/  LDL.LU.64 R4, [R1+0x770] ;  /* 0x0007700001047983 */ /* 0x000f280000300a00 */
[----:B------:R-:W-:Y:S04]  /*12520*/  STL.64 [R1+0x328], R188 ;  /* 0x000328bc01007387 */ /* 0x000fe80000100a00 */
[----:B------:R-:W4:Y:S04]  /*12530*/  LDL.LU.64 R18, [R1+0x780] ;  /* 0x0007800001127983 */ /* 0x000f280000300a00 */
[----:B------:R-:W-:Y:S01]  /*12540*/  LDGSTS.E [R234+0x20008], desc[UR8][R188.64], !P0 ;  /* 0x20008000bcea7fae */ /* 0x000fe2000c121848 */
[----:B--2---:R-:W-:-:S05]  /*12550*/  IMAD.WIDE R186, R252, 0x4, R152 ;  /* 0x00000004fcba7825 */ /* 0x004fca00078e0298 */
[----:B------:R-:W-:Y:S04]  /*12560*/  STL.64 [R1+0x320], R186 ;  /* 0x000320ba01007387 */ /* 0x000fe80000100a00 */
[----:B------:R-:W2:Y:S04]  /*12570*/  LDL.LU.64 R152, [R1+0x790] ;  /* 0x0007900001987983 */ /* 0x000ea80000300a00 */
[----:B------:R-:W-:Y:S01]  /*12580*/  LDGSTS.E [R234+0x24008], desc[UR8][R186.64], !P0 ;  /* 0x24008000baea7fae */ /* 0x000fe2000c121848 */
[----:B------:R-:W-:-:S05]  /*12590*/  IMAD.WIDE R184, R252, 0x4, R154 ;  /* 0x00000004fcb87825 */ /* 0x000fca00078e029a */
[----:B------:R-:W-:Y:S01]  /*125a0*/  STL.64 [R1+0x318], R184 ;  /* 0x000318b801007387 */ /* 0x000fe20000100a00 */
[----:B-1----:R-:W-:-:S03]  /*125b0*/  IMAD.WIDE R10, R252, 0x4, R2 ;  /* 0x00000004fc0a7825 */ /* 0x002fc600078e0202 */
[----:B------:R-:W-:Y:S04]  /*125c0*/  LDGSTS.E [R234+0x28008], desc[UR8][R184.64], !P0 ;  /* 0x28008000b8ea7fae */ /* 0x000fe8000c121848 */
[----:B------:R-:W2:Y:S04]  /*125d0*/  LDL.LU.64 R2, [R1+0x7a0] ;  /* 0x0007a00001027983 */ /* 0x000ea80000300a00 */
[----:B------:R1:W-:Y:S04]  /*125e0*/  STL.64 [R1+0x310], R10 ;  /* 0x0003100a01007387 */ /* 0x0003e80000100a00 */
[----:B------:R-:W2:Y:S01]  /*125f0*/  LDL.LU.64 R154, [R1+0x7b0] ;  /* 0x0007b000019a7983 */ /* 0x000ea20000300a00 */
[----:B------:R-:W-:-:S03]  /*12600*/  LOP3.LUT R23, R23, 0x3f, RZ, 0xc0, !PT ;  /* 0x0000003f17177812 */ /* 0x000fc600078ec0ff */
[----:B------:R1:W-:Y:S01]  /*12610*/  LDGSTS.E [R234+0x2c008], desc[UR8][R10.64], !P0 ;  /* 0x2c0080000aea7fae */ /* 0x0003e2000c121848 */
[----:B------:R-:W-:-:S03]  /*12620*/  ISETP.GE.AND P2, PT, R23, R13, PT ;  /* 0x0000000d1700720c */ /* 0x000fc60003f46270 */
[----:B------:R-:W2:Y:S01]  /*12630*/  LDL.LU.64 R242, [R1+0x7b8] ;  /* 0x0007b80001f27983 */ /* 0x000ea20000300a00 */
[----:B-1----:R-:W-:Y:S01]  /*12640*/  IMAD.WIDE R10, R252, 0x4, R250 ;  /* 0x00000004fc0a7825 */ /* 0x002fe200078e02fa */
[----:B------:R-:W-:-:S04]  /*12650*/  ISETP.GE.U32.AND P4, PT, R12, 0x7fffff42, PT ;  /* 0x7fffff420c00780c */ /* 0x000fc80003f86070 */
[----:B------:R-:W-:Y:S01]  /*12660*/  STL.64 [R1+0x308], R10 ;  /* 0x0003080a01007387 */ /* 0x000fe20000100a00 */
[----:B------:R-:W-:-:S03]  /*12670*/  SEL R12, RZ, 0x4, P2 ;  /* 0x00000004ff0c7807 */ /* 0x000fc60001000000 */
[----:B------:R-:W2:Y:S01]  /*12680*/  LDL.LU.64 R244, [R1+0x7c0] ;  /* 0x0007c00001f47983 */ /* 0x000ea20000300a00 */
[----:B------:R-:W-:Y:S01]  /*12690*/  PLOP3.LUT P2, PT, PT, PT, UP1, 0x80, 0x0 ;  /* 0x000000000000781c */ /* 0x000fe20003f4f018 */
[----:B---3--:R-:W-:-:S03]  /*126a0*/  IMAD.WIDE R8, R252, 0x4, R8 ;  /* 0x00000004fc087825 */ /* 0x008fc600078e0208 */
[----:B------:R-:W-:Y:S01]  /*126b0*/  SEL R12, R12, RZ, P2 ;  /* 0x000000ff0c0c7207 */ /* 0x000fe20001000000 */
[----:B------:R1:W-:Y:S01]  /*126c0*/  LDGSTS.E [R234+0x2000c], desc[UR8][R10.64], !P6 ;  /* 0x2000c0000aea7fae */ /* 0x0003e2000f121848 */
[----:B------:R-:W-:-:S03]  /*126d0*/  IMAD.WIDE R6, R252, 0x4, R6 ;  /* 0x00000004fc067825 */ /* 0x000fc600078e0206 */
[----:B------:R3:W-:Y:S04]  /*126e0*/  STL.64 [R1+0x300], R8 ;  /* 0x0003000801007387 */ /* 0x0007e80000100a00 */
[----:B------:R-:W2:Y:S04]  /*126f0*/  LDL.LU.64 R246, [R1+0x7c8] ;  /* 0x0007c80001f67983 */ /* 0x000ea80000300a00 */
[----:B------:R1:W-:Y:S01]  /*12700*/  STL.64 [R1+0x2f8], R6 ;  /* 0x0002f80601007387 */ /* 0x0003e20000100a00 */
[----:B------:R-:W-:-:S03]  /*12710*/  ISETP.NE.U32.AND P0, PT, R12, RZ, PT ;  /* 0x000000ff0c00720c */ /* 0x000fc60003f05070 */
[----:B------:R-:W2:Y:S01]  /*12720*/  LDL.LU.64 R248, [R1+0x7d0] ;  /* 0x0007d00001f87983 */ /* 0x000ea20000300a00 */
[----:B------:R-:W-:-:S03]  /*12730*/  VIADD R12, R16, 0xffffff7f ;  /* 0xffffff7f100c7836 */ /* 0x000fc60000000000 */
[----:B------:R-:W-:Y:S04]  /*12740*/  LDGSTS.E [R234+0x2400c], desc[UR8][R8.64], !P6 ;  /* 0x2400c00008ea7fae */ /* 0x000fe8000f121848 */
[----:B------:R-:W-:Y:S01]  /*12750*/  LDGSTS.E [R234+0x2800c], desc[UR8][R6.64], !P6 ;  /* 0x2800c00006ea7fae */ /* 0x000fe2000f121848 */
[----:B----4-:R-:W-:-:S05]  /*12760*/  IMAD.WIDE R4, R252, 0x4, R4 ;  /* 0x00000004fc047825 */ /* 0x010fca00078e0204 */
[----:B------:R4:W-:Y:S01]  /*12770*/  STL.64 [R1+0x2f0], R4 ;  /* 0x0002f00401007387 */ /* 0x0009e20000100a00 */
[----:B------:R-:W-:-:S03]  /*12780*/  IMAD.WIDE R18, R252, 0x4, R18 ;  /* 0x00000004fc127825 */ /* 0x000fc600078e0212 */
[----:B------:R-:W2:Y:S04]  /*12790*/  LDL.LU.64 R250, [R1+0x820] ;  /* 0x0008200001fa7983 */ /* 0x000ea80000300a00 */
[----:B---3--:R-:W3:Y:S04]  /*127a0*/  LDL.LU.64 R8, [R1+0x828] ;  /* 0x0008280001087983 */ /* 0x008ee80000300a00 */
[----:B------:R-:W-:Y:S04]  /*127b0*/  LDGSTS.E [R234+0x2c00c], desc[UR8][R4.64], !P6 ;  /* 0x2c00c00004ea7fae */ /* 0x000fe8000f121848 */
[----:B-1----:R-:W3:Y:S04]  /*127c0*/  LDL.LU.64 R6, [R1+0x830] ;  /* 0x0008300001067983 */ /* 0x002ee80000300a00 */
[----:B------:R-:W-:Y:S04]  /*127d0*/  LDGSTS.E [R234+0x30000], desc[UR8][R18.64], !P5 ;  /* 0x3000000012ea7fae */ /* 0x000fe8000e921848 */
[----:B----4-:R-:W4:Y:S04]  /*127e0*/  LDL.LU.64 R4, [R1+0x838] ;  /* 0x0008380001047983 */ /* 0x010f280000300a00 */
[----:B------:R1:W-:Y:S01]  /*127f0*/  STL.64 [R1+0x2e0], R18 ;  /* 0x0002e01201007387 */ /* 0x0003e20000100a00 */
[----:B--2---:R-:W-:-:S05]  /*12800*/  IMAD.WIDE R16, R252, 0x4, R152 ;  /* 0x00000004fc107825 */ /* 0x004fca00078e0298 */
[----:B------:R-:W-:Y:S04]  /*12810*/  STL.64 [R1+0x2d8], R16 ;  /* 0x0002d81001007387 */ /* 0x000fe80000100a00 */
[----:B------:R2:W-:Y:S01]  /*12820*/  LDGSTS.E [R234+0x34000], desc[UR8][R16.64], !P5 ;  /* 0x3400000010ea7fae */ /* 0x0005e2000e921848 */
[----:B------:R-:W-:-:S05]  /*12830*/  IMAD.WIDE R2, R252, 0x4, R2 ;  /* 0x00000004fc027825 */ /* 0x000fca00078e0202 */
[----:B------:R1:W-:Y:S01]  /*12840*/  STL.64 [R1+0x2d0], R2 ;  /* 0x0002d00201007387 */ /* 0x0003e20000100a00 */
[----:B------:R-:W-:-:S03]  /*12850*/  IMAD.WIDE R10, R252, 0x4, R154 ;  /* 0x00000004fc0a7825 */ /* 0x000fc600078e029a */
[----:B-1----:R-:W4:Y:S04]  /*12860*/  LDL.LU.64 R18, [R1+0x858] ;  /* 0x0008580001127983 */ /* 0x002f280000300a00 */
[----:B------:R-:W-:Y:S04]  /*12870*/  STL.64 [R1+0x2c8], R10 ;  /* 0x0002c80a01007387 */ /* 0x000fe80000100a00 */
[----:B------:R-:W4:Y:S04]  /*12880*/  LDL.LU.64 R152, [R1+0x840] ;  /* 0x0008400001987983 */ /* 0x000f280000300a00 */
[----:B------:R-:W4:Y:S04]  /*12890*/  LDL.LU.64 R154, [R1+0x848] ;  /* 0x00084800019a7983 */ /* 0x000f280000300a00 */
[----:B------:R-:W-:Y:S01]  /*128a0*/  LDGSTS.E [R234+0x38000], desc[UR8][R2.64], !P5 ;  /* 0x3800000002ea7fae */ /* 0x000fe2000e921848 */
[----:B------:R-:W-:-:S03]  /*128b0*/  IMAD.WIDE R186, R252, 0x4, R242 ;  /* 0x00000004fcba7825 */ /* 0x000fc600078e02f2 */
[----:B------:R-:W-:Y:S01]  /*128c0*/  LDGSTS.E [R234+0x3c000], desc[UR8][R10.64], !P5 ;  /* 0x3c0000000aea7fae */ /* 0x000fe2000e921848 */
[----:B------:R-:W-:-:S03]  /*128d0*/  IMAD.WIDE R184, R252, 0x4, R244 ;  /* 0x00000004fcb87825 */ /* 0x000fc600078e02f4 */
[----:B------:R1:W-:Y:S04]  /*128e0*/  LDGSTS.E [R234+0x30004], desc[UR8][R186.64], !P3 ;  /* 0x30004000baea7fae */ /* 0x0003e8000d921848 */
[----:B------:R-:W4:Y:S04]  /*128f0*/  LDL.LU.64 R2, [R1+0x850] ;  /* 0x0008500001027983 */ /* 0x000f280000300a00 */
[----:B------:R1:W-:Y:S04]  /*12900*/  STL.64 [R1+0x2c0], R186 ;  /* 0x0002c0ba01007387 */ /* 0x0003e80000100a00 */
[----:B------:R1:W-:Y:S04]  /*12910*/  STL.64 [R1+0x2b8], R184 ;  /* 0x0002b8b801007387 */ /* 0x0003e80000100a00 */
[----:B------:R1:W-:Y:S01]  /*12920*/  LDGSTS.E [R234+0x34004], desc[UR8][R184.64], !P3 ;  /* 0x34004000b8ea7fae */ /* 0x0003e2000d921848 */
[C---:B--2---:R-:W-:Y:S01]  /*12930*/  IMAD.WIDE R16, R252.reuse, 0x4, R246 ;  /* 0x00000004fc107825 */ /* 0x044fe200078e02f6 */
[----:B-1----:R-:W1:Y:S03]  /*12940*/  LDC R186, c[0x0][0x230] ;  /* 0x00008c00ffba7b82 */ /* 0x002e660000000800 */
[----:B------:R-:W-:-:S05]  /*12950*/  IMAD.WIDE R10, R252, 0x4, R248 ;  /* 0x00000004fc0a7825 */ /* 0x000fca00078e02f8 */
[----:B------:R-:W2:Y:S01]  /*12960*/  LDC R184, c[0x0][0x230] ;  /* 0x00008c00ffb87b82 */ /* 0x000ea20000000800 */
[----:B------:R-:W-:Y:S01]  /*12970*/  STL.64 [R1+0x2b0], R16 ;  /* 0x0002b01001007387 */ /* 0x000fe20000100a00 */
[----:B------:R-:W-:-:S03]  /*12980*/  ISETP.GE.U32.AND P2, PT, R13, 0x7fffff41, PT ;  /* 0x7fffff410d00780c */ /* 0x000fc60003f46070 */
[----:B------:R-:W-:Y:S03]  /*12990*/  LDGSTS.E [R234+0x38004], desc[UR8][R16.64], !P3 ;  /* 0x3800400010ea7fae */ /* 0x000fe6000d921848 */
[----:B------:R-:W1:Y:S01]  /*129a0*/  LDC R185, c[0x0][0x230] ;  /* 0x00008c00ffb97b82 */ /* 0x000e620000000800 */
[----:B------:R2:W-:Y:S04]  /*129b0*/  STL.64 [R1+0x2a8], R10 ;  /* 0x0002a80a01007387 */ /* 0x0005e80000100a00 */
[----:B------:R2:W-:Y:S01]  /*129c0*/  LDGSTS.E [R234+0x3c004], desc[UR8][R10.64], !P3 ;  /* 0x3c0040000aea7fae */ /* 0x0005e2000d921848 */
[----:B------:R-:W-:Y:S02]  /*129d0*/  IMAD.SHL.U32 R22, R231, 0x40, RZ ;  /* 0x00000040e7167824 */ /* 0x000fe400078e00ff */
[----:B------:R-:W1:Y:S01]  /*129e0*/  LDC R13, c[0x0][0x230] ;  /* 0x00008c00ff0d7b82 */ /* 0x000e620000000800 */
[----:B------:R-:W-:Y:S01]  /*129f0*/  ISETP.GE.U32.AND P6, PT, R12, 0x7fffff40, PT ;  /* 0x7fffff400c00780c */ /* 0x000fe20003fc6070 */
[----:B------:R-:W-:-:S02]  /*12a00*/  VIADD R12, R15, 0xffffff7e ;  /* 0xffffff7e0f0c7836 */ /* 0x000fc40000000000 */
[----:B--2---:R-:W-:-:S04]  /*12a10*/  VIADD R184, R184, 0xffffff5e ;  /* 0xffffff5eb8b87836 */ /* 0x004fc80000000000 */
[----:B------:R-:W2:Y:S01]  /*12a20*/  LDC R15, c[0x0][0x230] ;  /* 0x00008c00ff0f7b82 */ /* 0x000ea20000000800 */
[----:B------:R-:W-:-:S04]  /*12a30*/  IMAD.WIDE R10, R252, 0x4, R250 ;  /* 0x00000004fc0a7825 */ /* 0x000fc800078e02fa */
[C---:B---3--:R-:W-:Y:S01]  /*12a40*/  IMAD.WIDE R8, R252.reuse, 0x4, R8 ;  /* 0x00000004fc087825 */ /* 0x048fe200078e0208 */
[----:B------:R-:W-:Y:S04]  /*12a50*/  STL.64 [R1+0x2a0], R10 ;  /* 0x0002a00a01007387 */ /* 0x000fe80000100a00 */
[----:B------:R-:W-:Y:S01]  /*12a60*/  LDGSTS.E [R234+0x30008], desc[UR8][R10.64], !P4 ;  /* 0x300080000aea7fae */ /* 0x000fe2000e121848 */
[----:B------:R-:W-:-:S03]  /*12a70*/  IMAD.WIDE R6, R252, 0x4, R6 ;  /* 0x00000004fc067825 */ /* 0x000fc600078e0206 */
[----:B------:R3:W-:Y:S04]  /*12a80*/  STL.64 [R1+0x298], R8 ;  /* 0x0002980801007387 */ /* 0x0007e80000100a00 */
[----:B------:R3:W-:Y:S01]  /*12a90*/  LDGSTS.E [R234+0x34008], desc[UR8][R8.64], !P4 ;  /* 0x3400800008ea7fae */ /* 0x0007e2000e121848 */
[----:B----4-:R-:W-:-:S03]  /*12aa0*/  IMAD.WIDE R4, R252, 0x4, R4 ;  /* 0x00000004fc047825 */ /* 0x010fc600078e0204 */
[----:B------:R4:W-:Y:S04]  /*12ab0*/  STL.64 [R1+0x290], R6 ;  /* 0x0002900601007387 */ /* 0x0009e80000100a00 */
[----:B------:R4:W-:Y:S04]  /*12ac0*/  LDGSTS.E [R234+0x38008], desc[UR8][R6.64], !P4 ;  /* 0x3800800006ea7fae */ /* 0x0009e8000e121848 */
[----:B------:R4:W-:Y:S04]  /*12ad0*/  STL.64 [R1+0x288], R4 ;  /* 0x0002880401007387 */ /* 0x0009e80000100a00 */
[----:B------:R4:W-:Y:S04]  /*12ae0*/  LDGSTS.E [R234+0x3c008], desc[UR8][R4.64], !P4 ;  /* 0x3c00800004ea7fae */ /* 0x0009e8000e121848 */
[----:B------:R-:W-:Y:S01]  /*12af0*/  STL [R1+0x1044], R22 ;  /* 0x0010441601007387 */ /* 0x000fe20000100800 */
[----:B------:R-:W-:-:S04]  /*12b00*/  IMAD.WIDE R230, R22, 0x4, R180 ;  /* 0x0000000416e67825 */ /* 0x000fc800078e02b4 */
[----:B------:R-:W-:-:S04]  /*12b10*/  IMAD.WIDE R204, R22, 0x4, R178 ;  /* 0x0000000416cc7825 */ /* 0x000fc800078e02b2 */
[----:B------:R-:W-:Y:S01]  /*12b20*/  IMAD.WIDE R176, R22, 0x4, R176 ;  /* 0x0000000416b07825 */ /* 0x000fe200078e02b0 */
[----:B------:R-:W-:-:S03]  /*12b30*/  ISETP.GE.U32.AND P5, PT, R12, 0x7fffff3f, PT ;  /* 0x7fffff3f0c00780c */ /* 0x000fc60003fa6070 */
[----:B------:R-:W-:-:S04]  /*12b40*/  IMAD.WIDE R228, R22, 0x4, R172 ;  /* 0x0000000416e47825 */ /* 0x000fc800078e02ac */
[----:B------:R-:W-:-:S04]  /*12b50*/  IMAD.WIDE R202, R22, 0x4, R170 ;  /* 0x0000000416ca7825 */ /* 0x000fc800078e02aa */
[----:B------:R-:W-:-:S04]  /*12b60*/  IMAD.WIDE R190, R22, 0x4, R168 ;  /* 0x0000000416be7825 */ /* 0x000fc800078e02a8 */
[----:B-1----:R-:W-:Y:S02]  /*12b70*/  VIADD R12, R13, 0xffffff7d ;  /* 0xffffff7d0d0c7836 */ /* 0x002fe40000000000 */
[----:B------:R-:W-:-:S04]  /*12b80*/  IMAD.WIDE R226, R22, 0x4, R164 ;  /* 0x0000000416e27825 */ /* 0x000fc800078e02a4 */
[----:B------:R-:W-:Y:S01]  /*12b90*/  IMAD.WIDE R200, R22, 0x4, R162 ;  /* 0x0000000416c87825 */ /* 0x000fe200078e02a2 */
[----:B------:R-:W-:-:S03]  /*12ba0*/  ISETP.GE.U32.AND P3, PT, R12, 0x7fffff3e, PT ;  /* 0x7fffff3e0c00780c */ /* 0x000fc60003f66070 */
[----:B------:R-:W-:Y:S01]  /*12bb0*/  IMAD.WIDE R188, R22, 0x4, R160 ;  /* 0x0000000416bc7825 */ /* 0x000fe200078e02a0 */
[----:B------:R-:W-:-:S04]  /*12bc0*/  IADD3 R12, R14, -0x84, RZ ;  /* 0xffffff7c0e0c7810 */ /* 0x000fc80007ffe0ff */
[----:B------:R-:W-:Y:S01]  /*12bd0*/  ISETP.GE.U32.AND P4, PT, R12, 0x7fffff3d, PT ;  /* 0x7fffff3d0c00780c */ /* 0x000fe20003f86070 */
[----:B--2---:R-:W-:Y:S02]  /*12be0*/  VIADD R12, R15, 0xffffff5f ;  /* 0xffffff5f0f0c7836 */ /* 0x004fe40000000000 */
[----:B---3--:R-:W-:-:S04]  /*12bf0*/  IMAD.WIDE R8, R252, 0x4, R18 ;  /* 0x00000004fc087825 */ /* 0x008fc800078e0212 */
[C---:B----4-:R-:W-:Y:S01]  /*12c00*/  IMAD.WIDE R6, R252.reuse, 0x4, R152 ;  /* 0x00000004fc067825 */ /* 0x050fe200078e0298 */
[----:B------:R-:W-:Y:S03]  /*12c10*/  STL.64 [R1+0x280], R8 ;  /* 0x0002800801007387 */ /* 0x000fe60000100a00 */
[C---:B------:R-:W-:Y:S01]  /*12c20*/  IMAD.WIDE R4, R252.reuse, 0x4, R154 ;  /* 0x00000004fc047825 */ /* 0x040fe200078e029a */
[----:B------:R-:W-:Y:S04]  /*12c30*/  LDGSTS.E [R234+0x3000c], desc[UR8][R8.64], !P2 ;  /* 0x3000c00008ea7fae */ /* 0x000fe8000d121848 */
[----:B------:R-:W-:Y:S04]  /*12c40*/  STL.64 [R1+0x278], R6 ;  /* 0x0002780601007387 */ /* 0x000fe80000100a00 */
[----:B------:R-:W-:Y:S04]  /*12c50*/  LDGSTS.E [R234+0x3400c], desc[UR8][R6.64], !P2 ;  /* 0x3400c00006ea7fae */ /* 0x000fe8000d121848 */
[----:B------:R-:W-:Y:S01]  /*12c60*/  STL.64 [R1+0x270], R4 ;  /* 0x0002700401007387 */ /* 0x000fe20000100a00 */
[----:B------:R-:W-:-:S03]  /*12c70*/  IMAD.WIDE R2, R252, 0x4, R2 ;  /* 0x00000004fc027825 */ /* 0x000fc600078e0202 */
[----:B------:R-:W-:Y:S04]  /*12c80*/  LDGSTS.E [R234+0x3800c], desc[UR8][R4.64], !P2 ;  /* 0x3800c00004ea7fae */ /* 0x000fe8000d121848 */
[----:B------:R1:W-:Y:S04]  /*12c90*/  STL.64 [R1+0x268], R2 ;  /* 0x0002680201007387 */ /* 0x0003e80000100a00 */
[----:B------:R1:W-:Y:S04]  /*12ca0*/  LDGSTS.E [R234+0x3c00c], desc[UR8][R2.64], !P2 ;  /* 0x3c00c00002ea7fae */ /* 0x0003e8000d121848 */
[----:B------:R-:W-:Y:S04]  /*12cb0*/  STL [R1+0x2378], R234 ;  /* 0x002378ea01007387 */ /* 0x000fe80000100800 */
[----:B------:R-:W-:Y:S01]  /*12cc0*/  STL [R1+0x237c], R186 ;  /* 0x00237cba01007387 */ /* 0x000fe20000100800 */
[----:B-1----:R-:W-:-:S03]  /*12cd0*/  IMAD.WIDE R2, R22, 0x4, R182 ;  /* 0x0000000416027825 */ /* 0x002fc600078e02b6 */
[----:B------:R-:W-:Y:S04]  /*12ce0*/  STL.64 [R1+0x2380], R184 ;  /* 0x002380b801007387 */ /* 0x000fe80000100a00 */
[----:B------:R1:W-:Y:S04]  /*12cf0*/  STL.64 [R1+0x260], R2 ;  /* 0x0002600201007387 */ /* 0x0003e80000100a00 */
[----:B------:R-:W-:Y:S04]  /*12d00*/  STL.64 [R1+0x258], R230 ;  /* 0x000258e601007387 */ /* 0x000fe80000100a00 */
[----:B------:R2:W-:Y:S01]  /*12d10*/  STL.64 [R1+0x2388], R230 ;  /* 0x002388e601007387 */ /* 0x0005e20000100a00 */
[----:B-1----:R-:W-:Y:S01]  /*12d20*/  IMAD.WIDE R2, R22, 0x4, R174 ;  /* 0x0000000416027825 */ /* 0x002fe200078e02ae */
[----:B------:R-:W-:-:S02]  /*12d30*/  ISETP.GE.U32.AND P2, PT, R12, 0x7fffff20, PT ;  /* 0x7fffff200c00780c */ /* 0x000fc40003f46070 */
[----:B------:R-:W0:Y:S04]  /*12d40*/  LDGDEPBAR ;  /* 0x00000000000079af */ /* 0x000e280000000000 */
[----:B------:R1:W-:Y:S01]  /*12d50*/  STL.64 [R1+0x240], R2 ;  /* 0x0002400201007387 */ /* 0x0003e20000100a00 */
[----:B--2---:R-:W-:-:S03]  /*12d60*/  IMAD.WIDE R230, R22, 0x4, R166 ;  /* 0x0000000416e67825 */ /* 0x004fc600078e02a6 */
[----:B------:R-:W-:Y:S04]  /*12d70*/  STL.64 [R1+0x250], R204 ;  /* 0x000250cc01007387 */ /* 0x000fe80000100a00 */
[----:B------:R2:W-:Y:S01]  /*12d80*/  STL.64 [R1+0x2390], R204 ;  /* 0x002390cc01007387 */ /* 0x0005e20000100a00 */
[----:B------:R-:W-:-:S03]  /*12d90*/  IMAD.WIDE R184, R22, 0x4, R158 ;  /* 0x0000000416b87825 */ /* 0x000fc600078e029e */
[----:B------:R-:W-:Y:S04]  /*12da0*/  STL.64 [R1+0x248], R176 ;  /* 0x000248b001007387 */ /* 0x000fe80000100a00 */
[----:B------:R3:W-:Y:S04]  /*12db0*/  STL.64 [R1+0x2398], R176 ;  /* 0x002398b001007387 */ /* 0x0007e80000100a00 */
[----:B------:R-:W-:Y:S04]  /*12dc0*/  STL.64 [R1+0x238], R228 ;  /* 0x000238e401007387 */ /* 0x000fe80000100a00 */
[----:B------:R-:W-:Y:S01]  /*12dd0*/  STL.64 [R1+0x230], R202 ;  /* 0x000230ca01007387 */ /* 0x000fe20000100a00 */
[----:B-1----:R-:W-:-:S03]  /*12de0*/  IMAD.WIDE R2, R22, 0x4, R148 ;  /* 0x0000000416027825 */ /* 0x002fc600078e0294 */
[----:B------:R-:W-:Y:S04]  /*12df0*/  STL.64 [R1+0x220], R230 ;  /* 0x000220e601007387 */ /* 0x000fe80000100a00 */
[----:B------:R-:W-:Y:S04]  /*12e00*/  STL.64 [R1+0x228], R190 ;  /* 0x000228be01007387 */ /* 0x000fe80000100a00 */
[----:B------:R-:W-:Y:S04]  /*12e10*/  STL.64 [R1+0x218], R226 ;  /* 0x000218e201007387 */ /* 0x000fe80000100a00 */
[----:B------:R-:W-:Y:S04]  /*12e20*/  STL.64 [R1+0x210], R200 ;  /* 0x000210c801007387 */ /* 0x000fe80000100a00 */
[----:B------:R-:W-:Y:S04]  /*12e30*/  STL.64 [R1+0x200], R184 ;  /* 0x000200b801007387 */ /* 0x000fe80000100a00 */
[----:B------:R-:W-:Y:S04]  /*12e40*/  STL.64 [R1+0x208], R188 ;  /* 0x000208bc01007387 */ /* 0x000fe80000100a00 */
[----:B------:R-:W4:Y:S04]  /*12e50*/  LDL.LU.64 R246, [R1+0x5e0] ;  /* 0x0005e00001f67983 */ /* 0x000f280000300a00 */
[----:B------:R-:W4:Y:S04]  /*12e60*/  LDL.LU.64 R244, [R1+0x5e8] ;  /* 0x0005e80001f47983 */ /* 0x000f280000300a00 */
[----:B------:R1:W-:Y:S04]  /*12e70*/  STL.64 [R1+0x1e8], R2 ;  /* 0x0001e80201007387 */ /* 0x0003e80000100a00 */
[----:B------:R-:W4:Y:S04]  /*12e80*/  LDL.LU.64 R242, [R1+0x5f8] ;  /* 0x0005f80001f27983 */ /* 0x000f280000300a00 */
        /* <DEDUP_REMOVED lines=8> */
[----:B--2---:R-:W2:Y:S01]  /*12f10*/  LDL.LU.64 R204, [R1+0x698] ;  /* 0x0006980001cc7983 */ /* 0x004ea20000300a00 */
[----:B------:R-:W-:-:S03]  /*12f20*/  IMAD.WIDE R224, R22, 0x4, R156 ;  /* 0x0000000416e07825 */ /* 0x000fc600078e029c */
[----:B---3--:R-:W3:Y:S01]  /*12f30*/  LDL.LU.64 R176, [R1+0x6a8] ;  /* 0x0006a80001b07983 */ /* 0x008ee20000300a00 */
[----:B------:R-:W-:-:S04]  /*12f40*/  IMAD.WIDE R198, R22, 0x4, R150 ;  /* 0x0000000416c67825 */ /* 0x000fc800078e0296 */
[C---:B------:R-:W-:Y:S01]  /*12f50*/  IMAD.WIDE R186, R22.reuse, 0x4, R146 ;  /* 0x0000000416ba7825 */ /* 0x040fe200078e0292 */
[----:B------:R-:W-:Y:S03]  /*12f60*/  STL.64 [R1+0x1f8], R224 ;  /* 0x0001f8e001007387 */ /* 0x000fe60000100a00 */
[C---:B------:R-:W-:Y:S01]  /*12f70*/  IMAD.WIDE R144, R22.reuse, 0x4, R144 ;  /* 0x0000000416907825 */ /* 0x040fe200078e0290 */
[----:B------:R-:W-:Y:S03]  /*12f80*/  STL.64 [R1+0x1f0], R198 ;  /* 0x0001f0c601007387 */ /* 0x000fe60000100a00 */
[C---:B------:R-:W-:Y:S01]  /*12f90*/  IMAD.WIDE R142, R22.reuse, 0x4, R142 ;  /* 0x00000004168e7825 */ /* 0x040fe200078e028e */
[----:B------:R4:W-:Y:S03]  /*12fa0*/  STL.64 [R1+0x1e0], R186 ;  /* 0x0001e0ba01007387 */ /* 0x0009e60000100a00 */
        /* <DEDUP_REMOVED lines=40> */
[C---:B-1----:R-:W-:Y:S01]  /*13230*/  IMAD.WIDE R2, R22.reuse, 0x4, R98 ;  /* 0x0000000416027825 */ /* 0x042fe200078e0262 */
[----:B------:R-:W-:Y:S03]  /*13240*/  STL.64 [R1+0x138], R104 ;  /* 0x0001386801007387 */ /* 0x000fe60000100a00 */
[C---:B------:R-:W-:Y:S01]  /*13250*/  IMAD.WIDE R100, R22.reuse, 0x4, R100 ;  /* 0x0000000416647825 */ /* 0x040fe200078e0264 */
[----:B------:R-:W-:Y:S03]  /*13260*/  STL.64 [R1+0x130], R102 ;  /* 0x0001306601007387 */ /* 0x000fe60000100a00 */
[----:B------:R-:W-:-:S02]  /*13270*/  IMAD.WIDE R222, R22, 0x4, R96 ;  /* 0x0000000416de7825 */ /* 0x000fc400078e0260 */
[----:B------:R-:W4:Y:S02]  /*13280*/  LDL.LU.64 R96, [R1+0x6a0] ;  /* 0x0006a00001607983 */ /* 0x000f240000300a00 */
[C---:B------:R-:W-:Y:S02]  /*13290*/  IMAD.WIDE R196, R22.reuse, 0x4, R94 ;  /* 0x0000000416c47825 */ /* 0x040fe400078e025e */
[----:B------:R-:W4:Y:S02]  /*132a0*/  LDL.LU.64 R94, [R1+0x688] ;  /* 0x00068800015e7983 */ /* 0x000f240000300a00 */
[C---:B------:R-:W-:Y:S02]  /*132b0*/  IMAD.WIDE R168, R22.reuse, 0x4, R92 ;  /* 0x0000000416a87825 */ /* 0x040fe400078e025c */
[----:B------:R1:W-:Y:S02]  /*132c0*/  STL.64 [R1+0x120], R2 ;  /* 0x0001200201007387 */ /* 0x0003e40000100a00 */
[----:B------:R-:W-:-:S02]  /*132d0*/  IMAD.WIDE R98, R22, 0x4, R90 ;  /* 0x0000000416627825 */ /* 0x000fc400078e025a */
[----:B------:R-:W-:Y:S04]  /*132e0*/  STL.64 [R1+0x128], R100 ;  /* 0x0001286401007387 */ /* 0x000fe80000100a00 */
[----:B------:R-:W4:Y:S01]  /*132f0*/  LDL.LU.64 R92, [R1+0x680] ;  /* 0x00068000015c7983 */ /* 0x000f220000300a00 */
[----:B------:R-:W-:-:S03]  /*13300*/  IMAD.WIDE R220, R22, 0x4, R88 ;  /* 0x0000000416dc7825 */ /* 0x000fc600078e0258 */
[----:B------:R-:W-:Y:S01]  /*13310*/  STL.64 [R1+0x118], R222 ;  /* 0x000118de01007387 */ /* 0x000fe20000100a00 */
[----:B------:R-:W-:-:S03]  /*13320*/  IMAD.WIDE R194, R22, 0x4, R86 ;  /* 0x0000000416c27825 */ /* 0x000fc600078e0256 */
[----:B------:R-:W4:Y:S01]  /*13330*/  LDL.LU.64 R90, [R1+0x678] ;  /* 0x00067800015a7983 */ /* 0x000f220000300a00 */
[----:B------:R-:W-:-:S03]  /*13340*/  IMAD.WIDE R106, R22, 0x4, R82 ;  /* 0x00000004166a7825 */ /* 0x000fc600078e0252 */
[----:B------:R-:W-:Y:S01]  /*13350*/  STL.64 [R1+0x110], R196 ;  /* 0x000110c401007387 */ /* 0x000fe20000100a00 */
[----:B------:R-:W-:-:S03]  /*13360*/  IMAD.WIDE R166, R22, 0x4, R84 ;  /* 0x0000000416a67825 */ /* 0x000fc600078e0254 */
[----:B------:R-:W4:Y:S01]  /*13370*/  LDL.LU.64 R88, [R1+0x668] ;  /* 0x0006680001587983 */ /* 0x000f220000300a00 */
[----:B------:R-:W-:-:S03]  /*13380*/  IMAD.WIDE R218, R22, 0x4, R80 ;  /* 0x0000000416da7825 */ /* 0x000fc600078e0250 */
[----:B------:R-:W4:Y:S01]  /*13390*/  LDL.LU.64 R86, [R1+0x660] ;  /* 0x0006600001567983 */ /* 0x000f220000300a00 */
[----:B------:R-:W-:-:S03]  /*133a0*/  IMAD.WIDE R192, R22, 0x4, R78 ;  /* 0x0000000416c07825 */ /* 0x000fc600078e024e */
[----:B------:R-:W-:Y:S01]  /*133b0*/  STL.64 [R1+0x100], R98 ;  /* 0x0001006201007387 */ /* 0x000fe20000100a00 */
[----:B------:R-:W-:-:S03]  /*133c0*/  IMAD.WIDE R114, R22, 0x4, R74 ;  /* 0x0000000416727825 */ /* 0x000fc600078e024a */
[----:B------:R-:W-:Y:S01]  /*133d0*/  STL.64 [R1+0x108], R168 ;  /* 0x000108a801007387 */ /* 0x000fe20000100a00 */
[----:B------:R-:W-:-:S03]  /*133e0*/  IMAD.WIDE R164, R22, 0x4, R76 ;  /* 0x0000000416a47825 */ /* 0x000fc600078e024c */
[----:B------:R-:W4:Y:S01]  /*133f0*/  LDL.LU.64 R84, [R1+0x658] ;  /* 0x0006580001547983 */ /* 0x000f220000300a00 */
[----:B------:R-:W-:-:S03]  /*13400*/  IMAD.WIDE R216, R22, 0x4, R72 ;  /* 0x0000000416d87825 */ /* 0x000fc600078e0248 */
[----:B------:R-:W-:Y:S01]  /*13410*/  STL.64 [R1+0xf8], R220 ;  /* 0x0000f8dc01007387 */ /* 0x000fe20000100a00 */
        /* <DEDUP_REMOVED lines=19> */
[----:B------:R1:W-:Y:S01]  /*13550*/  STL.64 [R1+0xa0], R122 ;  /* 0x0000a07a01007387 */ /* 0x0003e20000100a00 */
        /* <DEDUP_REMOVED lines=21> */
[----:B------:R-:W-:Y:S04]  /*136b0*/  STL.64 [R1+0x50], R174 ;  /* 0x000050ae01007387 */ /* 0x000fe80000100a00 */
[----:B------:R1:W-:Y:S04]  /*136c0*/  STL.64 [R1+0x40], R146 ;  /* 0x0000409201007387 */ /* 0x0003e80000100a00 */
[----:B------:R-:W-:Y:S04]  /*136d0*/  STL.64 [R1+0x48], R156 ;  /* 0x0000489c01007387 */ /* 0x000fe80000100a00 */
[----:B------:R-:W-:Y:S04]  /*136e0*/  STL.64 [R1+0x38], R208 ;  /* 0x000038d001007387 */ /* 0x000fe80000100a00 */
[----:B------:R-:W-:Y:S04]  /*136f0*/  STL.64 [R1+0x30], R172 ;  /* 0x000030ac01007387 */ /* 0x000fe80000100a00 */
[----:B------:R-:W-:Y:S04]  /*13700*/  STL.64 [R1+0x20], R148 ;  /* 0x0000209401007387 */ /* 0x000fe80000100a00 */
[----:B------:R-:W-:Y:S04]  /*13710*/  STL.64 [R1+0x28], R150 ;  /* 0x0000289601007387 */ /* 0x000fe80000100a00 */
[----:B------:R-:W-:Y:S04]  /*13720*/  STL.64 [R1+0x18], R206 ;  /* 0x000018ce01007387 */ /* 0x000fe80000100a00 */
[----:B------:R1:W-:Y:S01]  /*13730*/  STL.64 [R1+0x10], R170 ;  /* 0x000010aa01007387 */ /* 0x0003e20000100a00 */
[----:B--2---:R-:W-:-:S03]  /*13740*/  IMAD.WIDE R34, R22, 0x4, R204 ;  /* 0x0000000416227825 */ /* 0x004fc600078e02cc */
[----:B------:R-:W2:Y:S04]  /*13750*/  LDL.LU.64 R204, [R1+0x6b8] ;  /* 0x0006b80001cc7983 */ /* 0x000ea80000300a00 */
        /* <DEDUP_REMOVED lines=15> */
[----:B------:R-:W2:Y:S01]  /*13850*/  LDL.LU.64 R72, [R1+0x748] ;  /* 0x0007480001487983 */ /* 0x000ea20000300a00 */
[----:B------:R-:W-:-:S03]  /*13860*/  IMAD.WIDE R248, R22, 0x4, R20 ;  /* 0x0000000416f87825 */ /* 0x000fc600078e0214 */
[----:B------:R-:W2:Y:S01]  /*13870*/  LDL.LU.64 R74, [R1+0x7f8] ;  /* 0x0007f800014a7983 */ /* 0x000ea20000300a00 */
[----:B------:R-:W-:-:S03]  /*13880*/  IMAD.WIDE R250, R22, 0x4, R24 ;  /* 0x0000000416fa7825 */ /* 0x000fc600078e0218 */
[----:B------:R-:W2:Y:S01]  /*13890*/  LDL.LU.64 R76, [R1+0x758] ;  /* 0x00075800014c7983 */ /* 0x000ea20000300a00 */
[----:B------:R-:W-:-:S03]  /*138a0*/  IMAD.WIDE R152, R22, 0x4, R26 ;  /* 0x0000000416987825 */ /* 0x000fc600078e021a */
[----:B------:R-:W2:Y:S01]  /*138b0*/  LDL.LU.64 R78, [R1+0x7f0] ;  /* 0x0007f000014e7983 */ /* 0x000ea20000300a00 */
[----:B------:R-:W-:-:S03]  /*138c0*/  IMAD.WIDE R154, R22, 0x4, R28 ;  /* 0x00000004169a7825 */ /* 0x000fc600078e021c */
[----:B------:R-:W2:Y:S04]  /*138d0*/  LDL.LU.64 R80, [R1+0x768] ;  /* 0x0007680001507983 */ /* 0x000ea80000300a00 */
[----:B------:R-:W2:Y:S01]  /*138e0*/  LDL.LU.64 R82, [R1+0x7e8] ;  /* 0x0007e80001527983 */ /* 0x000ea20000300a00 */
[----:B---3--:R-:W-:-:S04]  /*138f0*/  IMAD.WIDE R38, R22, 0x4, R176 ;  /* 0x0000000416267825 */ /* 0x008fc800078e02b0 */
[----:B----4-:R-:W-:-:S04]  /*13900*/  IMAD.WIDE R36, R22, 0x4, R96 ;  /* 0x0000000416247825 */ /* 0x010fc800078e0260 */
[----:B------:R-:W-:-:S04]  /*13910*/  IMAD.WIDE R32, R22, 0x4, R94 ;  /* 0x0000000416207825 */ /* 0x000fc800078e025e */
[----:B------:R-:W-:-:S04]  /*13920*/  IMAD.WIDE R30, R22, 0x4, R92 ;  /* 0x00000004161e7825 */ /* 0x000fc800078e025c */
[----:B------:R-:W-:-:S04]  /*13930*/  IMAD.WIDE R28, R22, 0x4, R90 ;  /* 0x00000004161c7825 */ /* 0x000fc800078e025a */
[----:B------:R-:W-:-:S04]  /*13940*/  IMAD.WIDE R26, R22, 0x4, R88 ;  /* 0x00000004161a7825 */ /* 0x000fc800078e0258 */
[----:B------:R-:W-:-:S04]  /*13950*/  IMAD.WIDE R24, R22, 0x4, R86 ;  /* 0x0000000416187825 */ /* 0x000fc800078e0256 */
[C---:B------:R-:W-:Y:S02]  /*13960*/  IMAD.WIDE R20, R22.reuse, 0x4, R84 ;  /* 0x0000000416147825 */ /* 0x040fe400078e0254 */
[----:B------:R-:W3:Y:S04]  /*13970*/  LDL.LU.64 R84, [R1+0x778] ;  /* 0x0007780001547983 */ /* 0x000ee80000300a00 */
[----:B------:R-:W4:Y:S04]  /*13980*/  LDL.LU.64 R86, [R1+0x7e0] ;  /* 0x0007e00001567983 */ /* 0x000f280000300a00 */
[----:B------:R-:W4:Y:S04]  /*13990*/  LDL.LU.64 R88, [R1+0x788] ;  /* 0x0007880001587983 */ /* 0x000f280000300a00 */
[----:B------:R-:W3:Y:S04]  /*139a0*/  LDL.LU.64 R90, [R1+0x7d8] ;  /* 0x0007d800015a7983 */ /* 0x000ee80000300a00 */
[----:B------:R-:W4:Y:S04]  /*139b0*/  LDL.LU.64 R92, [R1+0x798] ;  /* 0x00079800015c7983 */ /* 0x000f280000300a00 */
[----:B------:R-:W4:Y:S04]  /*139c0*/  LDL.LU.64 R94, [R1+0x7a8] ;  /* 0x0007a800015e7983 */ /* 0x000f280000300a00 */
[----:B------:R-:W4:Y:S04]  /*139d0*/  LDL.LU.64 R96, [R1+0x860] ;  /* 0x0008600001607983 */ /* 0x000f280000300a00 */
[----:B------:R-:W3:Y:S01]  /*139e0*/  LDL.64 R176, [R1+0x260] ;  /* 0x0002600001b07983 */ /* 0x000ee20000100a00 */
[----:B--2---:R-:W-:-:S03]  /*139f0*/  IMAD.WIDE R40, R22, 0x4, R204 ;  /* 0x0000000416287825 */ /* 0x004fc600078e02cc */
[----:B------:R-:W2:Y:S04]  /*13a00*/  LDL.64 R204, [R1+0x240] ;  /* 0x0002400001cc7983 */ /* 0x000ea80000100a00 */
[----:B---3--:R-:W-:Y:S04]  /*13a10*/  LDGSTS.E [R0+-0x30000], desc[UR8][R176.64], P1 ;  /* 0xd0000000b0007fae */ /* 0x008fe80008921848 */
[----:B------:R-:W3:Y:S04]  /*13a20*/  LDL.LU.64 R176, [R1+0x2398] ;  /* 0x0023980001b07983 */ /* 0x000ee80000300a00 */
[----:B--2---:R-:W-:Y:S04]  /*13a30*/  LDGSTS.E [R0+-0x2fc00], desc[UR8][R204.64], P1 ;  /* 0xd0400000cc007fae */ /* 0x004fe80008921848 */
[----:B------:R-:W-:Y:S04]  /*13a40*/  LDGSTS.E [R0+-0x2f800], desc[UR8][R230.64], P1 ;  /* 0xd0800000e6007fae */ /* 0x000fe80008921848 */
[----:B------:R-:W-:Y:S04]  /*13a50*/  LDGSTS.E [R0+-0x2f400], desc[UR8][R184.64], P1 ;  /* 0xd0c00000b8007fae */ /* 0x000fe80008921848 */
[----:B------:R-:W2:Y:S04]  /*13a60*/  LDL.LU.64 R204, [R1+0x2390] ;  /* 0x0023900001cc7983 */ /* 0x000ea80000300a00 */
[----:B------:R-:W3:Y:S04]  /*13a70*/  LDL.LU.64 R230, [R1+0x2388] ;  /* 0x0023880001e67983 */ /* 0x000ee80000300a00 */
[----:B------:R-:W2:Y:S04]  /*13a80*/  LDL.LU.64 R184, [R1+0x2380] ;  /* 0x0023800001b87983 */ /* 0x000ea80000300a00 */
[----:B------:R-:W-:Y:S04]  /*13a90*/  LDGSTS.E [R0+-0x2f000], desc[UR8][R186.64], P1 ;  /* 0xd1000000ba007fae */ /* 0x000fe80008921848 */
[----:B------:R1:W-:Y:S04]  /*13aa0*/  LDGSTS.E [R0+-0x2ec00], desc[UR8][R234.64], P1 ;  /* 0xd1400000ea007fae */ /* 0x0003e80008921848 */
[----:B------:R-:W-:Y:S04]  /*13ab0*/  LDGSTS.E [R0+-0x2e800], desc[UR8][R10.64], P1 ;  /* 0xd18000000a007fae */ /* 0x000fe80008921848 */
[----:B------:R-:W2:Y:S04]  /*13ac0*/  LDL.LU R186, [R1+0x237c] ;  /* 0x00237c0001ba7983 */ /* 0x000ea80000300800 */
[----:B------:R-:W2:Y:S01]  /*13ad0*/  LDL.LU R234, [R1+0x2378] ;  /* 0x0023780001ea7983 */ /* 0x000ea20000300800 */
[C---:B------:R-:W-:Y:S01]  /*13ae0*/  IMAD.WIDE R244, R22.reuse, 0x4, R244 ;  /* 0x0000000416f47825 */ /* 0x040fe200078e02f4 */
[----:B-1----:R-:W1:Y:S02]  /*13af0*/  LDC R235, c[0x0][0x230] ;  /* 0x00008c00ffeb7b82 */ /* 0x002e640000000800 */
[----:B------:R-:W2:Y:S04]  /*13b00*/  LDL.LU.64 R10, [R1+0x2370] ;  /* 0x00237000010a7983 */ /* 0x000ea80000300a00 */
[----:B------:R-:W-:Y:S04]  /*13b10*/  LDGSTS.E [R0+-0x2e400], desc[UR8][R8.64], P1 ;  /* 0xd1c0000008007fae */ /* 0x000fe80008921848 */
[----:B------:R-:W-:Y:S04]  /*13b20*/  LDGSTS.E [R0+-0x2e000], desc[UR8][R6.64], P1 ;  /* 0xd200000006007fae */ /* 0x000fe80008921848 */
[----:B------:R-:W-:Y:S04]  /*13b30*/  LDGSTS.E [R0+-0x2dc00], desc[UR8][R4.64], P1 ;  /* 0xd240000004007fae */ /* 0x000fe80008921848 */
[----:B------:R-:W2:Y:S04]  /*13b40*/  LDL.LU.64 R8, [R1+0x2368] ;  /* 0x0023680001087983 */ /* 0x000ea80000300a00 */
[----:B------:R-:W2:Y:S04]  /*13b50*/  LDL.LU.64 R6, [R1+0x2360] ;  /* 0x0023600001067983 */ /* 0x000ea80000300a00 */
[----:B------:R-:W2:Y:S04]  /*13b60*/  LDL.LU.64 R4, [R1+0x2358] ;  /* 0x0023580001047983 */ /* 0x000ea80000300a00 */
[----:B------:R-:W-:Y:S04]  /*13b70*/  LDGSTS.E [R0+-0x2d800], desc[UR8][R2.64], P1 ;  /* 0xd280000002007fae */ /* 0x000fe80008921848 */
[----:B------:R-:W-:Y:S04]  /*13b80*/  LDGSTS.E [R0+-0x2d400], desc[UR8][R98.64], P1 ;  /* 0xd2c0000062007fae */ /* 0x000fe80008921848 */
[----:B------:R-:W-:Y:S04]  /*13b90*/  LDGSTS.E [R0+-0x2d000], desc[UR8][R106.64], P1 ;  /* 0xd30000006a007fae */ /* 0x000fe80008921848 */
[----:B------:R-:W3:Y:S01]  /*13ba0*/  LDL.LU.64 R2, [R1+0x2350] ;  /* 0x0023500001027983 */ /* 0x000ee20000300a00 */
[----:B------:R-:W-:-:S03]  /*13bb0*/  IMAD.WIDE R236, R22, 0x4, R236 ;  /* 0x0000000416ec7825 */ /* 0x000fc600078e02ec */
[----:B------:R-:W-:Y:S01]  /*13bc0*/  LDGSTS.E [R0+-0x2cc00], desc[UR8][R114.64], P1 ;  /* 0xd340000072007fae */ /* 0x000fe20008921848 */
[----:B------:R-:W-:-:S03]  /*13bd0*/  IMAD.WIDE R16, R22, 0x4, R16 ;  /* 0x0000000416107825 */ /* 0x000fc600078e0210 */
[----:B------:R4:W-:Y:S04]  /*13be0*/  LDGSTS.E [R0+-0x2c800], desc[UR8][R122.64], P1 ;  /* 0xd38000007a007fae */ /* 0x0009e80008921848 */
[----:B------:R1:W-:Y:S04]  /*13bf0*/  LDGSTS.E [R0+-0x2c400], desc[UR8][R130.64], P1 ;  /* 0xd3c0000082007fae */ /* 0x0003e80008921848 */
[----:B------:R1:W-:Y:S01]  /*13c00*/  LDGSTS.E [R0+-0x2c000], desc[UR8][R138.64], P1 ;  /* 0xd40000008a007fae */ /* 0x0003e20008921848 */
[----:B------:R-:W-:-:S03]  /*13c10*/  IMAD.WIDE R42, R22, 0x4, R42 ;  /* 0x00000004162a7825 */ /* 0x000fc600078e022a */
[----:B------:R1:W-:Y:S01]  /*13c20*/  LDGSTS.E [R0+-0x2bc00], desc[UR8][R146.64], P1 ;  /* 0xd440000092007fae */ /* 0x0003e20008921848 */
[C---:B------:R-:W-:Y:S01]  /*13c30*/  IMAD.WIDE R50, R22.reuse, 0x4, R50 ;  /* 0x0000000416327825 */ /* 0x040fe200078e0232 */
[----:B----4-:R-:W4:Y:S02]  /*13c40*/  LDC R122, c[0x0][0x230] ;  /* 0x00008c00ff7a7b82 */ /* 0x010f240000000800 */
[----:B------:R-:W-:Y:S01]  /*13c50*/  LDGSTS.E [R0+-0x2b800], desc[UR8][R148.64], P1 ;  /* 0xd480000094007fae */ /* 0x000fe20008921848 */
[----:B------:R-:W-:-:S03]  /*13c60*/  IMAD.WIDE R58, R22, 0x4, R58 ;  /* 0x00000004163a7825 */ /* 0x000fc600078e023a */
[----:B------:R-:W-:Y:S01]  /*13c70*/  LDGSTS.E [R0+-0x2b400], desc[UR8][R152.64], P1 ;  /* 0xd4c0000098007fae */ /* 0x000fe20008921848 */
[C---:B------:R-:W-:Y:S01]  /*13c80*/  IMAD.WIDE R66, R22.reuse, 0x4, R66 ;  /* 0x0000000416427825 */ /* 0x040fe200078e0242 */
[----:B-1----:R-:W1:Y:S02]  /*13c90*/  LDC R130, c[0x0][0x230] ;  /* 0x00008c00ff827b82 */ /* 0x002e640000000800 */
[----:B------:R-:W-:Y:S01]  /*13ca0*/  LDGSTS.E [R0+-0x2b000], desc[UR8][R244.64], P1 ;  /* 0xd5000000f4007fae */ /* 0x000fe20008921848 */
[----:B------:R-:W-:-:S03]  /*13cb0*/  IMAD.WIDE R74, R22, 0x4, R74 ;  /* 0x00000004164a7825 */ /* 0x000fc600078e024a */
[----:B------:R-:W-:Y:S01]  /*13cc0*/  LDGSTS.E [R0+-0x2ac00], desc[UR8][R236.64], P1 ;  /* 0xd5400000ec007fae */ /* 0x000fe20008921848 */
[C---:B------:R-:W-:Y:S01]  /*13cd0*/  IMAD.WIDE R82, R22.reuse, 0x4, R82 ;  /* 0x0000000416527825 */ /* 0x040fe200078e0252 */
[----:B------:R-:W1:Y:S02]  /*13ce0*/  LDC R138, c[0x0][0x230] ;  /* 0x00008c00ff8a7b82 */ /* 0x000e640000000800 */
[----:B------:R-:W-:Y:S01]  /*13cf0*/  LDGSTS.E [R0+-0x2a800], desc[UR8][R16.64], P1 ;  /* 0xd580000010007fae */ /* 0x000fe20008921848 */
[----:B------:R-:W-:-:S03]  /*13d00*/  IMAD.WIDE R90, R22, 0x4, R90 ;  /* 0x00000004165a7825 */ /* 0x000fc600078e025a */
[----:B------:R-:W-:Y:S01]  /*13d10*/  LDGSTS.E [R0+-0x2a400], desc[UR8][R26.64], P1 ;  /* 0xd5c000001a007fae */ /* 0x000fe20008921848 */
[C---:B------:R-:W-:Y:S01]  /*13d20*/  IMAD.WIDE R242, R22.reuse, 0x4, R242 ;  /* 0x0000000416f27825 */ /* 0x040fe200078e02f2 */
[----:B------:R-:W1:Y:S02]  /*13d30*/  LDC R146, c[0x0][0x230] ;  /* 0x00008c00ff927b82 */ /* 0x000e640000000800 */
[----:B------:R-:W-:Y:S04]  /*13d40*/  LDGSTS.E [R0+-0x2a000], desc[UR8][R34.64], P1 ;  /* 0xd600000022007fae */ /* 0x000fe80008921848 */
[----:B------:R-:W-:Y:S04]  /*13d50*/  LDGSTS.E [R0+-0x29c00], desc[UR8][R42.64], P1 ;  /* 0xd64000002a007fae */ /* 0x000fe80008921848 */
[----:B------:R-:W-:Y:S04]  /*13d60*/  LDGSTS.E [R0+-0x29800], desc[UR8][R50.64], P1 ;  /* 0xd680000032007fae */ /* 0x000fe80008921848 */
[----:B------:R-:W-:Y:S04]  /*13d70*/  LDGSTS.E [R0+-0x29400], desc[UR8][R58.64], P1 ;  /* 0xd6c000003a007fae */ /* 0x000fe80008921848 */
[----:B------:R-:W-:Y:S04]  /*13d80*/  LDGSTS.E [R0+-0x29000], desc[UR8][R66.64], P1 ;  /* 0xd700000042007fae */ /* 0x000fe80008921848 */
[----:B------:R-:W-:Y:S04]  /*13d90*/  LDGSTS.E [R0+-0x28c00], desc[UR8][R74.64], P1 ;  /* 0xd74000004a007fae */ /* 0x000fe80008921848 */
[----:B------:R-:W-:Y:S04]  /*13da0*/  LDGSTS.E [R0+-0x28800], desc[UR8][R82.64], P1 ;  /* 0xd780000052007fae */ /* 0x000fe80008921848 */
[----:B------:R-:W-:Y:S01]  /*13db0*/  LDGSTS.E [R0+-0x28400], desc[UR8][R90.64], P1 ;  /* 0xd7c000005a007fae */ /* 0x000fe20008921848 */
[----:B------:R-:W-:-:S04]  /*13dc0*/  IMAD.WIDE R232, R22, 0x4, R232 ;  /* 0x0000000416e87825 */ /* 0x000fc800078e02e8 */
        /* <DEDUP_REMOVED lines=16> */
[C---:B------:R-:W-:Y:S01]  /*13ed0*/  IMAD.WIDE R94, R22.reuse, 0x4, R94 ;  /* 0x00000004165e7825 */ /* 0x040fe200078e025e */
        /* <DEDUP_REMOVED lines=32> */
[----:B--2---:R-:W-:Y:S04]  /*140e0*/  LDGSTS.E [R3+-0x2fe00], desc[UR8][R204.64], P1 ;  /* 0xd0200000cc037fae */ /* 0x004fe80008921848 */
        /* <DEDUP_REMOVED lines=21> */
[----:B------:R3:W-:Y:S01]  /*14240*/  STL.64 [R1+0x22b8], R2 ;  /* 0x0022b80201007387 */ /* 0x0007e20000100a00 */
[----:B------:R-:W-:-:S04]  /*14250*/  IMAD.WIDE R246, R22, 0x4, R246 ;  /* 0x0000000416f67825 */ /* 0x000fc800078e02f6 */
[C---:B------:R-:W-:Y:S01]  /*14260*/  IMAD.WIDE R238, R22.reuse, 0x4, R238 ;  /* 0x0000000416ee7825 */ /* 0x040fe200078e02ee */
[----:B------:R-:W-:Y:S03]  /*14270*/  LDGSTS.E [R3+-0x2a600], desc[UR8][R20.64], P1 ;  /* 0xd5a0000014037fae */ /* 0x000fe60008921848 */
        /* <DEDUP_REMOVED lines=14> */
[----:B------:R-:W-:Y:S01]  /*14360*/  IMAD.WIDE R96, R22, 0x4, R96 ;  /* 0x0000000416607825 */ /* 0x000fe200078e0260 */
[----:B------:R-:W-:Y:S03]  /*14370*/  LDGSTS.E [R3+-0x28600], desc[UR8][R86.64], P1 ;  /* 0xd7a0000056037fae */ /* 0x000fe60008921848 */
[----:B------:R-:W-:Y:S01]  /*14380*/  VIADD R106, R185, 0xffffff5d ;  /* 0xffffff5db96a7836 */ /* 0x000fe20000000000 */
[----:B------:R-:W-:Y:S01]  /*14390*/  LDGSTS.E [R3+-0x28200], desc[UR8][R94.64], P1 ;  /* 0xd7e000005e037fae */ /* 0x000fe20008921848 */
[----:B------:R-:W-:Y:S01]  /*143a0*/  VIADD R114, R186, 0xffffff5c ;  /* 0xffffff5cba727836 */ /* 0x000fe20000000000 */
[----:B----4-:R-:W-:Y:S01]  /*143b0*/  IADD3 R122, R122, -0x85, RZ ;  /* 0xffffff7b7a7a7810 */ /* 0x010fe20007ffe0ff */
[----:B-1----:R-:W-:Y:S01]  /*143c0*/  VIADD R130, R130, 0xffffff7a ;  /* 0xffffff7a82827836 */ /* 0x002fe20000000000 */
[----:B------:R1:W-:Y:S01]  /*143d0*/  LDGSTS.E [R4+-0x2fd00], desc[UR8][R176.64], P1 ;  /* 0xd0300000b0047fae */ /* 0x0003e20008921848 */
[----:B------:R-:W-:Y:S01]  /*143e0*/  VIADD R138, R138, 0xffffff79 ;  /* 0xffffff798a8a7836 */ /* 0x000fe20000000000 */
[----:B--2---:R-:W2:Y:S02]  /*143f0*/  LDC R171, c[0x0][0x230] ;  /* 0x00008c00ffab7b82 */ /* 0x004ea40000000800 */
[----:B------:R-:W-:Y:S04]  /*14400*/  LDGSTS.E [R4+-0x2f900], desc[UR8][R190.64], P1 ;  /* 0xd0700000be047fae */ /* 0x000fe80008921848 */
[----:B---3--:R-:W3:Y:S01]  /*14410*/  LDL.LU.64 R2, [R1+0x1e8] ;  /* 0x0001e80001027983 */ /* 0x008ee20000300a00 */
[----:B------:R-:W-:Y:S01]  /*14420*/  VIADD R146, R146, 0xffffff78 ;  /* 0xffffff7892927836 */ /* 0x000fe20000000000 */
[----:B------:R-:W4:Y:S02]  /*14430*/  LDC R170, c[0x0][0x230] ;  /* 0x00008c00ffaa7b82 */ /* 0x000f240000000800 */
[----:B------:R-:W2:Y:S04]  /*14440*/  LDL.LU.64 R202, [R1+0xce8] ;  /* 0x000ce80001ca7983 */ /* 0x000ea80000300a00 */
[----:B------:R-:W4:Y:S02]  /*14450*/  LDL.LU.64 R198, [R1+0xce0] ;  /* 0x000ce00001c67983 */ /* 0x000f240000300a00 */
[----:B-1----:R-:W1:Y:S02]  /*14460*/  LDC R176, c[0x0][0x230] ;  /* 0x00008c00ffb07b82 */ /* 0x002e640000000800 */
[----:B------:R-:W4:Y:S04]  /*14470*/  LDL.LU.64 R196, [R1+0xcd8] ;  /* 0x000cd80001c47983 */ /* 0x000f280000300a00 */
[----:B------:R-:W4:Y:S04]  /*14480*/  LDL.LU.64 R194, [R1+0xcd0] ;  /* 0x000cd00001c27983 */ /* 0x000f280000300a00 */
[----:B------:R-:W-:Y:S04]  /*14490*/  LDGSTS.E [R4+-0x2f500], desc[UR8][R188.64], P1 ;  /* 0xd0b00000bc047fae */ /* 0x000fe80008921848 */
[----:B------:R-:W4:Y:S04]  /*144a0*/  LDL.LU.64 R200, [R1+0xcc8] ;  /* 0x000cc80001c87983 */ /* 0x000f280000300a00 */
[----:B------:R-:W4:Y:S04]  /*144b0*/  LDL.LU.64 R192, [R1+0xcc0] ;  /* 0x000cc00001c07983 */ /* 0x000f280000300a00 */
[----:B------:R-:W4:Y:S04]  /*144c0*/  LDL.LU.64 R190, [R1+0xcb8] ;  /* 0x000cb80001be7983 */ /* 0x000f280000300a00 */
[----:B------:R-:W4:Y:S04]  /*144d0*/  LDL.LU.64 R188, [R1+0xcb0] ;  /* 0x000cb00001bc7983 */ /* 0x000f280000300a00 */
[----:B---3--:R-:W-:Y:S04]  /*144e0*/  LDGSTS.E [R4+-0x2f100], desc[UR8][R2.64], P1 ;  /* 0xd0f0000002047fae */ /* 0x008fe80008921848 */
[----:B------:R-:W-:Y:S04]  /*144f0*/  LDGSTS.E [R4+-0x2ed00], desc[UR8][R140.64], P1 ;  /* 0xd13000008c047fae */ /* 0x000fe80008921848 */
[----:B------:R-:W-:Y:S04]  /*14500*/  LDGSTS.E [R4+-0x2e900], desc[UR8][R132.64], P1 ;  /* 0xd170000084047fae */ /* 0x000fe80008921848 */
[----:B------:R-:W-:Y:S04]  /*14510*/  LDGSTS.E [R4+-0x2e500], desc[UR8][R124.64], P1 ;  /* 0xd1b000007c047fae */ /* 0x000fe80008921848 */
[----:B------:R-:W-:Y:S04]  /*14520*/  LDGSTS.E [R4+-0x2e100], desc[UR8][R116.64], P1 ;  /* 0xd1f0000074047fae */ /* 0x000fe80008921848 */
[----:B------:R-:W-:Y:S04]  /*14530*/  LDGSTS.E [R4+-0x2dd00], desc[UR8][R108.64], P1 ;  /* 0xd23000006c047fae */ /* 0x000fe80008921848 */
[----:B------:R-:W-:Y:S04]  /*14540*/  LDGSTS.E [R4+-0x2d900], desc[UR8][R100.64], P1 ;  /* 0xd270000064047fae */ /* 0x000fe80008921848 */
[----:B------:R3:W-:Y:S04]  /*14550*/  LDGSTS.E [R4+-0x2d500], desc[UR8][R168.64], P1 ;  /* 0xd2b00000a8047fae */ /* 0x0007e80008921848 */
[----:B------:R1:W-:Y:S04]  /*14560*/  LDGSTS.E [R4+-0x2d100], desc[UR8][R166.64], P1 ;  /* 0xd2f00000a6047fae */ /* 0x0003e80008921848 */
[----:B------:R-:W-:Y:S04]  /*14570*/  LDGSTS.E [R4+-0x2cd00], desc[UR8][R164.64], P1 ;  /* 0xd3300000a4047fae */ /* 0x000fe80008921848 */
[----:B------:R-:W-:Y:S01]  /*14580*/  LDGSTS.E [R4+-0x2c900], desc[UR8][R162.64], P1 ;  /* 0xd3700000a2047fae */ /* 0x000fe20008921848 */
[C---:B--2---:R-:W-:Y:S01]  /*14590*/  IMAD.WIDE R98, R252.reuse, 0x4, R202 ;  /* 0x00000004fc627825 */ /* 0x044fe200078e02ca */
[----:B---3--:R-:W2:Y:S02]  /*145a0*/  LDC R168, c[0x0][0x230] ;  /* 0x00008c00ffa87b82 */ /* 0x008ea40000000800 */
[----:B------:R-:W-:Y:S04]  /*145b0*/  LDGSTS.E [R4+-0x2c500], desc[UR8][R160.64], P1 ;  /* 0xd3b00000a0047fae */ /* 0x000fe80008921848 */
[----:B------:R3:W-:Y:S01]  /*145c0*/  LDGSTS.E [R4+-0x2c100], desc[UR8][R158.64], P1 ;  /* 0xd3f000009e047fae */ /* 0x0007e20008921848 */
[C---:B----4-:R-:W-:Y:S01]  /*145d0*/  IMAD.WIDE R100, R252.reuse, 0x4, R198 ;  /* 0x00000004fc647825 */ /* 0x050fe200078e02c6 */
[----:B-1----:R-:W1:Y:S02]  /*145e0*/  LDC R166, c[0x0][0x230] ;  /* 0x00008c00ffa67b82 */ /* 0x002e640000000800 */
[----:B------:R-:W-:Y:S04]  /*145f0*/  LDGSTS.E [R4+-0x2bd00], desc[UR8][R156.64], P1 ;  /* 0xd43000009c047fae */ /* 0x000fe80008921848 */
[----:B------:R-:W-:Y:S01]  /*14600*/  LDGSTS.E [R4+-0x2b900], desc[UR8][R150.64], P1 ;  /* 0xd470000096047fae */ /* 0x000fe20008921848 */
[C---:B------:R-:W-:Y:S01]  /*14610*/  IMAD.WIDE R102, R252.reuse, 0x4, R196 ;  /* 0x00000004fc667825 */ /* 0x040fe200078e02c4 */
[----:B------:R-:W4:Y:S02]  /*14620*/  LDC R169, c[0x0][0x230] ;  /* 0x00008c00ffa97b82 */ /* 0x000f240000000800 */
[----:B------:R-:W-:Y:S04]  /*14630*/  LDGSTS.E [R4+-0x2b500], desc[UR8][R154.64], P1 ;  /* 0xd4b000009a047fae */ /* 0x000fe80008921848 */
[----:B------:R-:W-:Y:S01]  /*14640*/  LDGSTS.E [R4+-0x2b100], desc[UR8][R246.64], P1 ;  /* 0xd4f00000f6047fae */ /* 0x000fe20008921848 */
[----:B------:R-:W-:Y:S01]  /*14650*/  IMAD.WIDE R104, R252, 0x4, R194 ;  /* 0x00000004fc687825 */ /* 0x000fe200078e02c2 */
[----:B---3--:R-:W3:Y:S02]  /*14660*/  LDC R158, c[0x0][0x230] ;  /* 0x00008c00ff9e7b82 */ /* 0x008ee40000000800 */
[----:B------:R-:W-:Y:S04]  /*14670*/  LDGSTS.E [R4+-0x2ad00], desc[UR8][R238.64], P1 ;  /* 0xd5300000ee047fae */ /* 0x000fe80008921848 */
[----:B------:R-:W-:Y:S04]  /*14680*/  LDGSTS.E [R4+-0x2a900], desc[UR8][R14.64], P1 ;  /* 0xd57000000e047fae */ /* 0x000fe80008921848 */
[----:B------:R-:W4:Y:S01]  /*14690*/  LDL.LU.64 R202, [R1+0xca8] ;  /* 0x000ca80001ca7983 */ /* 0x000f220000300a00 */
[----:B-1----:R-:W-:Y:S01]  /*146a0*/  VIADD R166, R166, 0xffffff5a ;  /* 0xffffff5aa6a67836 */ /* 0x002fe20000000000 */
[----:B--2---:R-:W-:Y:S01]  /*146b0*/  IADD3 R168, R168, -0xa7, RZ ;  /* 0xffffff59a8a87810 */ /* 0x004fe20007ffe0ff */
[----:B------:R-:W-:Y:S01]  /*146c0*/  VIADD R176, R176, 0xffffff75 ;  /* 0xffffff75b0b07836 */ /* 0x000fe20000000000 */
[----:B------:R-:W-:Y:S01]  /*146d0*/  LDGSTS.E [R4+-0x2a500], desc[UR8][R24.64], P1 ;  /* 0xd5b0000018047fae */ /* 0x000fe20008921848 */
[----:B------:R-:W1:Y:S03]  /*146e0*/  LDC R252, c[0x0][0x230] ;  /* 0x00008c00fffc7b82 */ /* 0x000e660000000800 */
        /* <DEDUP_REMOVED lines=9> */
[----:B------:R-:W0:Y:S01]  /*14780*/  LDGDEPBAR ;  /* 0x00000000000079af */ /* 0x000e220000000000 */
[----:B------:R-:W-:Y:S06]  /*14790*/  BAR.SYNC.DEFER_BLOCKING 0x0 ;  /* 0x0000000000007b1d */ /* 0x000fec0000010000 */
[----:B------:R-:W2:Y:S04]  /*147a0*/  LDL.LU.64 R198, [R1+0xca0] ;  /* 0x000ca00001c67983 */ /* 0x000ea80000300a00 */
[----:B------:R-:W4:Y:S04]  /*147b0*/  LDL.LU.64 R196, [R1+0xc98] ;  /* 0x000c980001c47983 */ /* 0x000f280000300a00 */
[----:B------:R-:W4:Y:S04]  /*147c0*/  LDL.LU.64 R194, [R1+0xc90] ;  /* 0x000c900001c27983 */ /* 0x000f280000300a00 */
[----:B------:R-:W-:Y:S04]  /*147d0*/  STL.64 [R1+0x20b0], R98 ;  /* 0x0020b06201007387 */ /* 0x000fe80000100a00 */
[----:B------:R-:W-:Y:S01]  /*147e0*/  @!PT LDS RZ, [RZ] ;  /* 0x00000000fffff984 */ /* 0x000fe20000000800 */
[----:B------:R-:W-:Y:S01]  /*147f0*/  @!PT LDS RZ, [RZ] ;  /* 0x00000000fffff984 */ /* 0x000fe20000000800 */
[----:B------:R-:W-:Y:S01]  /*14800*/  @!PT LDS RZ, [RZ] ;  /* 0x00000000fffff984 */ /* 0x000fe20000000800 */
[----:B------:R-:W-:Y:S04]  /*14810*/  LDGSTS.E [R5+0x40000], desc[UR8][R98.64], !P6 ;  /* 0x4000000062057fae */ /* 0x000fe8000f121848 */
[----:B------:R-:W-:Y:S04]  /*14820*/  LDGSTS.E [R5+0x44000], desc[UR8][R100.64], !P6 ;  /* 0x4400000064057fae */ /* 0x000fe8000f121848 */
[----:B------:R-:W-:Y:S04]  /*14830*/  STL.64 [R1+0x20b8], R100 ;  /* 0x0020b86401007387 */ /* 0x000fe80000100a00 */
[----:B------:R-:W-:Y:S04]  /*14840*/  LDGSTS.E [R5+0x48000], desc[UR8][R102.64], !P6 ;  /* 0x4800000066057fae */ /* 0x000fe8000f121848 */
[----:B------:R-:W-:Y:S04]  /*14850*/  STL.64 [R1+0x20c0], R102 ;  /* 0x0020c06601007387 */ /* 0x000fe80000100a00 */
[----:B------:R1:W-:Y:S04]  /*14860*/  LDGSTS.E [R5+0x4c000], desc[UR8][R104.64], !P6 ;  /* 0x4c00000068057fae */ /* 0x0003e8000f121848 */
[----:B------:R3:W-:Y:S04]  /*14870*/  STL.64 [R1+0x20c8], R104 ;  /* 0x0020c86801007387 */ /* 0x0007e80000100a00 */
[----:B---3--:R-:W3:Y:S01]  /*14880*/  LDL R105, [R1+0x1040] ;  /* 0x0010400001697983 */ /* 0x008ee20000100800 */
[----:B------:R-:W-:Y:S01]  /*14890*/  ISETP.GE.U32.AND P6, PT, R106, 0x7fffff1e, PT ;  /* 0x7fffff1e6a00780c */ /* 0x000fe20003fc6070 */
[----:B------:R-:W-:Y:S01]  /*148a0*/  VIADD R158, R158, 0xffffff5b ;  /* 0xffffff5b9e9e7836 */ /* 0x000fe20000000000 */
[----:B------:R-:W-:Y:S01]  /*148b0*/  ISETP.GE.U32.AND P1, PT, R184, 0x7fffff1f, PT ;  /* 0x7fffff1fb800780c */ /* 0x000fe20003f26070 */
[----:B------:R-:W-:Y:S01]  /*148c0*/  VIADD R235, R235, 0xffffff52 ;  /* 0xffffff52ebeb7836 */ /* 0x000fe20000000000 */
[----:B------:R-:W4:Y:S08]  /*148d0*/  LDC R184, c[0x0][0x230] ;  /* 0x00008c00ffb87b82 */ /* 0x000f300000000800 */
[----:B-1----:R-:W1:Y:S01]  /*148e0*/  LDC R104, c[0x0][0x230] ;  /* 0x00008c00ff687b82 */ /* 0x002e620000000800 */
[----:B---3--:R-:W-:-:S02]  /*148f0*/  IMAD.WIDE R106, R105, 0x4, R200 ;  /* 0x00000004696a7825 */ /* 0x008fc400078e02c8 */
[----:B------:R-:W3:Y:S02]  /*14900*/  LDL.LU.64 R200, [R1+0xc88] ;  /* 0x000c880001c87983 */ /* 0x000ee40000300a00 */
[C---:B------:R-:W-:Y:S02]  /*14910*/  IMAD.WIDE R108, R105.reuse, 0x4, R192 ;  /* 0x00000004696c7825 */ /* 0x040fe400078e02c0 */
[----:B------:R-:W3:Y:S02]  /*14920*/  LDL.LU.64 R192, [R1+0xc80] ;  /* 0x000c800001c07983 */ /* 0x000ee40000300a00 */
[C---:B------:R-:W-:Y:S02]  /*14930*/  IMAD.WIDE R110, R105.reuse, 0x4, R190 ;  /* 0x00000004696e7825 */ /* 0x040fe400078e02be */
[----:B------:R-:W3:Y:S02]  /*14940*/  LDL.LU.64 R190, [R1+0xc78] ;  /* 0x000c780001be7983 */ /* 0x000ee40000300a00 */
[----:B------:R-:W-:-:S02]  /*14950*/  IMAD.WIDE R112, R105, 0x4, R188 ;  /* 0x0000000469707825 */ /* 0x000fc400078e02bc */
[----:B------:R-:W3:Y:S04]  /*14960*/  LDL.LU.64 R188, [R1+0xc70] ;  /* 0x000c700001bc7983 */ /* 0x000ee80000300a00 */
[----:B------:R-:W-:Y:S04]  /*14970*/  LDGSTS.E [R5+0x40004], desc[UR8][R106.64], !P5 ;  /* 0x400040006a057fae */ /* 0x000fe8000e921848 */
[----:B------:R1:W-:Y:S04]  /*14980*/  LDGSTS.E [R5+0x44004], desc[UR8][R108.64], !P5 ;  /* 0x440040006c057fae */ /* 0x0003e8000e921848 */
[----:B------:R-:W-:Y:S04]  /*14990*/  STL.64 [R1+0x20d0], R106 ;  /* 0x0020d06a01007387 */ /* 0x000fe80000100a00 */
[----:B------:R-:W-:Y:S01]  /*149a0*/  LDGSTS.E [R5+0x48004], desc[UR8][R110.64], !P5 ;  /* 0x480040006e057fae */ /* 0x000fe2000e921848 */
[----:B--2---:R-:W-:-:S03]  /*149b0*/  IMAD.WIDE R116, R105, 0x4, R198 ;  /* 0x0000000469747825 */ /* 0x004fc600078e02c6 */
[----:B------:R1:W-:Y:S04]  /*149c0*/  STL.64 [R1+0x20d8], R108 ;  /* 0x0020d86c01007387 */ /* 0x0003e80000100a00 */
[----:B------:R-:W-:Y:S01]  /*149d0*/  LDGSTS.E [R5+0x4c004], desc[UR8][R112.64], !P5 ;  /* 0x4c00400070057fae */ /* 0x000fe2000e921848 */
[----:B------:R-:W-:Y:S01]  /*149e0*/  ISETP.GE.U32.AND P5, PT, R114, 0x7fffff1d, PT ;  /* 0x7fffff1d7200780c */ /* 0x000fe20003fa6070 */
[C---:B----4-:R-:W-:Y:S02]  /*149f0*/  IMAD.WIDE R114, R105.reuse, 0x4, R202 ;  /* 0x0000000469727825 */ /* 0x050fe400078e02ca */
[----:B------:R-:W-:Y:S04]  /*14a00*/  STL.64 [R1+0x20e0], R110 ;  /* 0x0020e06e01007387 */ /* 0x000fe80000100a00 */
[----:B------:R-:W-:Y:S01]  /*14a10*/  STL.64 [R1+0x20e8], R112 ;  /* 0x0020e87001007387 */ /* 0x000fe20000100a00 */
[C---:B------:R-:W-:Y:S01]  /*14a20*/  IMAD.WIDE R118, R105.reuse, 0x4, R196 ;  /* 0x0000000469767825 */ /* 0x040fe200078e02c4 */
[----:B-1----:R-:W1:Y:S02]  /*14a30*/  LDC R109, c[0x0][0x230] ;  /* 0x00008c00ff6d7b82 */ /* 0x002e640000000800 */
[----:B------:R-:W2:Y:S01]  /*14a40*/  LDL.LU.64 R202, [R1+0xc58] ;  /* 0x000c580001ca7983 */ /* 0x000ea20000300a00 */
[----:B------:R-:W-:-:S03]  /*14a50*/  IMAD.WIDE R120, R105, 0x4, R194 ;  /* 0x0000000469787825 */ /* 0x000fc600078e02c2 */
[----:B------:R-:W4:Y:S01]  /*14a60*/  LDL.LU.64 R198, [R1+0xc50] ;  /* 0x000c500001c67983 */ /* 0x000f220000300a00 */
[----:B------:R-:W-:Y:S01]  /*14a70*/  VIADD R184, R184, 0xffffff74 ;  /* 0xffffff74b8b87836 */ /* 0x000fe20000000000 */
[----:B------:R-:W1:Y:S02]  /*14a80*/  LDC R108, c[0x0][0x230] ;  /* 0x00008c00ff6c7b82 */ /* 0x000e640000000800 */
[----:B------:R-:W4:Y:S04]  /*14a90*/  LDL.LU.64 R196, [R1+0xc48] ;  /* 0x000c480001c47983 */ /* 0x000f280000300a00 */
[----:B------:R-:W4:Y:S04]  /*14aa0*/  LDL.LU.64 R194, [R1+0xc40] ;  /* 0x000c400001c27983 */ /* 0x000f280000300a00 */
[----:B------:R-:W-:Y:S04]  /*14ab0*/  LDGSTS.E [R5+0x40008], desc[UR8][R114.64], !P3 ;  /* 0x4000800072057fae */ /* 0x000fe8000d921848 */
[----:B------:R-:W-:Y:S04]  /*14ac0*/  LDGSTS.E [R5+0x44008], desc[UR8][R116.64], !P3 ;  /* 0x4400800074057fae */ /* 0x000fe8000d921848 */
[----:B------:R-:W-:Y:S04]  /*14ad0*/  STL.64 [R1+0x20f0], R114 ;  /* 0x0020f07201007387 */ /* 0x000fe80000100a00 */
[----:B------:R-:W-:Y:S04]  /*14ae0*/  LDGSTS.E [R5+0x48008], desc[UR8][R118.64], !P3 ;  /* 0x4800800076057fae */ /* 0x000fe8000d921848 */
[----:B------:R-:W-:Y:S04]  /*14af0*/  STL.64 [R1+0x20f8], R116 ;  /* 0x0020f87401007387 */ /* 0x000fe80000100a00 */
[----:B------:R-:W-:Y:S01]  /*14b00*/  LDGSTS.E [R5+0x4c008], desc[UR8][R120.64], !P3 ;  /* 0x4c00800078057fae */ /* 0x000fe2000d921848 */
[----:B------:R-:W-:-:S03]  /*14b10*/  ISETP.GE.U32.AND P3, PT, R122, 0x7fffff3c, PT ;  /* 0x7fffff3c7a00780c */ /* 0x000fc60003f66070 */
[----:B------:R-:W-:Y:S04]  /*14b20*/  STL.64 [R1+0x2100], R118 ;  /* 0x0021007601007387 */ /* 0x000fe80000100a00 */
[----:B------:R-:W-:Y:S01]  /*14b30*/  STL.64 [R1+0x2108], R120 ;  /* 0x0021087801007387 */ /* 0x000fe20000100a00 */
[----:B---3--:R-:W-:-:S03]  /*14b40*/  IMAD.WIDE R122, R105, 0x4, R200 ;  /* 0x00000004697a7825 */ /* 0x008fc600078e02c8 */
[----:B------:R-:W3:Y:S01]  /*14b50*/  LDL.LU.64 R200, [R1+0xc38] ;  /* 0x000c380001c87983 */ /* 0x000ee20000300a00 */
[----:B------:R-:W-:-:S03]  /*14b60*/  IMAD.WIDE R124, R105, 0x4, R192 ;  /* 0x00000004697c7825 */ /* 0x000fc600078e02c0 */
[----:B------:R-:W3:Y:S01]  /*14b70*/  LDL.LU.64 R192, [R1+0xc30] ;  /* 0x000c300001c07983 */ /* 0x000ee20000300a00 */
[----:B------:R-:W-:-:S03]  /*14b80*/  IMAD.WIDE R126, R105, 0x4, R190 ;  /* 0x00000004697e7825 */ /* 0x000fc600078e02be */
[----:B------:R-:W3:Y:S01]  /*14b90*/  LDL.LU.64 R190, [R1+0xc28] ;  /* 0x000c280001be7983 */ /* 0x000ee20000300a00 */
[----:B------:R-:W-:-:S03]  /*14ba0*/  IMAD.WIDE R128, R105, 0x4, R188 ;  /* 0x0000000469807825 */ /* 0x000fc600078e02bc */
[----:B------:R-:W3:Y:S04]  /*14bb0*/  LDL.LU.64 R188, [R1+0xc20] ;  /* 0x000c200001bc7983 */ /* 0x000ee80000300a00 */
        /* <DEDUP_REMOVED lines=9> */
[----:B--2---:R-:W-:-:S03]  /*14c50*/  IMAD.WIDE R130, R105, 0x4, R202 ;  /* 0x0000000469827825 */ /* 0x004fc600078e02ca */
[----:B------:R-:W2:Y:S01]  /*14c60*/  LDL.LU.64 R202, [R1+0xc18] ;  /* 0x000c180001ca7983 */ /* 0x000ea20000300a00 */
[----:B----4-:R-:W-:-:S03]  /*14c70*/  IMAD.WIDE R132, R105, 0x4, R198 ;  /* 0x0000000469847825 */ /* 0x010fc600078e02c6 */
[----:B------:R-:W4:Y:S01]  /*14c80*/  LDL.LU.64 R198, [R1+0xc10] ;  /* 0x000c100001c67983 */ /* 0x000f220000300a00 */
[----:B------:R-:W-:-:S03]  /*14c90*/  IMAD.WIDE R134, R105, 0x4, R196 ;  /* 0x0000000469867825 */ /* 0x000fc600078e02c4 */
[----:B------:R-:W4:Y:S01]  /*14ca0*/  LDL.LU.64 R196, [R1+0xc08] ;  /* 0x000c080001c47983 */ /* 0x000f220000300a00 */
[----:B------:R-:W-:-:S03]  /*14cb0*/  IMAD.WIDE R136, R105, 0x4, R194 ;  /* 0x0000000469887825 */ /* 0x000fc600078e02c2 */
        /* <DEDUP_REMOVED lines=32> */
[----:B------:R-:W2:Y:S01]  /*14ec0*/  LDL.LU.64 R196, [R1+0xbd8] ;  /* 0x000bd80001c47983 */ /* 0x000ea20000300a00 */
[----:B------:R-:W-:-:S03]  /*14ed0*/  IMAD.WIDE R156, R105, 0x4, R194 ;  /* 0x00000004699c7825 */ /* 0x000fc600078e02c2 */
[----:B------:R-:W2:Y:S04]  /*14ee0*/  LDL.LU.64 R194, [R1+0xbd0] ;  /* 0x000bd00001c27983 */ /* 0x000ea80000300a00 */
        /* <DEDUP_REMOVED lines=17> */
[----:B------:R-:W-:Y:S04]  /*15000*/  STL.64 [R1+0x2190], R158 ;  /* 0x0021909e01007387 */ /* 0x000fe80000100a00 */
[----:B------:R-:W-:Y:S04]  /*15010*/  LDGSTS.E [R5+0x5000c], desc[UR8][R158.64], !P5 ;  /* 0x5000c0009e057fae */ /* 0x000fe8000e921848 */
[----:B------:R-:W-:Y:S04]  /*15020*/  STL.64 [R1+0x2198], R160 ;  /* 0x002198a001007387 */ /* 0x000fe80000100a00 */
[----:B------:R-:W-:Y:S04]  /*15030*/  LDGSTS.E [R5+0x5400c], desc[UR8][R160.64], !P5 ;  /* 0x5400c000a0057fae */ /* 0x000fe8000e921848 */
[----:B------:R-:W-:Y:S04]  /*15040*/  STL.64 [R1+0x21a0], R162 ;  /* 0x0021a0a201007387 */ /* 0x000fe80000100a00 */
[----:B------:R-:W-:Y:S04]  /*15050*/  LDGSTS.E [R5+0x5800c], desc[UR8][R162.64], !P5 ;  /* 0x5800c000a2057fae */ /* 0x000fe8000e921848 */
[----:B------:R1:W-:Y:S04]  /*15060*/  STL.64 [R1+0x21b0], R4 ;  /* 0x0021b00401007387 */ /* 0x0003e80000100a00 */
[----:B------:R1:W-:Y:S01]  /*15070*/  LDGSTS.E [R5+0x5c00c], desc[UR8][R164.64], !P5 ;  /* 0x5c00c000a4057fae */ /* 0x0003e2000e921848 */
[----:B----4-:R-:W-:-:S03]  /*15080*/  IMAD.WIDE R100, R105, 0x4, R198 ;  /* 0x0000000469647825 */ /* 0x010fc600078e02c6 */
[----:B------:R-:W-:Y:S01]  /*15090*/  STL.64 [R1+0x21a8], R164 ;  /* 0x0021a8a401007387 */ /* 0x000fe20000100a00 */
[----:B--2---:R-:W-:-:S03]  /*150a0*/  IMAD.WIDE R98, R105, 0x4, R196 ;  /* 0x0000000469627825 */ /* 0x004fc600078e02c4 */
[----:B------:R-:W2:Y:S01]  /*150b0*/  LDL.LU.64 R210, [R1+0xba8] ;  /* 0x000ba80001d27983 */ /* 0x000ea20000300a00 */
[----:B-1----:R-:W-:-:S03]  /*150c0*/  IMAD.WIDE R4, R105, 0x4, R194 ;  /* 0x0000000469047825 */ /* 0x002fc600078e02c2 */
[----:B------:R1:W-:Y:S04]  /*150d0*/  STL.64 [R1+0x6d0], R100 ;  /* 0x0006d06401007387 */ /* 0x0003e80000100a00 */
[----:B------:R-:W4:Y:S04]  /*150e0*/  LDL.LU.64 R208, [R1+0xba0] ;  /* 0x000ba00001d07983 */ /* 0x000f280000300a00 */
[----:B------:R1:W-:Y:S04]  /*150f0*/  STL.64 [R1+0x6c8], R98 ;  /* 0x0006c86201007387 */ /* 0x0003e80000100a00 */
[----:B------:R-:W4:Y:S04]  /*15100*/  LDL.LU.64 R206, [R1+0xb98] ;  /* 0x000b980001ce7983 */ /* 0x000f280000300a00 */
[----:B------:R1:W-:Y:S04]  /*15110*/  STL.64 [R1+0x6c0], R4 ;  /* 0x0006c00401007387 */ /* 0x0003e80000100a00 */
[----:B------:R-:W4:Y:S01]  /*15120*/  LDL.LU.64 R204, [R1+0xb90] ;  /* 0x000b900001cc7983 */ /* 0x000f220000300a00 */
[----:B------:R-:W-:Y:S01]  /*15130*/  ISETP.GE.U32.AND P5, PT, R166, 0x7fffff1b, PT ;  /* 0x7fffff1ba600780c */ /* 0x000fe20003fa6070 */
[----:B------:R-:W-:-:S05]  /*15140*/  IMAD.WIDE R166, R105, 0x4, R202 ;  /* 0x0000000469a67825 */ /* 0x000fca00078e02ca */
[----:B------:R-:W-:Y:S04]  /*15150*/  STL.64 [R1+0x21b8], R166 ;  /* 0x0021b8a601007387 */ /* 0x000fe80000100a00 */
[----:B------:R-:W4:Y:S04]  /*15160*/  LDL.LU.64 R198, [R1+0xb88] ;  /* 0x000b880001c67983 */ /* 0x000f280000300a00 */
[----:B------:R-:W4:Y:S04]  /*15170*/  LDL.LU.64 R196, [R1+0xb80] ;  /* 0x000b800001c47983 */ /* 0x000f280000300a00 */
[----:B------:R-:W4:Y:S04]  /*15180*/  LDL.LU.64 R194, [R1+0xb78] ;  /* 0x000b780001c27983 */ /* 0x000f280000300a00 */
[----:B------:R-:W-:Y:S04]  /*15190*/  LDGSTS.E [R6+0x40000], desc[UR8][R166.64], !P3 ;  /* 0x40000000a6067fae */ /* 0x000fe8000d921848 */
[----:B------:R1:W-:Y:S04]  /*151a0*/  LDGSTS.E [R6+0x44000], desc[UR8][R100.64], !P3 ;  /* 0x4400000064067fae */ /* 0x0003e8000d921848 */
[----:B------:R1:W-:Y:S04]  /*151b0*/  LDGSTS.E [R6+0x48000], desc[UR8][R98.64], !P3 ;  /* 0x4800000062067fae */ /* 0x0003e8000d921848 */
[----:B------:R1:W-:Y:S01]  /*151c0*/  LDGSTS.E [R6+0x4c000], desc[UR8][R4.64], !P3 ;  /* 0x4c00000004067fae */ /* 0x0003e2000d921848 */
[----:B---3--:R-:W-:-:S04]  /*151d0*/  IMAD.WIDE R102, R105, 0x4, R200 ;  /* 0x0000000469667825 */ /* 0x008fc800078e02c8 */
[C---:B-1----:R-:W-:Y:S01]  /*151e0*/  IMAD.WIDE R100, R105.reuse, 0x4, R192 ;  /* 0x0000000469647825 */ /* 0x042fe200078e02c0 */
[----:B------:R2:W-:Y:S03]  /*151f0*/  STL.64 [R1+0x6b8], R102 ;  /* 0x0006b86601007387 */ /* 0x0005e60000100a00 */
[C---:B------:R-:W-:Y:S01]  /*15200*/  IMAD.WIDE R98, R105.reuse, 0x4, R190 ;  /* 0x0000000469627825 */ /* 0x040fe200078e02be */
[----:B------:R4:W-:Y:S03]  /*15210*/  STL.64 [R1+0x6b0], R100 ;  /* 0x0006b06401007387 */ /* 0x0009e60000100a00 */
[C---:B------:R-:W-:Y:S01]  /*15220*/  IMAD.WIDE R4, R105.reuse, 0x4, R188 ;  /* 0x0000000469047825 */ /* 0x040fe200078e02bc */
[----:B------:R1:W-:Y:S04]  /*15230*/  STL.64 [R1+0x6a8], R98 ;  /* 0x0006a86201007387 */ /* 0x0003e80000100a00 */
[----:B------:R-:W3:Y:S04]  /*15240*/  LDL.LU.64 R192, [R1+0xb70] ;  /* 0x000b700001c07983 */ /* 0x000ee80000300a00 */
[----:B------:R1:W-:Y:S04]  /*15250*/  STL.64 [R1+0x6a0], R4 ;  /* 0x0006a00401007387 */ /* 0x0003e80000100a00 */
[----:B------:R-:W3:Y:S04]  /*15260*/  LDL.LU.64 R202, [R1+0xb60] ;  /* 0x000b600001ca7983 */ /* 0x000ee80000300a00 */
[----:B------:R-:W3:Y:S04]  /*15270*/  LDL.LU.64 R200, [R1+0xb58] ;  /* 0x000b580001c87983 */ /* 0x000ee80000300a00 */
[----:B------:R-:W3:Y:S04]  /*15280*/  LDL.LU.64 R190, [R1+0xb50] ;  /* 0x000b500001be7983 */ /* 0x000ee80000300a00 */
[----:B------:R-:W3:Y:S04]  /*15290*/  LDL.LU.64 R188, [R1+0xb48] ;  /* 0x000b480001bc7983 */ /* 0x000ee80000300a00 */
[----:B------:R2:W-:Y:S04]  /*152a0*/  LDGSTS.E [R6+0x40004], desc[UR8][R102.64], !P4 ;  /* 0x4000400066067fae */ /* 0x0005e8000e121848 */
[----:B------:R4:W-:Y:S04]  /*152b0*/  LDGSTS.E [R6+0x44004], desc[UR8][R100.64], !P4 ;  /* 0x4400400064067fae */ /* 0x0009e8000e121848 */
[----:B------:R1:W-:Y:S04]  /*152c0*/  LDGSTS.E [R6+0x48004], desc[UR8][R98.64], !P4 ;  /* 0x4800400062067fae */ /* 0x0003e8000e121848 */
[----:B------:R1:W-:Y:S01]  /*152d0*/  LDGSTS.E [R6+0x4c004], desc[UR8][R4.64], !P4 ;  /* 0x4c00400004067fae */ /* 0x0003e2000e121848 */
[----:B--2---:R-:W-:-:S04]  /*152e0*/  IMAD.WIDE R102, R105, 0x4, R210 ;  /* 0x0000000469667825 */ /* 0x004fc800078e02d2 */
[C---:B----4-:R-:W-:Y:S01]  /*152f0*/  IMAD.WIDE R100, R105.reuse, 0x4, R208 ;  /* 0x0000000469647825 */ /* 0x050fe200078e02d0 */
[----:B------:R2:W-:Y:S03]  /*15300*/  STL.64 [R1+0x698], R102 ;  /* 0x0006986601007387 */ /* 0x0005e60000100a00 */
[C---:B-1----:R-:W-:Y:S01]  /*15310*/  IMAD.WIDE R98, R105.reuse, 0x4, R206 ;  /* 0x0000000469627825 */ /* 0x042fe200078e02ce */
[----:B------:R1:W-:Y:S03]  /*15320*/  STL.64 [R1+0x690], R100 ;  /* 0x0006906401007387 */ /* 0x0003e60000100a00 */
[----:B------:R-:W-:Y:S01]  /*15330*/  IMAD.WIDE R4, R105, 0x4, R204 ;  /* 0x0000000469047825 */ /* 0x000fe200078e02cc */
[----:B------:R4:W-:Y:S04]  /*15340*/  STL.64 [R1+0x688], R98 ;  /* 0x0006886201007387 */ /* 0x0009e80000100a00 */
[----:B------:R3:W-:Y:S04]  /*15350*/  STL.64 [R1+0x680], R4 ;  /* 0x0006800401007387 */ /* 0x0007e80000100a00 */
[----:B------:R-:W3:Y:S04]  /*15360*/  LDL.LU.64 R204, [R1+0xb40] ;  /* 0x000b400001cc7983 */ /* 0x000ee80000300a00 */
[----:B------:R2:W-:Y:S04]  /*15370*/  LDGSTS.E [R6+0x40008], desc[UR8][R102.64], !P2 ;  /* 0x4000800066067fae */ /* 0x0005e8000d121848 */
[----:B------:R1:W-:Y:S01]  /*15380*/  LDGSTS.E [R6+0x44008], desc[UR8][R100.64], !P2 ;  /* 0x4400800064067fae */ /* 0x0003e2000d121848 */
[----:B------:R-:W-:-:S03]  /*15390*/  ISETP.GE.U32.AND P3, PT, R168, 0x7fffff1a, PT ;  /* 0x7fffff1aa800780c */ /* 0x000fc60003f66070 */
[----:B------:R4:W-:Y:S01]  /*153a0*/  LDGSTS.E [R6+0x48008], desc[UR8][R98.64], !P2 ;  /* 0x4800800062067fae */ /* 0x0009e2000d121848 */
[----:B--2---:R-:W-:-:S03]  /*153b0*/  IMAD.WIDE R102, R105, 0x4, R198 ;  /* 0x0000000469667825 */ /* 0x004fc600078e02c6 */
[----:B------:R3:W-:Y:S01]  /*153c0*/  LDGSTS.E [R6+0x4c008], desc[UR8][R4.64], !P2 ;  /* 0x4c00800004067fae */ /* 0x0007e2000d121848 */
[----:B-1----:R-:W-:-:S03]  /*153d0*/  IMAD.WIDE R100, R105, 0x4, R196 ;  /* 0x0000000469647825 */ /* 0x002fc600078e02c4 */
[----:B------:R1:W-:Y:S01]  /*153e0*/  STL.64 [R1+0x678], R102 ;  /* 0x0006786601007387 */ /* 0x0003e20000100a00 */
[----:B----4-:R-:W-:-:S03]  /*153f0*/  IMAD.WIDE R98, R105, 0x4, R194 ;  /* 0x0000000469627825 */ /* 0x010fc600078e02c2 */
[----:B------:R-:W2:Y:S01]  /*15400*/  LDL.LU.64 R198, [R1+0xb38] ;  /* 0x000b380001c67983 */ /* 0x000ea20000300a00 */
[----:B------:R-:W-:-:S03]  /*15410*/  VIADD R168, R169, 0xffffff58 ;  /* 0xffffff58a9a87836 */ /* 0x000fc60000000000 */
[----:B------:R4:W-:Y:S04]  /*15420*/  STL.64 [R1+0x670], R100 ;  /* 0x0006706401007387 */ /* 0x0009e80000100a00 */
[----:B------:R-:W4:Y:S01]  /*15430*/  LDL.LU.64 R196, [R1+0xb30] ;  /* 0x000b300001c47983 */ /* 0x000f220000300a00 */
[----:B------:R-:W-:-:S03]  /*15440*/  ISETP.GE.U32.AND P4, PT, R168, 0x7fffff19, PT ;  /* 0x7fffff19a800780c */ /* 0x000fc60003f86070 */
[----:B------:R1:W-:Y:S01]  /*15450*/  STL.64 [R1+0x668], R98 ;  /* 0x0006686201007387 */ /* 0x0003e20000100a00 */
[----:B------:R-:W-:-:S03]  /*15460*/  VIADD R168, R171, 0xffffff77 ;  /* 0xffffff77aba87836 */ /* 0x000fc60000000000 */
[----:B------:R-:W4:Y:S02]  /*15470*/  LDL.LU.64 R194, [R1+0xb28] ;  /* 0x000b280001c27983 */ /* 0x000f240000300a00 */
[----:B------:R-:W-:Y:S01]  /*15480*/  ISETP.GE.U32.AND P2, PT, R168, 0x7fffff38, PT ;  /* 0x7fffff38a800780c */ /* 0x000fe20003f46070 */
[----:B------:R-:W-:Y:S01]  /*15490*/  VIADD R168, R170, 0xffffff76 ;  /* 0xffffff76aaa87836 */ /* 0x000fe20000000000 */
[----:B------:R1:W-:Y:S04]  /*154a0*/  LDGSTS.E [R6+0x4000c], desc[UR8][R102.64], !P1 ;  /* 0x4000c00066067fae */ /* 0x0003e8000c921848 */
[----:B------:R1:W-:Y:S04]  /*154b0*/  LDGSTS.E [R6+0x4400c], desc[UR8][R100.64], !P1 ;  /* 0x4400c00064067fae */ /* 0x0003e8000c921848 */
[----:B------:R1:W-:Y:S01]  /*154c0*/  LDGSTS.E [R6+0x4800c], desc[UR8][R98.64], !P1 ;  /* 0x4800c00062067fae */ /* 0x0003e2000c921848 */
[----:B---3--:R-:W-:-:S02]  /*154d0*/  IMAD.WIDE R4, R105, 0x4, R192 ;  /* 0x0000000469047825 */ /* 0x008fc400078e02c0 */
[----:B------:R-:W3:Y:S03]  /*154e0*/  LDC R192, c[0x0][0x230] ;  /* 0x00008c00ffc07b82 */ /* 0x000ee60000000800 */
[----:B------:R1:W-:Y:S01]  /*154f0*/  LDGSTS.E [R6+0x4c00c], desc[UR8][R4.64], !P1 ;  /* 0x4c00c00004067fae */ /* 0x0003e2000c921848 */
[----:B------:R-:W-:Y:S01]  /*15500*/  ISETP.GE.U32.AND P1, PT, R168, 0x7fffff37, PT ;  /* 0x7fffff37a800780c */ /* 0x000fe20003f26070 */
[C---:B------:R-:W-:Y:S02]  /*15510*/  IMAD.WIDE R168, R105.reuse, 0x4, R202 ;  /* 0x0000000469a87825 */ /* 0x040fe400078e02ca */
[----:B------:R1:W-:Y:S04]  /*15520*/  STL.64 [R1+0x5e0], R4 ;  /* 0x0005e00401007387 */ /* 0x0003e80000100a00 */
[----:B------:R-:W4:Y:S01]  /*15530*/  LDL.LU.64 R206, [R1+0xb20] ;  /* 0x000b200001ce7983 */ /* 0x000f220000300a00 */
[----:B------:R-:W-:-:S03]  /*15540*/  IMAD.WIDE R172, R105, 0x4, R190 ;  /* 0x0000000469ac7825 */ /* 0x000fc600078e02be */
[----:B------:R-:W4:Y:S01]  /*15550*/  LDL.LU.64 R202, [R1+0xb18] ;  /* 0x000b180001ca7983 */ /* 0x000f220000300a00 */
[----:B------:R-:W-:-:S03]  /*15560*/  IMAD.WIDE R174, R105, 0x4, R188 ;  /* 0x0000000469ae7825 */ /* 0x000fc600078e02bc */
[----:B------:R-:W-:Y:S04]  /*15570*/  LDGSTS.E [R6+0x50000], desc[UR8][R168.64], !P6 ;  /* 0x50000000a8067fae */ /* 0x000fe8000f121848 */
[----:B------:R-:W4:Y:S04]  /*15580*/  LDL.LU.64 R188, [R1+0xb10] ;  /* 0x000b100001bc7983 */ /* 0x000f280000300a00 */
[----:B------:R-:W4:Y:S01]  /*15590*/  LDL.LU.64 R190, [R1+0xb08] ;  /* 0x000b080001be7983 */ /* 0x000f220000300a00 */
[----:B------:R-:W-:Y:S01]  /*155a0*/  IMAD.WIDE R170, R105, 0x4, R200 ;  /* 0x0000000469aa7825 */ /* 0x000fe200078e02c8 */
[----:B---3--:R-:W-:Y:S01]  /*155b0*/  IADD3 R192, R192, -0xa9, RZ ;  /* 0xffffff57c0c07810 */ /* 0x008fe20007ffe0ff */
[----:B------:R-:W3:Y:S01]  /*155c0*/  LDC R200, c[0x0][0x230] ;  /* 0x00008c00ffc87b82 */ /* 0x000ee20000000800 */
[----:B------:R-:W-:Y:S04]  /*155d0*/  STL.64 [R1+0x21c0], R168 ;  /* 0x0021c0a801007387 */ /* 0x000fe80000100a00 */
[----:B------:R-:W-:Y:S03]  /*155e0*/  LDGSTS.E [R6+0x54000], desc[UR8][R170.64], !P6 ;  /* 0x54000000aa067fae */ /* 0x000fe6000f121848 */
[----:B------:R-:W3:Y:S01]  /*155f0*/  LDC R201, c[0x0][0x230] ;  /* 0x00008c00ffc97b82 */ /* 0x000ee20000000800 */
[----:B------:R-:W-:Y:S04]  /*15600*/  LDGSTS.E [R6+0x58000], desc[UR8][R172.64], !P6 ;  /* 0x58000000ac067fae */ /* 0x000fe8000f121848 */
[----:B------:R-:W-:Y:S04]  /*15610*/  STL.64 [R1+0x21c8], R170 ;  /* 0x0021c8aa01007387 */ /* 0x000fe80000100a00 */
[----:B------:R-:W-:Y:S01]  /*15620*/  LDGSTS.E [R6+0x5c000], desc[UR8][R174.64], !P6 ;  /* 0x5c000000ae067fae */ /* 0x000fe2000f121848 */
[----:B------:R-:W-:-:S03]  /*15630*/  ISETP.GE.U32.AND P6, PT, R176, 0x7fffff36, PT ;  /* 0x7fffff36b000780c */ /* 0x000fc60003fc6070 */
[----:B------:R-:W-:Y:S04]  /*15640*/  STL.64 [R1+0x21d0], R172 ;  /* 0x0021d0ac01007387 */ /* 0x000fe80000100a00 */
[----:B------:R-:W-:Y:S01]  /*15650*/  STL.64 [R1+0x21d8], R174 ;  /* 0x0021d8ae01007387 */ /* 0x000fe20000100a00 */
[----:B------:R-:W-:-:S03]  /*15660*/  IMAD.WIDE R176, R105, 0x4, R204 ;  /* 0x0000000469b07825 */ /* 0x000fc600078e02cc */
[----:B------:R-:W3:Y:S04]  /*15670*/  LDL.LU.64 R204, [R1+0xb00] ;  /* 0x000b000001cc7983 */ /* 0x000ee80000300a00 */
[----:B------:R-:W-:Y:S01]  /*15680*/  LDGSTS.E [R6+0x50004], desc[UR8][R176.64], !P5 ;  /* 0x50004000b0067fae */ /* 0x000fe2000e921848 */
[----:B--2---:R-:W-:-:S05]  /*15690*/  IMAD.WIDE R178, R105, 0x4, R198 ;  /* 0x0000000469b27825 */ /* 0x004fca00078e02c6 */
[----:B------:R-:W-:Y:S01]  /*156a0*/  LDGSTS.E [R6+0x54004], desc[UR8][R178.64], !P5 ;  /* 0x54004000b2067fae */ /* 0x000fe2000e921848 */
[----:B----4-:R-:W-:-:S05]  /*156b0*/  IMAD.WIDE R180, R105, 0x4, R196 ;  /* 0x0000000469b47825 */ /* 0x010fca00078e02c4 */
[----:B------:R-:W-:Y:S01]  /*156c0*/  LDGSTS.E [R6+0x58004], desc[UR8][R180.64], !P5 ;  /* 0x58004000b4067fae */ /* 0x000fe2000e921848 */
[----:B------:R-:W-:-:S03]  /*156d0*/  IMAD.WIDE R182, R105, 0x4, R194 ;  /* 0x0000000469b67825 */ /* 0x000fc600078e02c2 */
[----:B------:R-:W2:Y:S04]  /*156e0*/  LDL.LU.64 R194, [R1+0xaf8] ;  /* 0x000af80001c27983 */ /* 0x000ea80000300a00 */
[----:B------:R-:W4:Y:S04]  /*156f0*/  LDL.LU.64 R196, [R1+0xaf0] ;  /* 0x000af00001c47983 */ /* 0x000f280000300a00 */
[----:B------:R-:W4:Y:S04]  /*15700*/  LDL.LU.64 R198, [R1+0xae8] ;  /* 0x000ae80001c67983 */ /* 0x000f280000300a00 */
[----:B------:R-:W-:Y:S04]  /*15710*/  STL.64 [R1+0x21e0], R176 ;  /* 0x0021e0b001007387 */ /* 0x000fe80000100a00 */
[----:B------:R-:W-:Y:S04]  /*15720*/  STL.64 [R1+0x21e8], R178 ;  /* 0x0021e8b201007387 */ /* 0x000fe80000100a00 */
[----:B------:R-:W-:Y:S04]  /*15730*/  STL.64 [R1+0x21f0], R180 ;  /* 0x0021f0b401007387 */ /* 0x000fe80000100a00 */
[----:B------:R-:W-:Y:S04]  /*15740*/  STL.64 [R1+0x21f8], R182 ;  /* 0x0021f8b601007387 */ /* 0x000fe80000100a00 */
[----:B------:R-:W1:Y:S04]  /*15750*/  LDL.LU.64 R216, [R1+0xb68] ;  /* 0x000b680001d87983 */ /* 0x000e680000300a00 */
[----:B------:R-:W4:Y:S04]  /*15760*/  LDL.LU.64 R214, [R1+0xae0] ;  /* 0x000ae00001d67983 */ /* 0x000f280000300a00 */
[----:B------:R-:W-:Y:S01]  /*15770*/  LDGSTS.E [R6+0x5c004], desc[UR8][R182.64], !P5 ;  /* 0x5c004000b6067fae */ /* 0x000fe2000e921848 */
[----:B------:R-:W-:-:S03]  /*15780*/  ISETP.GE.U32.AND P5, PT, R184, 0x7fffff35, PT ;  /* 0x7fffff35b800780c */ /* 0x000fc60003fa6070 */
[----:B------:R-:W4:Y:S04]  /*15790*/  LDL.LU.64 R212, [R1+0xad8] ;  /* 0x000ad80001d47983 */ /* 0x000f280000300a00 */
[----:B------:R-:W4:Y:S01]  /*157a0*/  LDL.LU.64 R210, [R1+0xad0] ;  /* 0x000ad00001d27983 */ /* 0x000f220000300a00 */
[----:B------:R-:W-:-:S04]  /*157b0*/  IMAD.WIDE R184, R105, 0x4, R206 ;  /* 0x0000000469b87825 */ /* 0x000fc800078e02ce */
[C---:B------:R-:W-:Y:S01]  /*157c0*/  IMAD.WIDE R186, R105.reuse, 0x4, R202 ;  /* 0x0000000469ba7825 */ /* 0x040fe200078e02ca */
[----:B------:R-:W-:Y:S01]  /*157d0*/  STL.64 [R1+0x2200], R184 ;  /* 0x002200b801007387 */ /* 0x000fe20000100a00 */
[----:B------:R-:W1:Y:S02]  /*157e0*/  LDC R202, c[0x0][0x230] ;  /* 0x00008c00ffca7b82 */ /* 0x000e640000000800 */
[C---:B------:R-:W-:Y:S01]  /*157f0*/  IMAD.WIDE R188, R105.reuse, 0x4, R188 ;  /* 0x0000000469bc7825 */ /* 0x040fe200078e02bc */
[----:B------:R-:W-:Y:S05]  /*15800*/  STL.64 [R1+0x2208], R186 ;  /* 0x002208ba01007387 */ /* 0x000fea0000100a00 */
[----:B------:R-:W1:Y:S01]  /*15810*/  LDC R203, c[0x0][0x230] ;  /* 0x00008c00ffcb7b82 */ /* 0x000e620000000800 */
[C---:B------:R-:W-:Y:S01]  /*15820*/  IMAD.WIDE R190, R105.reuse, 0x4, R190 ;  /* 0x0000000469be7825 */ /* 0x040fe200078e02be */
[----:B------:R-:W-:Y:S04]  /*15830*/  STL.64 [R1+0x2210], R188 ;  /* 0x002210bc01007387 */ /* 0x000fe80000100a00 */
[----:B------:R-:W-:Y:S04]  /*15840*/  STL.64 [R1+0x2218], R190 ;  /* 0x002218be01007387 */ /* 0x000fe80000100a00 */
[----:B------:R-:W4:Y:S04]  /*15850*/  LDL.LU.64 R218, [R1+0xac8] ;  /* 0x000ac80001da7983 */ /* 0x000f280000300a00 */
[----:B------:R-:W4:Y:S04]  /*15860*/  LDL.LU.64 R208, [R1+0xac0] ;  /* 0x000ac00001d07983 */ /* 0x000f280000300a00 */
[----:B------:R-:W4:Y:S04]  /*15870*/  LDL.LU.64 R206, [R1+0xab8] ;  /* 0x000ab80001ce7983 */ /* 0x000f280000300a00 */
[----:B------:R-:W-:Y:S04]  /*15880*/  LDGSTS.E [R6+0x50008], desc[UR8][R184.64], !P3 ;  /* 0x50008000b8067fae */ /* 0x000fe8000d921848 */
[----:B------:R-:W-:Y:S04]  /*15890*/  LDGSTS.E [R6+0x54008], desc[UR8][R186.64], !P3 ;  /* 0x54008000ba067fae */ /* 0x000fe8000d921848 */
[----:B------:R-:W-:Y:S04]  /*158a0*/  LDGSTS.E [R6+0x58008], desc[UR8][R188.64], !P3 ;  /* 0x58008000bc067fae */ /* 0x000fe8000d921848 */
[----:B------:R-:W-:Y:S01]  /*158b0*/  LDGSTS.E [R6+0x5c008], desc[UR8][R190.64], !P3 ;  /* 0x5c008000be067fae */ /* 0x000fe2000d921848 */
[----:B------:R-:W-:Y:S01]  /*158c0*/  ISETP.GE.U32.AND P3, PT, R192, 0x7fffff18, PT ;  /* 0x7fffff18c000780c */ /* 0x000fe20003f66070 */
[----:B---3--:R-:W-:-:S02]  /*158d0*/  IMAD.WIDE R192, R105, 0x4, R204 ;  /* 0x0000000469c07825 */ /* 0x008fc400078e02cc */
[----:B------:R-:W3:Y:S04]  /*158e0*/  LDL.LU.64 R204, [R1+0xab0] ;  /* 0x000ab00001cc7983 */ /* 0x000ee80000300a00 */
[----:B------:R-:W-:Y:S04]  /*158f0*/  STL.64 [R1+0x2220], R192 ;  /* 0x002220c001007387 */ /* 0x000fe80000100a00 */
[----:B------:R-:W-:Y:S01]  /*15900*/  LDGSTS.E [R6+0x5000c], desc[UR8][R192.64], !P4 ;  /* 0x5000c000c0067fae */ /* 0x000fe2000e121848 */
[----:B--2---:R-:W-:-:S04]  /*15910*/  IMAD.WIDE R194, R105, 0x4, R194 ;  /* 0x0000000469c27825 */ /* 0x004fc800078e02c2 */
[C---:B----4-:R-:W-:Y:S01]  /*15920*/  IMAD.WIDE R196, R105.reuse, 0x4, R196 ;  /* 0x0000000469c47825 */ /* 0x050fe200078e02c4 */
[----:B------:R-:W-:Y:S03]  /*15930*/  STL.64 [R1+0x2228], R194 ;  /* 0x002228c201007387 */ /* 0x000fe60000100a00 */
[C---:B------:R-:W-:Y:S01]  /*15940*/  IMAD.WIDE R198, R105.reuse, 0x4, R198 ;  /* 0x0000000469c67825 */ /* 0x040fe200078e02c6 */
[----:B------:R-:W-:Y:S04]  /*15950*/  STL.64 [R1+0x2230], R196 ;  /* 0x002230c401007387 */ /* 0x000fe80000100a00 */
[----:B------:R-:W-:Y:S04]  /*15960*/  STL.64 [R1+0x2238], R198 ;  /* 0x002238c601007387 */ /* 0x000fe80000100a00 */
[----:B------:R-:W2:Y:S04]  /*15970*/  LDL.LU.64 R228, [R1+0xaa8] ;  /* 0x000aa80001e47983 */ /* 0x000ea80000300a00 */
[----:B------:R-:W-:Y:S04]  /*15980*/  LDGSTS.E [R6+0x5400c], desc[UR8][R194.64], !P4 ;  /* 0x5400c000c2067fae */ /* 0x000fe8000e121848 */
[----:B------:R-:W-:Y:S01]  /*15990*/  LDGSTS.E [R6+0x5800c], desc[UR8][R196.64], !P4 ;  /* 0x5800c000c4067fae */ /* 0x000fe2000e121848 */
[----:B-1----:R-:W-:-:S03]  /*159a0*/  IMAD.WIDE R102, R105, 0x4, R216 ;  /* 0x0000000469667825 */ /* 0x002fc600078e02d8 */
[----:B------:R-:W-:Y:S01]  /*159b0*/  LDGSTS.E [R6+0x5c00c], desc[UR8][R198.64], !P4 ;  /* 0x5c00c000c6067fae */ /* 0x000fe2000e121848 */
[----:B------:R-:W-:-:S03]  /*159c0*/  IMAD.WIDE R100, R105, 0x4, R214 ;  /* 0x0000000469647825 */ /* 0x000fc600078e02d6 */
[----:B------:R1:W-:Y:S04]  /*159d0*/  STL.64 [R1+0x660], R102 ;  /* 0x0006606601007387 */ /* 0x0003e80000100a00 */
[----:B------:R-:W4:Y:S01]  /*159e0*/  LDL.LU.64 R226, [R1+0xaa0] ;  /* 0x000aa00001e27983 */ /* 0x000f220000300a00 */
[----:B------:R-:W-:-:S03]  /*159f0*/  IMAD.WIDE R98, R105, 0x4, R212 ;  /* 0x0000000469627825 */ /* 0x000fc600078e02d4 */
[----:B------:R1:W-:Y:S01]  /*15a00*/  STL.64 [R1+0x658], R100 ;  /* 0x0006586401007387 */ /* 0x0003e20000100a00 */
[----:B------:R-:W-:-:S03]  /*15a10*/  IMAD.WIDE R4, R105, 0x4, R210 ;  /* 0x0000000469047825 */ /* 0x000fc600078e02d2 */
[----:B------:R-:W4:Y:S04]  /*15a20*/  LDL.LU.64 R224, [R1+0xa98] ;  /* 0x000a980001e07983 */ /* 0x000f280000300a00 */
[----:B------:R1:W-:Y:S04]  /*15a30*/  STL.64 [R1+0x650], R98 ;  /* 0x0006506201007387 */ /* 0x0003e80000100a00 */
[----:B------:R-:W4:Y:S04]  /*15a40*/  LDL.LU.64 R216, [R1+0xa90] ;  /* 0x000a900001d87983 */ /* 0x000f280000300a00 */
[----:B------:R3:W-:Y:S04]  /*15a50*/  STL.64 [R1+0x648], R4 ;  /* 0x0006480401007387 */ /* 0x0007e80000100a00 */
[----:B------:R-:W4:Y:S04]  /*15a60*/  LDL.LU.64 R214, [R1+0xa88] ;  /* 0x000a880001d67983 */ /* 0x000f280000300a00 */
[----:B------:R1:W-:Y:S04]  /*15a70*/  LDGSTS.E [R7+0x40000], desc[UR8][R102.64], !P2 ;  /* 0x4000000066077fae */ /* 0x0003e8000d121848 */
[----:B------:R-:W4:Y:S04]  /*15a80*/  LDL.LU.64 R212, [R1+0xa80] ;  /* 0x000a800001d47983 */ /* 0x000f280000300a00 */
[----:B------:R1:W-:Y:S04]  /*15a90*/  LDGSTS.E [R7+0x44000], desc[UR8][R100.64], !P2 ;  /* 0x4400000064077fae */ /* 0x0003e8000d121848 */
[----:B------:R1:W-:Y:S04]  /*15aa0*/  LDGSTS.E [R7+0x48000], desc[UR8][R98.64], !P2 ;  /* 0x4800000062077fae */ /* 0x0003e8000d121848 */
[----:B------:R-:W4:Y:S04]  /*15ab0*/  LDL.LU.64 R210, [R1+0xa78] ;  /* 0x000a780001d27983 */ /* 0x000f280000300a00 */
[----:B------:R3:W-:Y:S01]  /*15ac0*/  LDGSTS.E [R7+0x4c000], desc[UR8][R4.64], !P2 ;  /* 0x4c00000004077fae */ /* 0x0007e2000d121848 */
[----:B-1----:R-:W-:-:S04]  /*15ad0*/  IMAD.WIDE R102, R105, 0x4, R218 ;  /* 0x0000000469667825 */ /* 0x002fc800078e02da */
[C---:B------:R-:W-:Y:S01]  /*15ae0*/  IMAD.WIDE R100, R105.reuse, 0x4, R208 ;  /* 0x0000000469647825 */ /* 0x040fe200078e02d0 */
[----:B------:R2:W-:Y:S01]  /*15af0*/  STL.64 [R1+0x640], R102 ;  /* 0x0006406601007387 */ /* 0x0005e20000100a00 */
[----:B------:R-:W1:Y:S02]  /*15b00*/  LDC R208, c[0x0][0x230] ;  /* 0x00008c00ffd07b82 */ /* 0x000e640000000800 */
[----:B------:R-:W-:Y:S01]  /*15b10*/  IMAD.WIDE R98, R105, 0x4, R206 ;  /* 0x0000000469627825 */ /* 0x000fe200078e02ce */
[----:B------:R4:W-:Y:S04]  /*15b20*/  STL.64 [R1+0x638], R100 ;  /* 0x0006386401007387 */ /* 0x0009e80000100a00 */
[----:B------:R4:W-:Y:S04]  /*15b30*/  STL.64 [R1+0x630], R98 ;  /* 0x0006306201007387 */ /* 0x0009e80000100a00 */
[----:B------:R-:W4:Y:S01]  /*15b40*/  LDL.LU.64 R222, [R1+0xa70] ;  /* 0x000a700001de7983 */ /* 0x000f220000300a00 */
[----:B------:R-:W-:-:S03]  /*15b50*/  VIADD R200, R200, 0xffffff56 ;  /* 0xffffff56c8c87836 */ /* 0x000fc60000000000 */
[----:B------:R2:W-:Y:S01]  /*15b60*/  LDGSTS.E [R7+0x40004], desc[UR8][R102.64], !P1 ;  /* 0x4000400066077fae */ /* 0x0005e2000c921848 */
[----:B---3--:R-:W-:Y:S01]  /*15b70*/  IMAD.WIDE R4, R105, 0x4, R204 ;  /* 0x0000000469047825 */ /* 0x008fe200078e02cc */
[----:B------:R-:W-:Y:S02]  /*15b80*/  ISETP.GE.U32.AND P4, PT, R200, 0x7fffff17, PT ;  /* 0x7fffff17c800780c */ /* 0x000fe40003f86070 */
[----:B------:R4:W-:Y:S04]  /*15b90*/  LDGSTS.E [R7+0x44004], desc[UR8][R100.64], !P1 ;  /* 0x4400400064077fae */ /* 0x0009e8000c921848 */
[----:B------:R3:W-:Y:S04]  /*15ba0*/  STL.64 [R1+0x628], R4 ;  /* 0x0006280401007387 */ /* 0x0007e80000100a00 */
[----:B------:R-:W3:Y:S04]  /*15bb0*/  LDL.LU.64 R220, [R1+0xa60] ;  /* 0x000a600001dc7983 */ /* 0x000ee80000300a00 */
[----:B------:R-:W3:Y:S04]  /*15bc0*/  LDL.LU.64 R218, [R1+0xa58] ;  /* 0x000a580001da7983 */ /* 0x000ee80000300a00 */
[----:B------:R-:W3:Y:S04]  /*15bd0*/  LDL.LU.64 R204, [R1+0xa50] ;  /* 0x000a500001cc7983 */ /* 0x000ee80000300a00 */
[----:B------:R-:W3:Y:S01]  /*15be0*/  LDL.LU.64 R206, [R1+0xa48] ;  /* 0x000a480001ce7983 */ /* 0x000ee20000300a00 */
[----:B------:R-:W-:-:S02]  /*15bf0*/  VIADD R200, R201, 0xffffff55 ;  /* 0xffffff55c9c87836 */ /* 0x000fc40000000000 */
[----:B------:R-:W1:Y:S01]  /*15c00*/  LDC R201, c[0x0][0x230] ;  /* 0x00008c00ffc97b82 */ /* 0x000e620000000800 */
[----:B------:R4:W-:Y:S04]  /*15c10*/  LDGSTS.E [R7+0x48004], desc[UR8][R98.64], !P1 ;  /* 0x4800400062077fae */ /* 0x0009e8000c921848 */
[----:B------:R3:W-:Y:S01]  /*15c20*/  LDGSTS.E [R7+0x4c004], desc[UR8][R4.64], !P1 ;  /* 0x4c00400004077fae */ /* 0x0007e2000c921848 */
[----:B------:R-:W-:Y:S01]  /*15c30*/  ISETP.GE.U32.AND P2, PT, R200, 0x7fffff16, PT ;  /* 0x7fffff16c800780c */ /* 0x000fe20003f46070 */
[----:B------:R-:W-:-:S05]  /*15c40*/  VIADD R200, R202, 0xffffff54 ;  /* 0xffffff54cac87836 */ /* 0x000fca0000000000 */
[----:B------:R-:W-:Y:S01]  /*15c50*/  ISETP.GE.U32.AND P1, PT, R200, 0x7fffff15, PT ;  /* 0x7fffff15c800780c */ /* 0x000fe20003f26070 */
[----:B------:R-:W-:Y:S02]  /*15c60*/  VIADD R200, R203, 0xffffff73 ;  /* 0xffffff73cbc87836 */ /* 0x000fe40000000000 */
[----:B--2---:R-:W-:-:S05]  /*15c70*/  IMAD.WIDE R102, R105, 0x4, R228 ;  /* 0x0000000469667825 */ /* 0x004fca00078e02e4 */
[----:B------:R2:W-:Y:S04]  /*15c80*/  STL.64 [R1+0x620], R102 ;  /* 0x0006206601007387 */ /* 0x0005e80000100a00 */
[----:B------:R2:W-:Y:S01]  /*15c90*/  LDGSTS.E [R7+0x40008], desc[UR8][R102.64], !P6 ;  /* 0x4000800066077fae */ /* 0x0005e2000f121848 */
[----:B----4-:R-:W-:-:S04]  /*15ca0*/  IMAD.WIDE R100, R105, 0x4, R226 ;  /* 0x0000000469647825 */ /* 0x010fc800078e02e2 */
[C---:B------:R-:W-:Y:S01]  /*15cb0*/  IMAD.WIDE R98, R105.reuse, 0x4, R224 ;  /* 0x0000000469627825 */ /* 0x040fe200078e02e0 */
[----:B------:R4:W-:Y:S01]  /*15cc0*/  STL.64 [R1+0x618], R100 ;  /* 0x0006186401007387 */ /* 0x0009e20000100a00 */
[----:B------:R-:W1:Y:S03]  /*15cd0*/  LDC R224, c[0x0][0x230] ;  /* 0x00008c00ffe07b82 */ /* 0x000e660000000800 */
[----:B------:R4:W-:Y:S01]  /*15ce0*/  LDGSTS.E [R7+0x44008], desc[UR8][R100.64], !P6 ;  /* 0x4400800064077fae */ /* 0x0009e2000f121848 */
[----:B---3--:R-:W-:-:S03]  /*15cf0*/  IMAD.WIDE R4, R105, 0x4, R216 ;  /* 0x0000000469047825 */ /* 0x008fc600078e02d8 */
[----:B------:R3:W-:Y:S01]  /*15d00*/  STL.64 [R1+0x610], R98 ;  /* 0x0006106201007387 */ /* 0x0007e20000100a00 */
[----:B------:R-:W1:Y:S03]  /*15d10*/  LDC R216, c[0x0][0x230] ;  /* 0x00008c00ffd87b82 */ /* 0x000e660000000800 */
[----:B------:R1:W-:Y:S01]  /*15d20*/  STL.64 [R1+0x608], R4 ;  /* 0x0006080401007387 */ /* 0x0003e20000100a00 */
[----:B--2---:R-:W-:-:S03]  /*15d30*/  IMAD.WIDE R102, R105, 0x4, R214 ;  /* 0x0000000469667825 */ /* 0x004fc600078e02d6 */
[----:B------:R3:W-:Y:S04]  /*15d40*/  LDGSTS.E [R7+0x48008], desc[UR8][R98.64], !P6 ;  /* 0x4800800062077fae */ /* 0x0007e8000f121848 */
[----:B------:R-:W2:Y:S01]  /*15d50*/  LDL.LU.64 R226, [R1+0xa40] ;  /* 0x000a400001e27983 */ /* 0x000ea20000300a00 */
[----:B----4-:R-:W-:-:S03]  /*15d60*/  IMAD.WIDE R100, R105, 0x4, R212 ;  /* 0x0000000469647825 */ /* 0x010fc600078e02d4 */
[----:B------:R-:W-:Y:S04]  /*15d70*/  STL.64 [R1+0x600], R102 ;  /* 0x0006006601007387 */ /* 0x000fe80000100a00 */
[----:B------:R4:W-:Y:S01]  /*15d80*/  LDGSTS.E [R7+0x4c008], desc[UR8][R4.64], !P6 ;  /* 0x4c00800004077fae */ /* 0x0009e2000f121848 */
[----:B---3--:R-:W-:Y:S01]  /*15d90*/  IMAD.WIDE R98, R105, 0x4, R210 ;  /* 0x0000000469627825 */ /* 0x008fe200078e02d2 */
[----:B------:R-:W-:Y:S02]  /*15da0*/  ISETP.GE.U32.AND P6, PT, R200, 0x7fffff34, PT ;  /* 0x7fffff34c800780c */ /* 0x000fe40003fc6070 */
[----:B------:R-:W3:Y:S04]  /*15db0*/  LDL.LU.64 R210, [R1+0xa38] ;  /* 0x000a380001d27983 */ /* 0x000ee80000300a00 */
[----:B------:R4:W-:Y:S04]  /*15dc0*/  STL.64 [R1+0x5f8], R100 ;  /* 0x0005f86401007387 */ /* 0x0009e80000100a00 */
[----:B------:R-:W3:Y:S04]  /*15dd0*/  LDL.LU.64 R212, [R1+0xa30] ;  /* 0x000a300001d47983 */ /* 0x000ee80000300a00 */
[----:B------:R4:W-:Y:S04]  /*15de0*/  STL.64 [R1+0x5f0], R98 ;  /* 0x0005f06201007387 */ /* 0x0009e80000100a00 */
[----:B------:R-:W3:Y:S01]  /*15df0*/  LDL.LU.64 R214, [R1+0xa28] ;  /* 0x000a280001d67983 */ /* 0x000ee20000300a00 */
[----:B-1----:R-:W-:-:S03]  /*15e00*/  VIADD R200, R201, 0xffffff72 ;  /* 0xffffff72c9c87836 */ /* 0x002fc60000000000 */
[----:B------:R-:W-:Y:S04]  /*15e10*/  LDGSTS.E [R7+0x4000c], desc[UR8][R102.64], !P5 ;  /* 0x4000c00066077fae */ /* 0x000fe8000e921848 */
[----:B------:R-:W-:Y:S04]  /*15e20*/  LDGSTS.E [R7+0x4400c], desc[UR8][R100.64], !P5 ;  /* 0x4400c00064077fae */ /* 0x000fe8000e921848 */
[----:B------:R-:W-:Y:S01]  /*15e30*/  LDGSTS.E [R7+0x4800c], desc[UR8][R98.64], !P5 ;  /* 0x4800c00062077fae */ /* 0x000fe2000e921848 */
[----:B----4-:R-:W-:-:S05]  /*15e40*/  IMAD.WIDE R4, R105, 0x4, R222 ;  /* 0x0000000469047825 */ /* 0x010fca00078e02de */
[----:B------:R-:W-:Y:S04]  /*15e50*/  STL.64 [R1+0x5e8], R4 ;  /* 0x0005e80401007387 */ /* 0x000fe80000100a00 */
[----:B------:R-:W4:Y:S04]  /*15e60*/  LDL.LU.64 R100, [R1+0xa20] ;  /* 0x000a200001647983 */ /* 0x000f280000300a00 */
[----:B------:R-:W-:Y:S01]  /*15e70*/  LDGSTS.E [R7+0x4c00c], desc[UR8][R4.64], !P5 ;  /* 0x4c00c00004077fae */ /* 0x000fe2000e921848 */
[----:B------:R-:W-:Y:S01]  /*15e80*/  ISETP.GE.U32.AND P5, PT, R200, 0x7fffff33, PT ;  /* 0x7fffff33c800780c */ /* 0x000fe20003fa6070 */
[----:B------:R-:W-:-:S04]  /*15e90*/  IMAD.WIDE R200, R105, 0x4, R220 ;  /* 0x0000000469c87825 */ /* 0x000fc800078e02dc */
[C---:B------:R-:W-:Y:S01]  /*15ea0*/  IMAD.WIDE R202, R105.reuse, 0x4, R218 ;  /* 0x0000000469ca7825 */ /* 0x040fe200078e02da */
[----:B------:R-:W-:Y:S01]  /*15eb0*/  IADD3 R208, R208, -0x8f, RZ ;  /* 0xffffff71d0d07810 */ /* 0x000fe20007ffe0ff */
[----:B------:R-:W4:Y:S04]  /*15ec0*/  LDL.LU.64 R218, [R1+0xa18] ;  /* 0x000a180001da7983 */ /* 0x000f280000300a00 */
[----:B------:R-:W4:Y:S01]  /*15ed0*/  LDL.LU.64 R220, [R1+0xa10] ;  /* 0x000a100001dc7983 */ /* 0x000f220000300a00 */
[----:B------:R-:W-:-:S03]  /*15ee0*/  IMAD.WIDE R204, R105, 0x4, R204 ;  /* 0x0000000469cc7825 */ /* 0x000fc600078e02cc */
[----:B------:R-:W4:Y:S01]  /*15ef0*/  LDL.LU.64 R222, [R1+0xa08] ;  /* 0x000a080001de7983 */ /* 0x000f220000300a00 */
[----:B------:R-:W-:-:S03]  /*15f00*/  IMAD.WIDE R206, R105, 0x4, R206 ;  /* 0x0000000469ce7825 */ /* 0x000fc600078e02ce */
[----:B------:R-:W-:Y:S04]  /*15f10*/  STL.64 [R1+0x2240], R200 ;  /* 0x002240c801007387 */ /* 0x000fe80000100a00 */
[----:B------:R-:W-:Y:S04]  /*15f20*/  STL.64 [R1+0x2248], R202 ;  /* 0x002248ca01007387 */ /* 0x000fe80000100a00 */
[----:B------:R-:W-:Y:S04]  /*15f30*/  STL.64 [R1+0x2250], R204 ;  /* 0x002250cc01007387 */ /* 0x000fe80000100a00 */
[----:B------:R-:W-:Y:S04]  /*15f40*/  STL.64 [R1+0x2258], R206 ;  /* 0x002258ce01007387 */ /* 0x000fe80000100a00 */
[----:B------:R-:W4:Y:S04]  /*15f50*/  LDL.LU.64 R98, [R1+0xa00] ;  /* 0x000a000001627983 */ /* 0x000f280000300a00 */
[----:B------:R-:W-:Y:S04]  /*15f60*/  LDGSTS.E [R7+0x50000], desc[UR8][R200.64], !P3 ;  /* 0x50000000c8077fae */ /* 0x000fe8000d921848 */
[----:B------:R-:W-:Y:S04]  /*15f70*/  LDGSTS.E [R7+0x54000], desc[UR8][R202.64], !P3 ;  /* 0x54000000ca077fae */ /* 0x000fe8000d921848 */
[----:B------:R-:W-:Y:S04]  /*15f80*/  LDGSTS.E [R7+0x58000], desc[UR8][R204.64], !P3 ;  /* 0x58000000cc077fae */ /* 0x000fe8000d921848 */
[----:B------:R-:W-:Y:S01]  /*15f90*/  LDGSTS.E [R7+0x5c000], desc[UR8][R206.64], !P3 ;  /* 0x5c000000ce077fae */ /* 0x000fe2000d921848 */
[----:B------:R-:W-:Y:S01]  /*15fa0*/  ISETP.GE.U32.AND P3, PT, R208, 0x7fffff32, PT ;  /* 0x7fffff32d000780c */ /* 0x000fe20003f66070 */
[----:B------:R-:W-:-:S02]  /*15fb0*/  VIADD R216, R216, 0xffffff70 ;  /* 0xffffff70d8d87836 */ /* 0x000fc40000000000 */
[----:B------:R-:W-:Y:S02]  /*15fc0*/  VIADD R224, R224, 0xffffff53 ;  /* 0xffffff53e0e07836 */ /* 0x000fe40000000000 */
[C---:B--2---:R-:W-:Y:S02]  /*15fd0*/  IMAD.WIDE R208, R105.reuse, 0x4, R226 ;  /* 0x0000000469d07825 */ /* 0x044fe400078e02e2 */
[----:B------:R-:W2:Y:S04]  /*15fe0*/  LDL.LU.64 R226, [R1+0x9f8] ;  /* 0x0009f80001e27983 */ /* 0x000ea80000300a00 */
[----:B------:R-:W2:Y:S04]  /*15ff0*/  LDL.LU.64 R228, [R1+0x9f0] ;  /* 0x0009f00001e47983 */ /* 0x000ea80000300a00 */
[----:B------:R-:W-:Y:S04]  /*16000*/  LDGSTS.E [R7+0x50004], desc[UR8][R208.64], !P4 ;  /* 0x50004000d0077fae */ /* 0x000fe8000e121848 */
[----:B------:R-:W2:Y:S01]  /*16010*/  LDL.LU.64 R230, [R1+0x9e8] ;  /* 0x0009e80001e67983 */ /* 0x000ea20000300a00 */
[----:B---3--:R-:W-:-:S03]  /*16020*/  IMAD.WIDE R210, R105, 0x4, R210 ;  /* 0x0000000469d27825 */ /* 0x008fc600078e02d2 */
[----:B------:R-:W-:Y:S04]  /*16030*/  STL.64 [R1+0x2260], R208 ;  /* 0x002260d001007387 */ /* 0x000fe80000100a00 */
[----:B------:R-:W-:Y:S01]  /*16040*/  LDGSTS.E [R7+0x54004], desc[UR8][R210.64], !P4 ;  /* 0x54004000d2077fae */ /* 0x000fe2000e121848 */
[----:B------:R-:W-:-:S03]  /*16050*/  IMAD.WIDE R212, R105, 0x4, R212 ;  /* 0x0000000469d47825 */ /* 0x000fc600078e02d4 */
[----:B------:R-:W-:Y:S04]  /*16060*/  STL.64 [R1+0x2268], R210 ;  /* 0x002268d201007387 */ /* 0x000fe80000100a00 */
[----:B------:R-:W-:Y:S01]  /*16070*/  LDGSTS.E [R7+0x58004], desc[UR8][R212.64], !P4 ;  /* 0x58004000d4077fae */ /* 0x000fe2000e121848 */
[----:B------:R-:W-:-:S03]  /*16080*/  IMAD.WIDE R214, R105, 0x4, R214 ;  /* 0x0000000469d67825 */ /* 0x000fc600078e02d6 */
[----:B------:R-:W-:Y:S04]  /*16090*/  STL.64 [R1+0x2270], R212 ;  /* 0x002270d401007387 */ /* 0x000fe80000100a00 */
[----:B------:R-:W-:Y:S01]  /*160a0*/  LDGSTS.E [R7+0x5c004], desc[UR8][R214.64], !P4 ;  /* 0x5c004000d6077fae */ /* 0x000fe2000e121848 */
[----:B------:R-:W-:-:S03]  /*160b0*/  ISETP.GE.U32.AND P4, PT, R216, 0x7fffff31, PT ;  /* 0x7fffff31d800780c */ /* 0x000fc60003f86070 */
[----:B------:R-:W-:Y:S01]  /*160c0*/  STL.64 [R1+0x2278], R214 ;  /* 0x002278d601007387 */ /* 0x000fe20000100a00 */
[----:B----4-:R-:W-:-:S03]  /*160d0*/  IMAD.WIDE R216, R105, 0x4, R100 ;  /* 0x0000000469d87825 */ /* 0x010fc600078e0264 */
[----:B------:R-:W3:Y:S04]  /*160e0*/  LDL.LU.64 R100, [R1+0xa68] ;  /* 0x000a680001647983 */ /* 0x000ee80000300a00 */
[----:B------:R-:W4:Y:S04]  /*160f0*/  LDL.LU.64 R110, [R1+0x9e0] ;  /* 0x0009e000016e7983 */ /* 0x000f280000300a00 */
[----:B------:R-:W4:Y:S04]  /*16100*/  LDL.LU.64 R116, [R1+0x9d8] ;  /* 0x0009d80001747983 */ /* 0x000f280000300a00 */
[----:B------:R-:W4:Y:S04]  /*16110*/  LDL.LU.64 R118, [R1+0x9d0] ;  /* 0x0009d00001767983 */ /* 0x000f280000300a00 */
[----:B------:R-:W-:Y:S04]  /*16120*/  STL.64 [R1+0x2280], R216 ;  /* 0x002280d801007387 */ /* 0x000fe80000100a00 */
[----:B------:R-:W-:Y:S01]  /*16130*/  LDGSTS.E [R7+0x50008], desc[UR8][R216.64], !P2 ;  /* 0x50008000d8077fae */ /* 0x000fe2000d121848 */
[----:B------:R-:W-:-:S04]  /*16140*/  IMAD.WIDE R218, R105, 0x4, R218 ;  /* 0x0000000469da7825 */ /* 0x000fc800078e02da */
[C---:B------:R-:W-:Y:S01]  /*16150*/  IMAD.WIDE R220, R105.reuse, 0x4, R220 ;  /* 0x0000000469dc7825 */ /* 0x040fe200078e02dc */
[----:B------:R-:W-:Y:S03]  /*16160*/  STL.64 [R1+0x2288], R218 ;  /* 0x002288da01007387 */ /* 0x000fe60000100a00 */
[C---:B------:R-:W-:Y:S01]  /*16170*/  IMAD.WIDE R222, R105.reuse, 0x4, R222 ;  /* 0x0000000469de7825 */ /* 0x040fe200078e02de */
[----:B------:R-:W-:Y:S04]  /*16180*/  STL.64 [R1+0x2290], R220 ;  /* 0x002290dc01007387 */ /* 0x000fe80000100a00 */
[----:B------:R-:W-:Y:S04]  /*16190*/  STL.64 [R1+0x2298], R222 ;  /* 0x002298de01007387 */ /* 0x000fe80000100a00 */
[----:B------:R-:W-:Y:S04]  /*161a0*/  LDGSTS.E [R7+0x54008], desc[UR8][R218.64], !P2 ;  /* 0x54008000da077fae */ /* 0x000fe8000d121848 */
[----:B------:R-:W4:Y:S04]  /*161b0*/  LDL.LU.64 R106, [R1+0x9c8] ;  /* 0x0009c800016a7983 */ /* 0x000f280000300a00 */
[----:B------:R-:W-:Y:S04]  /*161c0*/  LDGSTS.E [R7+0x58008], desc[UR8][R220.64], !P2 ;  /* 0x58008000dc077fae */ /* 0x000fe8000d121848 */
[----:B------:R-:W-:Y:S01]  /*161d0*/  LDGSTS.E [R7+0x5c008], desc[UR8][R222.64], !P2 ;  /* 0x5c008000de077fae */ /* 0x000fe2000d121848 */
[----:B------:R-:W-:Y:S01]  /*161e0*/  ISETP.GE.U32.AND P2, PT, R224, 0x7fffff14, PT ;  /* 0x7fffff14e000780c */ /* 0x000fe20003f46070 */
[----:B------:R-:W-:-:S02]  /*161f0*/  IMAD.WIDE R224, R105, 0x4, R98 ;  /* 0x0000000469e07825 */ /* 0x000fc400078e0262 */
[----:B------:R-:W4:Y:S04]  /*16200*/  LDL.LU.64 R98, [R1+0x9c0] ;  /* 0x0009c00001627983 */ /* 0x000f280000300a00 */
[----:B------:R-:W4:Y:S04]  /*16210*/  LDL.LU.64 R124, [R1+0x9b8] ;  /* 0x0009b800017c7983 */ /* 0x000f280000300a00 */
[----:B------:R-:W4:Y:S04]  /*16220*/  LDL.LU.64 R122, [R1+0x9b0] ;  /* 0x0009b000017a7983 */ /* 0x000f280000300a00 */
[----:B------:R-:W-:Y:S04]  /*16230*/  STL.64 [R1+0x22a0], R224 ;  /* 0x0022a0e001007387 */ /* 0x000fe80000100a00 */
[----:B------:R-:W-:Y:S01]  /*16240*/  LDGSTS.E [R7+0x5000c], desc[UR8][R224.64], !P1 ;  /* 0x5000c000e0077fae */ /* 0x000fe2000c921848 */
[----:B--2---:R-:W-:-:S04]  /*16250*/  IMAD.WIDE R226, R105, 0x4, R226 ;  /* 0x0000000469e27825 */ /* 0x004fc800078e02e2 */
[C---:B------:R-:W-:Y:S01]  /*16260*/  IMAD.WIDE R228, R105.reuse, 0x4, R228 ;  /* 0x0000000469e47825 */ /* 0x040fe200078e02e4 */
[----:B------:R-:W-:Y:S04]  /*16270*/  STL.64 [R1+0x22a8], R226 ;  /* 0x0022a8e201007387 */ /* 0x000fe80000100a00 */
[----:B------:R-:W-:Y:S01]  /*16280*/  STL.64 [R1+0x22b0], R228 ;  /* 0x0022b0e401007387 */ /* 0x000fe20000100a00 */
[----:B------:R-:W-:-:S03]  /*16290*/  IMAD.WIDE R230, R105, 0x4, R230 ;  /* 0x0000000469e67825 */ /* 0x000fc600078e02e6 */
[----:B------:R1:W-:Y:S04]  /*162a0*/  STL.64 [R1+0x22c8], R6 ;  /* 0x0022c80601007387 */ /* 0x0003e80000100a00 */
[----:B------:R-:W-:Y:S04]  /*162b0*/  STL.64 [R1+0x22c0], R230 ;  /* 0x0022c0e601007387 */ /* 0x000fe80000100a00 */
[----:B------:R-:W2:Y:S04]  /*162c0*/  LDL.LU.64 R102, [R1+0x9a8] ;  /* 0x0009a80001667983 */ /* 0x000ea80000300a00 */
[----:B------:R-:W-:Y:S04]  /*162d0*/  LDGSTS.E [R7+0x5400c], desc[UR8][R226.64], !P1 ;  /* 0x5400c000e2077fae */ /* 0x000fe8000c921848 */
[----:B------:R-:W-:Y:S04]  /*162e0*/  LDGSTS.E [R7+0x5800c], desc[UR8][R228.64], !P1 ;  /* 0x5800c000e4077fae */ /* 0x000fe8000c921848 */
[----:B------:R1:W-:Y:S01]  /*162f0*/  LDGSTS.E [R7+0x5c00c], desc[UR8][R230.64], !P1 ;  /* 0x5c00c000e6077fae */ /* 0x0003e2000c921848 */
[----:B---3--:R-:W-:-:S03]  /*16300*/  IMAD.WIDE R114, R105, 0x4, R100 ;  /* 0x0000000469727825 */ /* 0x008fc600078e0264 */
[----:B------:R-:W3:Y:S01]  /*16310*/  LDL.LU.64 R100, [R1+0x9a0] ;  /* 0x0009a00001647983 */ /* 0x000ee20000300a00 */
[----:B----4-:R-:W-:-:S03]  /*16320*/  IMAD.WIDE R110, R105, 0x4, R110 ;  /* 0x00000004696e7825 */ /* 0x010fc600078e026e */
[----:B------:R-:W4:Y:S01]  /*16330*/  LDL.LU.64 R112, [R1+0x998] ;  /* 0x0009980001707983 */ /* 0x000f220000300a00 */
[----:B-1----:R-:W-:-:S03]  /*16340*/  IMAD.WIDE R6, R105, 0x4, R116 ;  /* 0x0000000469067825 */ /* 0x002fc600078e0274 */
[----:B------:R1:W-:Y:S01]  /*16350*/  STL.64 [R1+0xcd0], R114 ;  /* 0x000cd07201007387 */ /* 0x0003e20000100a00 */
[----:B------:R-:W-:-:S03]  /*16360*/  IMAD.WIDE R4, R105, 0x4, R118 ;  /* 0x0000000469047825 */ /* 0x000fc600078e0276 */
[----:B------:R-:W4:Y:S04]  /*16370*/  LDL.LU.64 R116, [R1+0x990] ;  /* 0x0009900001747983 */ /* 0x000f280000300a00 */
[----:B------:R1:W-:Y:S04]  /*16380*/  STL.64 [R1+0xcc8], R110 ;  /* 0x000cc86e01007387 */ /* 0x0003e80000100a00 */
[----:B------:R1:W-:Y:S04]  /*16390*/  STL.64 [R1+0xcc0], R6 ;  /* 0x000cc00601007387 */ /* 0x0003e80000100a00 */
[----:B------:R-:W-:Y:S04]  /*163a0*/  LDGSTS.E [R8+0x40000], desc[UR8][R114.64], !P6 ;  /* 0x4000000072087fae */ /* 0x000fe8000f121848 */
[----:B------:R1:W-:Y:S04]  /*163b0*/  STL.64 [R1+0xcb8], R4 ;  /* 0x000cb80401007387 */ /* 0x0003e80000100a00 */
[----:B------:R-:W-:Y:S04]  /*163c0*/  LDGSTS.E [R8+0x44000], desc[UR8][R110.64], !P6 ;  /* 0x440000006e087fae */ /* 0x000fe8000f121848 */
[----:B-1----:R-:W4:Y:S04]  /*163d0*/  LDL.LU.64 R114, [R1+0x988] ;  /* 0x0009880001727983 */ /* 0x002f280000300a00 */
[----:B------:R1:W-:Y:S01]  /*163e0*/  LDGSTS.E [R8+0x48000], desc[UR8][R6.64], !P6 ;  /* 0x4800000006087fae */ /* 0x0003e2000f121848 */
[----:B------:R-:W-:-:S03]  /*163f0*/  IMAD.WIDE R106, R105, 0x4, R106 ;  /* 0x00000004696a7825 */ /* 0x000fc600078e026a */
[----:B------:R-:W4:Y:S04]  /*16400*/  LDL.LU.64 R110, [R1+0x980] ;  /* 0x00098000016e7983 */ /* 0x000f280000300a00 */
[----:B------:R1:W-:Y:S04]  /*16410*/  STL.64 [R1+0xcb0], R106 ;  /* 0x000cb06a01007387 */ /* 0x0003e80000100a00 */
[----:B------:R-:W4:Y:S01]  /*16420*/  LDL.LU.64 R120, [R1+0x978] ;  /* 0x0009780001787983 */ /* 0x000f220000300a00 */
[----:B------:R-:W-:-:S03]  /*16430*/  IMAD.WIDE R98, R105, 0x4, R98 ;  /* 0x0000000469627825 */ /* 0x000fc600078e0262 */
[----:B------:R1:W-:Y:S04]  /*16440*/  LDGSTS.E [R8+0x4c000], desc[UR8][R4.64], !P6 ;  /* 0x4c00000004087fae */ /* 0x0003e8000f121848 */
[----:B------:R1:W-:Y:S04]  /*16450*/  STL.64 [R1+0xca8], R98 ;  /* 0x000ca86201007387 */ /* 0x0003e80000100a00 */
[----:B------:R-:W4:Y:S01]  /*16460*/  LDL.LU.64 R118, [R1+0x970] ;  /* 0x0009700001767983 */ /* 0x000f220000300a00 */
[----:B-1----:R-:W-:Y:S01]  /*16470*/  IMAD.WIDE R6, R105, 0x4, R124 ;  /* 0x0000000469067825 */ /* 0x002fe200078e027c */
[----:B------:R-:W-:-:S02]  /*16480*/  ISETP.GE.U32.AND P1, PT, R235, 0x7fffff13, PT ;  /* 0x7fffff13eb00780c */ /* 0x000fc40003f26070 */
[----:B------:R-:W-:Y:S01]  /*16490*/  LDGSTS.E [R8+0x40004], desc[UR8][R106.64], !P5 ;  /* 0x400040006a087fae */ /* 0x000fe2000e921848 */
[----:B------:R-:W-:-:S03]  /*164a0*/  IMAD.WIDE R4, R105, 0x4, R122 ;  /* 0x0000000469047825 */ /* 0x000fc600078e027a */
[----:B------:R4:W-:Y:S01]  /*164b0*/  STL.64 [R1+0xca0], R6 ;  /* 0x000ca00601007387 */ /* 0x0009e20000100a00 */
[----:B------:R-:W-:Y:S02]  /*164c0*/  VIADD R235, R252, 0xffffff51 ;  /* 0xffffff51fceb7836 */ /* 0x000fe40000000000 */
[----:B------:R-:W1:Y:S01]  /*164d0*/  LDC R252, c[0x0][0x230] ;  /* 0x00008c00fffc7b82 */ /* 0x000e620000000800 */
[----:B------:R4:W-:Y:S04]  /*164e0*/  STL.64 [R1+0xc98], R4 ;  /* 0x000c980401007387 */ /* 0x0009e80000100a00 */
[----:B------:R-:W4:Y:S04]  /*164f0*/  LDL.LU.64 R106, [R1+0x968] ;  /* 0x00096800016a7983 */ /* 0x000f280000300a00 */
[----:B------:R-:W-:Y:S01]  /*16500*/  LDGSTS.E [R8+0x44004], desc[UR8][R98.64], !P5 ;  /* 0x4400400062087fae */ /* 0x000fe2000e921848 */
[----:B------:R-:W-:-:S03]  /*16510*/  ISETP.GE.U32.AND P6, PT, R235, 0x7fffff12, PT ;  /* 0x7fffff12eb00780c */ /* 0x000fc60003fc6070 */
[----:B------:R4:W-:Y:S01]  /*16520*/  LDGSTS.E [R8+0x48004], desc[UR8][R6.64], !P5 ;  /* 0x4800400006087fae */ /* 0x0009e2000e921848 */
[----:B------:R-:W-:-:S03]  /*16530*/  VIADD R235, R109, 0xffffff50 ;  /* 0xffffff506deb7836 */ /* 0x000fc60000000000 */
[----:B------:R4:W-:Y:S04]  /*16540*/  LDGSTS.E [R8+0x4c004], desc[UR8][R4.64], !P5 ;  /* 0x4c00400004087fae */ /* 0x0009e8000e921848 */
[----:B------:R-:W4:Y:S01]  /*16550*/  LDL.LU.64 R98, [R1+0x960] ;  /* 0x0009600001627983 */ /* 0x000f220000300a00 */
[----:B------:R-:W-:Y:S02]  /*16560*/  ISETP.GE.U32.AND P5, PT, R235, 0x7fffff11, PT ;  /* 0x7fffff11eb00780c */ /* 0x000fe40003fa6070 */
[----:B------:R-:W-:Y:S01]  /*16570*/  IADD3 R235, R108, -0x91, RZ ;  /* 0xffffff6f6ceb7810 */ /* 0x000fe20007ffe0ff */
[----:B--2---:R-:W-:-:S05]  /*16580*/  IMAD.WIDE R102, R105, 0x4, R102 ;  /* 0x0000000469667825 */ /* 0x004fca00078e0266 */
[----:B------:R-:W-:Y:S01]  /*16590*/  LDGSTS.E [R8+0x40008], desc[UR8][R102.64], !P3 ;  /* 0x4000800066087fae */ /* 0x000fe2000d921848 */
[----:B---3--:R-:W-:-:S04]  /*165a0*/  IMAD.WIDE R100, R105, 0x4, R100 ;  /* 0x0000000469647825 */ /* 0x008fc800078e0264 */
[C---:B----4-:R-:W-:Y:S01]  /*165b0*/  IMAD.WIDE R6, R105.reuse, 0x4, R112 ;  /* 0x0000000469067825 */ /* 0x050fe200078e0270 */
[----:B------:R-:W-:Y:S04]  /*165c0*/  LDGSTS.E [R8+0x44008], desc[UR8][R100.64], !P3 ;  /* 0x4400800064087fae */ /* 0x000fe8000d921848 */
[----:B------:R-:W2:Y:S01]  /*165d0*/  LDL.LU.64 R112, [R1+0x958] ;  /* 0x0009580001707983 */ /* 0x000ea20000300a00 */
[----:B------:R-:W-:-:S03]  /*165e0*/  IMAD.WIDE R4, R105, 0x4, R116 ;  /* 0x0000000469047825 */ /* 0x000fc600078e0274 */
[----:B------:R3:W-:Y:S01]  /*165f0*/  STL.64 [R1+0xc90], R102 ;  /* 0x000c906601007387 */ /* 0x0007e20000100a00 */
[----:B------:R-:W4:Y:S03]  /*16600*/  LDC R117, c[0x0][0x230] ;  /* 0x00008c00ff757b82 */ /* 0x000f260000000800 */
[----:B------:R1:W-:Y:S04]  /*16610*/  STL.64 [R1+0xc88], R100 ;  /* 0x000c886401007387 */ /* 0x0003e80000100a00 */
[----:B------:R1:W-:Y:S01]  /*16620*/  STL.64 [R1+0xc80], R6 ;  /* 0x000c800601007387 */ /* 0x0003e20000100a00 */
[----:B------:R-:W4:Y:S03]  /*16630*/  LDC R116, c[0x0][0x230] ;  /* 0x00008c00ff747b82 */ /* 0x000f260000000800 */
[----:B------:R-:W4:Y:S04]  /*16640*/  LDL.LU.64 R122, [R1+0x950] ;  /* 0x00095000017a7983 */ /* 0x000f280000300a00 */
[----:B------:R1:W-:Y:S04]  /*16650*/  STL.64 [R1+0xc78], R4 ;  /* 0x000c780401007387 */ /* 0x0003e80000100a00 */
[----:B------:R-:W4:Y:S01]  /*16660*/  LDL.LU.64 R108, [R1+0x948] ;  /* 0x00094800016c7983 */ /* 0x000f220000300a00 */
[----:B------:R-:W-:-:S03]  /*16670*/  IMAD.WIDE R114, R105, 0x4, R114 ;  /* 0x0000000469727825 */ /* 0x000fc600078e0272 */
[----:B---3--:R-:W3:Y:S04]  /*16680*/  LDL.LU.64 R102, [R1+0x940] ;  /* 0x0009400001667983 */ /* 0x008ee80000300a00 */
[----:B------:R1:W-:Y:S01]  /*16690*/  LDGSTS.E [R8+0x48008], desc[UR8][R6.64], !P3 ;  /* 0x4800800006087fae */ /* 0x0003e2000d921848 */
[----:B------:R-:W-:-:S03]  /*166a0*/  IMAD.WIDE R110, R105, 0x4, R110 ;  /* 0x00000004696e7825 */ /* 0x000fc600078e026e */
[----:B-1----:R-:W3:Y:S04]  /*166b0*/  LDL.LU.64 R100, [R1+0x938] ;  /* 0x0009380001647983 */ /* 0x002ee80000300a00 */
[----:B------:R-:W-:Y:S01]  /*166c0*/  STL.64 [R1+0xc70], R114 ;  /* 0x000c707201007387 */ /* 0x000fe20000100a00 */
[----:B------:R-:W-:-:S03]  /*166d0*/  IMAD.WIDE R6, R105, 0x4, R120 ;  /* 0x0000000469067825 */ /* 0x000fc600078e0278 */
[----:B------:R1:W-:Y:S04]  /*166e0*/  LDGSTS.E [R8+0x4c008], desc[UR8][R4.64], !P3 ;  /* 0x4c00800004087fae */ /* 0x0003e8000d921848 */
[----:B------:R1:W-:Y:S04]  /*166f0*/  STL.64 [R1+0xc68], R110 ;  /* 0x000c686e01007387 */ /* 0x0003e80000100a00 */
[----:B------:R2:W-:Y:S01]  /*16700*/  STL.64 [R1+0xc60], R6 ;  /* 0x000c600601007387 */ /* 0x0005e20000100a00 */
[----:B-1----:R-:W-:-:S03]  /*16710*/  IMAD.WIDE R4, R105, 0x4, R118 ;  /* 0x0000000469047825 */ /* 0x002fc600078e0276 */
[----:B------:R-:W-:Y:S04]  /*16720*/  LDGSTS.E [R8+0x4000c], desc[UR8][R114.64], !P4 ;  /* 0x4000c00072087fae */ /* 0x000fe8000e121848 */
[----:B------:R-:W3:Y:S04]  /*16730*/  LDL.LU.64 R118, [R1+0x930] ;  /* 0x0009300001767983 */ /* 0x000ee80000300a00 */
[----:B------:R1:W-:Y:S04]  /*16740*/  LDGSTS.E [R8+0x4400c], desc[UR8][R110.64], !P4 ;  /* 0x4400c0006e087fae */ /* 0x0003e8000e121848 */
[----:B------:R4:W-:Y:S01]  /*16750*/  STL.64 [R1+0xc58], R4 ;  /* 0x000c580401007387 */ /* 0x0009e20000100a00 */
[----:B------:R-:W-:-:S03]  /*16760*/  IMAD.WIDE R120, R105, 0x4, R106 ;  /* 0x0000000469787825 */ /* 0x000fc600078e026a */
[----:B------:R-:W3:Y:S04]  /*16770*/  LDL.LU.64 R106, [R1+0x928] ;  /* 0x00092800016a7983 */ /* 0x000ee80000300a00 */
[----:B------:R2:W-:Y:S04]  /*16780*/  LDGSTS.E [R8+0x4800c], desc[UR8][R6.64], !P4 ;  /* 0x4800c00006087fae */ /* 0x0005e8000e121848 */
[----:B------:R4:W-:Y:S04]  /*16790*/  LDGSTS.E [R8+0x4c00c], desc[UR8][R4.64], !P4 ;  /* 0x4c00c00004087fae */ /* 0x0009e8000e121848 */
[----:B------:R-:W-:Y:S01]  /*167a0*/  LDGSTS.E [R8+0x50000], desc[UR8][R120.64], !P2 ;  /* 0x5000000078087fae */ /* 0x000fe2000d121848 */
[----:B-1----:R-:W-:-:S03]  /*167b0*/  IMAD.WIDE R110, R105, 0x4, R98 ;  /* 0x00000004696e7825 */ /* 0x002fc600078e0262 */
[----:B------:R-:W3:Y:S04]  /*167c0*/  LDL.LU.64 R98, [R1+0x920] ;  /* 0x0009200001627983 */ /* 0x000ee80000300a00 */
[----:B------:R-:W-:Y:S04]  /*167d0*/  STL.64 [R1+0xa50], R120 ;  /* 0x000a507801007387 */ /* 0x000fe80000100a00 */
[----:B------:R-:W3:Y:S04]  /*167e0*/  LDL.LU.64 R114, [R1+0x918] ;  /* 0x0009180001727983 */ /* 0x000ee80000300a00 */
[----:B------:R1:W-:Y:S04]  /*167f0*/  STL.64 [R1+0xa48], R110 ;  /* 0x000a486e01007387 */ /* 0x0003e80000100a00 */
[----:B------:R1:W-:Y:S01]  /*16800*/  LDGSTS.E [R8+0x54000], desc[UR8][R110.64], !P2 ;  /* 0x540000006e087fae */ /* 0x0003e2000d121848 */
[----:B--2---:R-:W-:-:S03]  /*16810*/  IMAD.WIDE R6, R105, 0x4, R112 ;  /* 0x0000000469067825 */ /* 0x004fc600078e0270 */
[----:B------:R-:W2:Y:S04]  /*16820*/  LDL.LU.64 R112, [R1+0x910] ;  /* 0x0009100001707983 */ /* 0x000ea80000300a00 */
[----:B------:R3:W-:Y:S04]  /*16830*/  STL.64 [R1+0xa40], R6 ;  /* 0x000a400601007387 */ /* 0x0007e80000100a00 */
[----:B------:R3:W-:Y:S01]  /*16840*/  LDGSTS.E [R8+0x58000], desc[UR8][R6.64], !P2 ;  /* 0x5800000006087fae */ /* 0x0007e2000d121848 */
[----:B----4-:R-:W-:-:S05]  /*16850*/  IMAD.WIDE R4, R105, 0x4, R122 ;  /* 0x0000000469047825 */ /* 0x010fca00078e027a */
[----:B------:R4:W-:Y:S01]  /*16860*/  STL.64 [R1+0xa38], R4 ;  /* 0x000a380401007387 */ /* 0x0009e20000100a00 */
[----:B-1----:R-:W-:-:S03]  /*16870*/  IMAD.WIDE R110, R105, 0x4, R108 ;  /* 0x00000004696e7825 */ /* 0x002fc600078e026c */
[----:B------:R4:W-:Y:S01]  /*16880*/  LDGSTS.E [R8+0x5c000], desc[UR8][R4.64], !P2 ;  /* 0x5c00000004087fae */ /* 0x0009e2000d121848 */
[----:B---3--:R-:W-:-:S03]  /*16890*/  IMAD.WIDE R108, R105, 0x4, R102 ;  /* 0x00000004696c7825 */ /* 0x008fc600078e0266 */
[----:B------:R-:W-:Y:S04]  /*168a0*/  LDGSTS.E [R8+0x50004], desc[UR8][R110.64], !P1 ;  /* 0x500040006e087fae */ /* 0x000fe8000c921848 */
[----:B------:R-:W3:Y:S01]  /*168b0*/  LDL.LU.64 R102, [R1+0x908] ;  /* 0x0009080001667983 */ /* 0x000ee20000300a00 */
[----:B------:R-:W-:-:S03]  /*168c0*/  IMAD.WIDE R6, R105, 0x4, R100 ;  /* 0x0000000469067825 */ /* 0x000fc600078e0264 */
[----:B------:R1:W-:Y:S04]  /*168d0*/  STL.64 [R1+0xa30], R110 ;  /* 0x000a306e01007387 */ /* 0x0003e80000100a00 */
[----:B------:R-:W3:Y:S04]  /*168e0*/  LDL.LU.64 R100, [R1+0x900] ;  /* 0x0009000001647983 */ /* 0x000ee80000300a00 */
[----:B------:R1:W-:Y:S04]  /*168f0*/  STL.64 [R1+0xa28], R108 ;  /* 0x000a286c01007387 */ /* 0x0003e80000100a00 */
[----:B------:R-:W3:Y:S04]  /*16900*/  LDL.LU.64 R124, [R1+0x8f8] ;  /* 0x0008f800017c7983 */ /* 0x000ee80000300a00 */
[----:B------:R1:W-:Y:S04]  /*16910*/  STL.64 [R1+0xa20], R6 ;  /* 0x000a200601007387 */ /* 0x0003e80000100a00 */
[----:B------:R-:W3:Y:S01]  /*16920*/  LDL.LU.64 R120, [R1+0x8f0] ;  /* 0x0008f00001787983 */ /* 0x000ee20000300a00 */
[----:B----4-:R-:W-:Y:S01]  /*16930*/  IMAD.WIDE R4, R105, 0x4, R118 ;  /* 0x0000000469047825 */ /* 0x010fe200078e0276 */
[----:B------:R-:W-:-:S02]  /*16940*/  ISETP.GE.U32.AND P3, PT, R235, 0x7fffff30, PT ;  /* 0x7fffff30eb00780c */ /* 0x000fc40003f66070 */
[----:B------:R-:W-:Y:S04]  /*16950*/  LDGSTS.E [R8+0x54004], desc[UR8][R108.64], !P1 ;  /* 0x540040006c087fae */ /* 0x000fe8000c921848 */
[----:B------:R2:W-:Y:S04]  /*16960*/  STL.64 [R1+0xa18], R4 ;  /* 0x000a180401007387 */ /* 0x0005e80000100a00 */
[----:B-1----:R-:W4:Y:S01]  /*16970*/  LDL.LU.64 R110, [R1+0x8e8] ;  /* 0x0008e800016e7983 */ /* 0x002f220000300a00 */
[----:B------:R-:W-:Y:S02]  /*16980*/  VIADD R235, R104, 0xffffff6e ;  /* 0xffffff6e68eb7836 */ /* 0x000fe40000000000 */
[----:B------:R-:W1:Y:S01]  /*16990*/  LDC R104, c[0x0][0x230] ;  /* 0x00008c00ff687b82 */ /* 0x000e620000000800 */
[C---:B------:R-:W-:Y:S01]  /*169a0*/  IMAD.WIDE R106, R105.reuse, 0x4, R106 ;  /* 0x00000004696a7825 */ /* 0x040fe200078e026a */
[----:B------:R1:W-:Y:S04]  /*169b0*/  LDGSTS.E [R8+0x58004], desc[UR8][R6.64], !P1 ;  /* 0x5800400006087fae */ /* 0x0003e8000c921848 */
[----:B------:R-:W4:Y:S04]  /*169c0*/  LDL.LU.64 R108, [R1+0x8e0] ;  /* 0x0008e000016c7983 */ /* 0x000f280000300a00 */
[----:B------:R2:W-:Y:S01]  /*169d0*/  LDGSTS.E [R8+0x5c004], desc[UR8][R4.64], !P1 ;  /* 0x5c00400004087fae */ /* 0x0005e2000c921848 */
[----:B------:R-:W-:-:S03]  /*169e0*/  IMAD.WIDE R98, R105, 0x4, R98 ;  /* 0x0000000469627825 */ /* 0x000fc600078e0262 */
[----:B------:R-:W4:Y:S01]  /*169f0*/  LDL.LU.64 R118, [R1+0x8d8] ;  /* 0x0008d80001767983 */ /* 0x000f220000300a00 */
[----:B------:R-:W-:-:S03]  /*16a00*/  ISETP.GE.U32.AND P4, PT, R235, 0x7fffff2f, PT ;  /* 0x7fffff2feb00780c */ /* 0x000fc60003f86070 */
[----:B------:R2:W-:Y:S01]  /*16a10*/  STL.64 [R1+0xa10], R106 ;  /* 0x000a106a01007387 */ /* 0x0005e20000100a00 */
[----:B-1----:R-:W-:-:S03]  /*16a20*/  IMAD.WIDE R6, R105, 0x4, R114 ;  /* 0x0000000469067825 */ /* 0x002fc600078e0272 */
[----:B------:R1:W-:Y:S01]  /*16a30*/  STL.64 [R1+0xa08], R98 ;  /* 0x000a086201007387 */ /* 0x0003e20000100a00 */
[----:B------:R-:W-:-:S03]  /*16a40*/  VIADD R235, R252, 0xffffff6d ;  /* 0xffffff6dfceb7836 */ /* 0x000fc60000000000 */
[----:B------:R-:W4:Y:S01]  /*16a50*/  LDL.LU.64 R122, [R1+0x8d0] ;  /* 0x0008d000017a7983 */ /* 0x000f220000300a00 */
[----:B------:R-:W4:Y:S03]  /*16a60*/  LDC R252, c[0x0][0x230] ;  /* 0x00008c00fffc7b82 */ /* 0x000f260000000800 */
[----:B------:R3:W-:Y:S01]  /*16a70*/  STL.64 [R1+0xa00], R6 ;  /* 0x000a000601007387 */ /* 0x0007e20000100a00 */
[----:B------:R-:W-:-:S03]  /*16a80*/  ISETP.GE.U32.AND P2, PT, R235, 0x7fffff2e, PT ;  /* 0x7fffff2eeb00780c */ /* 0x000fc60003f46070 */
[----:B------:R-:W-:Y:S01]  /*16a90*/  LDGSTS.E [R8+0x50008], desc[UR8][R106.64], !P6 ;  /* 0x500080006a087fae */ /* 0x000fe2000f121848 */
[----:B------:R-:W-:-:S03]  /*16aa0*/  VIADD R235, R117, 0xffffff6c ;  /* 0xffffff6c75eb7836 */ /* 0x000fc60000000000 */
[----:B------:R-:W-:Y:S02]  /*16ab0*/  LDGSTS.E [R8+0x54008], desc[UR8][R98.64], !P6 ;  /* 0x5400800062087fae */ /* 0x000fe4000f121848 */
[----:B------:R-:W-:Y:S01]  /*16ac0*/  ISETP.GE.U32.AND P1, PT, R235, 0x7fffff2d, PT ;  /* 0x7fffff2deb00780c */ /* 0x000fe20003f26070 */
[----:B------:R-:W-:Y:S01]  /*16ad0*/  VIADD R235, R104, 0xffffff4f ;  /* 0xffffff4f68eb7836 */ /* 0x000fe20000000000 */
[----:B------:R3:W-:Y:S01]  /*16ae0*/  LDGSTS.E [R8+0x58008], desc[UR8][R6.64], !P6 ;  /* 0x5800800006087fae */ /* 0x0007e2000f121848 */
[----:B------:R-:W4:Y:S01]  /*16af0*/  LDC R104, c[0x0][0x230] ;  /* 0x00008c00ff687b82 */ /* 0x000f220000000800 */
[----:B--2---:R-:W-:-:S05]  /*16b00*/  IMAD.WIDE R4, R105, 0x4, R112 ;  /* 0x0000000469047825 */ /* 0x004fca00078e0270 */
[----:B------:R2:W-:Y:S04]  /*16b10*/  STL.64 [R1+0x9f8], R4 ;  /* 0x0009f80401007387 */ /* 0x0005e80000100a00 */
[----:B------:R-:W4:Y:S04]  /*16b20*/  LDL.LU.64 R112, [R1+0x8c8] ;  /* 0x0008c80001707983 */ /* 0x000f280000300a00 */
[----:B------:R-:W4:Y:S04]  /*16b30*/  LDL.LU.64 R106, [R1+0x8c0] ;  /* 0x0008c000016a7983 */ /* 0x000f280000300a00 */
[----:B------:R-:W4:Y:S04]  /*16b40*/  LDL.LU.64 R114, [R1+0x8b8] ;  /* 0x0008b80001727983 */ /* 0x000f280000300a00 */
[----:B-1----:R-:W4:Y:S04]  /*16b50*/  LDL.LU.64 R98, [R1+0x8b0] ;  /* 0x0008b00001627983 */ /* 0x002f280000300a00 */
[----:B------:R2:W-:Y:S01]  /*16b60*/  LDGSTS.E [R8+0x5c008], desc[UR8][R4.64], !P6 ;  /* 0x5c00800004087fae */ /* 0x0005e2000f121848 */
[----:B---3--:R-:W-:Y:S01]  /*16b70*/  IMAD.WIDE R102, R105, 0x4, R102 ;  /* 0x0000000469667825 */ /* 0x008fe200078e0266 */
[----:B------:R-:W-:-:S04]  /*16b80*/  ISETP.GE.U32.AND P6, PT, R235, 0x7fffff10, PT ;  /* 0x7fffff10eb00780c */ /* 0x000fc80003fc6070 */
[----:B------:R1:W-:Y:S01]  /*16b90*/  STL.64 [R1+0x9f0], R102 ;  /* 0x0009f06601007387 */ /* 0x0003e20000100a00 */
[----:B------:R-:W-:-:S03]  /*16ba0*/  IMAD.WIDE R100, R105, 0x4, R100 ;  /* 0x0000000469647825 */ /* 0x000fc600078e0264 */
[----:B------:R1:W-:Y:S01]  /*16bb0*/  LDGSTS.E [R8+0x5000c], desc[UR8][R102.64], !P5 ;  /* 0x5000c00066087fae */ /* 0x0003e2000e921848 */
[----:B------:R-:W-:-:S03]  /*16bc0*/  IMAD.WIDE R6, R105, 0x4, R124 ;  /* 0x0000000469067825 */ /* 0x000fc600078e027c */
[----:B------:R3:W-:Y:S01]  /*16bd0*/  STL.64 [R1+0x9e8], R100 ;  /* 0x0009e86401007387 */ /* 0x0007e20000100a00 */
[----:B--2---:R-:W-:-:S03]  /*16be0*/  IMAD.WIDE R4, R105, 0x4, R120 ;  /* 0x0000000469047825 */ /* 0x004fc600078e0278 */
[----:B------:R2:W-:Y:S01]  /*16bf0*/  STL.64 [R1+0x9e0], R6 ;  /* 0x0009e00601007387 */ /* 0x0005e20000100a00 */
[----:B-1----:R-:W1:Y:S01]  /*16c00*/  LDC R103, c[0x0][0x230] ;  /* 0x00008c00ff677b82 */ /* 0x002e620000000800 */
[----:B------:R-:W-:Y:S02]  /*16c10*/  VIADD R235, R116, 0xffffff4e ;  /* 0xffffff4e74eb7836 */ /* 0x000fe40000000000 */
[----:B------:R-:W-:Y:S04]  /*16c20*/  LDGSTS.E [R8+0x5400c], desc[UR8][R100.64], !P5 ;  /* 0x5400c00064087fae */ /* 0x000fe8000e921848 */
[----:B------:R2:W-:Y:S01]  /*16c30*/  STL.64 [R1+0x9d8], R4 ;  /* 0x0009d80401007387 */ /* 0x0005e20000100a00 */
[----:B------:R-:W1:Y:S03]  /*16c40*/  LDC R102, c[0x0][0x230] ;  /* 0x00008c00ff667b82 */ /* 0x000e660000000800 */
[----:B------:R2:W-:Y:S01]  /*16c50*/  LDGSTS.E [R8+0x5800c], desc[UR8][R6.64], !P5 ;  /* 0x5800c00006087fae */ /* 0x0005e2000e921848 */
[----:B----4-:R-:W-:-:S03]  /*16c60*/  IMAD.WIDE R116, R105, 0x4, R110 ;  /* 0x0000000469747825 */ /* 0x010fc600078e026e */
[----:B---3--:R-:W3:Y:S04]  /*16c70*/  LDL.LU.64 R100, [R1+0x8a8] ;  /* 0x0008a80001647983 */ /* 0x008ee80000300a00 */
[----:B------:R-:W4:Y:S01]  /*16c80*/  LDL.LU.64 R110, [R1+0x8a0] ;  /* 0x0008a000016e7983 */ /* 0x000f220000300a00 */
[----:B------:R-:W-:-:S03]  /*16c90*/  IMAD.WIDE R108, R105, 0x4, R108 ;  /* 0x00000004696c7825 */ /* 0x000fc600078e026c */
[----:B------:R-:W-:Y:S04]  /*16ca0*/  STL.64 [R1+0xc50], R116 ;  /* 0x000c507401007387 */ /* 0x000fe80000100a00 */
[----:B------:R-:W4:Y:S04]  /*16cb0*/  LDL.LU.64 R120, [R1+0x898] ;  /* 0x0008980001787983 */ /* 0x000f280000300a00 */
[----:B------:R2:W-:Y:S02]  /*16cc0*/  LDGSTS.E [R8+0x5c00c], desc[UR8][R4.64], !P5 ;  /* 0x5c00c00004087fae */ /* 0x0005e4000e921848 */
[----:B--2---:R-:W-:-:S02]  /*16cd0*/  IMAD.WIDE R6, R105, 0x4, R118 ;  /* 0x0000000469067825 */ /* 0x004fc400078e0276 */
[----:B------:R2:W-:Y:S04]  /*16ce0*/  STL.64 [R1+0xc48], R108 ;  /* 0x000c486c01007387 */ /* 0x0005e80000100a00 */
[----:B------:R-:W4:Y:S01]  /*16cf0*/  LDL.LU.64 R118, [R1+0x890] ;  /* 0x0008900001767983 */ /* 0x000f220000300a00 */
[----:B------:R-:W-:-:S03]  /*16d00*/  IMAD.WIDE R4, R105, 0x4, R122 ;  /* 0x0000000469047825 */ /* 0x000fc600078e027a */
[----:B------:R-:W-:Y:S04]  /*16d10*/  LDGSTS.E [R9+0x40000], desc[UR8][R116.64], !P3 ;  /* 0x4000000074097fae */ /* 0x000fe8000d921848 */
[----:B------:R1:W-:Y:S04]  /*16d20*/  STL.64 [R1+0xc40], R6 ;  /* 0x000c400601007387 */ /* 0x0003e80000100a00 */
[----:B------:R-:W-:Y:S04]  /*16d30*/  LDGSTS.E [R9+0x44000], desc[UR8][R108.64], !P3 ;  /* 0x440000006c097fae */ /* 0x000fe8000d921848 */
[----:B------:R1:W-:Y:S04]  /*16d40*/  STL.64 [R1+0xc38], R4 ;  /* 0x000c380401007387 */ /* 0x0003e80000100a00 */
[----:B------:R1:W-:Y:S04]  /*16d50*/  LDGSTS.E [R9+0x48000], desc[UR8][R6.64], !P3 ;  /* 0x4800000006097fae */ /* 0x0003e8000d921848 */
[----:B------:R1:W-:Y:S04]  /*16d60*/  LDGSTS.E [R9+0x4c000], desc[UR8][R4.64], !P3 ;  /* 0x4c00000004097fae */ /* 0x0003e8000d921848 */
[----:B--2---:R-:W2:Y:S01]  /*16d70*/  LDL.LU.64 R108, [R1+0x888] ;  /* 0x00088800016c7983 */ /* 0x004ea20000300a00 */
[----:B------:R-:W-:-:S04]  /*16d80*/  IMAD.WIDE R112, R105, 0x4, R112 ;  /* 0x0000000469707825 */ /* 0x000fc800078e0270 */
[C---:B------:R-:W-:Y:S01]  /*16d90*/  IMAD.WIDE R106, R105.reuse, 0x4, R106 ;  /* 0x00000004696a7825 */ /* 0x040fe200078e026a */
[----:B------:R-:W-:Y:S03]  /*16da0*/  STL.64 [R1+0xc30], R112 ;  /* 0x000c307001007387 */ /* 0x000fe60000100a00 */
[C---:B-1----:R-:W-:Y:S01]  /*16db0*/  IMAD.WIDE R6, R105.reuse, 0x4, R114 ;  /* 0x0000000469067825 */ /* 0x042fe200078e0272 */
[----:B------:R-:W-:Y:S03]  /*16dc0*/  LDGSTS.E [R9+0x40004], desc[UR8][R112.64], !P4 ;  /* 0x4000400070097fae */ /* 0x000fe6000e121848 */
[C---:B------:R-:W-:Y:S01]  /*16dd0*/  IMAD.WIDE R4, R105.reuse, 0x4, R98 ;  /* 0x0000000469047825 */ /* 0x040fe200078e0262 */
[----:B------:R-:W-:Y:S04]  /*16de0*/  LDGSTS.E [R9+0x44004], desc[UR8][R106.64], !P4 ;  /* 0x440040006a097fae */ /* 0x000fe8000e121848 */
[----:B------:R-:W2:Y:S04]  /*16df0*/  LDL.LU.64 R98, [R1+0x880] ;  /* 0x0008800001627983 */ /* 0x000ea80000300a00 */
[----:B------:R1:W-:Y:S04]  /*16e00*/  STL.64 [R1+0xc28], R106 ;  /* 0x000c286a01007387 */ /* 0x0003e80000100a00 */
[----:B------:R-:W2:Y:S04]  /*16e10*/  LDL.LU.64 R124, [R1+0x878] ;  /* 0x00087800017c7983 */ /* 0x000ea80000300a00 */
[----:B------:R4:W-:Y:S04]  /*16e20*/  STL.64 [R1+0xc20], R6 ;  /* 0x000c200601007387 */ /* 0x0009e80000100a00 */
[----:B------:R-:W2:Y:S04]  /*16e30*/  LDL.LU.64 R116, [R1+0x870] ;  /* 0x0008700001747983 */ /* 0x000ea80000300a00 */
[----:B------:R4:W-:Y:S04]  /*16e40*/  STL.64 [R1+0xc18], R4 ;  /* 0x000c180401007387 */ /* 0x0009e80000100a00 */
[----:B-1----:R-:W2:Y:S04]  /*16e50*/  LDL.LU.64 R106, [R1+0x868] ;  /* 0x00086800016a7983 */ /* 0x002ea80000300a00 */
[----:B------:R1:W-:Y:S04]  /*16e60*/  LDGSTS.E [R9+0x48004], desc[UR8][R6.64], !P4 ;  /* 0x4800400006097fae */ /* 0x0003e8000e121848 */
[----:B------:R1:W-:Y:S01]  /*16e70*/  LDGSTS.E [R9+0x4c004], desc[UR8][R4.64], !P4 ;  /* 0x4c00400004097fae */ /* 0x0003e2000e121848 */
[----:B---3--:R-:W-:-:S03]  /*16e80*/  IMAD.WIDE R114, R105, 0x4, R100 ;  /* 0x0000000469727825 */ /* 0x008fc600078e0264 */
[----:B------:R-:W3:Y:S01]  /*16e90*/  LDL.LU.64 R100, [R1+0x5d8] ;  /* 0x0005d80001647983 */ /* 0x000ee20000300a00 */
[----:B----4-:R-:W-:-:S03]  /*16ea0*/  IMAD.WIDE R110, R105, 0x4, R110 ;  /* 0x00000004696e7825 */ /* 0x010fc600078e026e */
[----:B------:R-:W4:Y:S04]  /*16eb0*/  LDL.LU.64 R112, [R1+0x5d0] ;  /* 0x0005d00001707983 */ /* 0x000f280000300a00 */
[----:B------:R1:W-:Y:S04]  /*16ec0*/  STL.64 [R1+0xc10], R114 ;  /* 0x000c107201007387 */ /* 0x0003e80000100a00 */
[----:B------:R1:W-:Y:S04]  /*16ed0*/  STL.64 [R1+0xc08], R110 ;  /* 0x000c086e01007387 */ /* 0x0003e80000100a00 */
[----:B------:R-:W4:Y:S01]  /*16ee0*/  LDL.LU.64 R122, [R1+0x5c8] ;  /* 0x0005c800017a7983 */ /* 0x000f220000300a00 */
[----:B-1----:R-:W-:-:S03]  /*16ef0*/  IMAD.WIDE R6, R105, 0x4, R120 ;  /* 0x0000000469067825 */ /* 0x002fc600078e0278 */
[----:B------:R-:W-:Y:S01]  /*16f00*/  LDGSTS.E [R9+0x40008], desc[UR8][R114.64], !P2 ;  /* 0x4000800072097fae */ /* 0x000fe2000d121848 */
[----:B------:R-:W-:-:S03]  /*16f10*/  IMAD.WIDE R4, R105, 0x4, R118 ;  /* 0x0000000469047825 */ /* 0x000fc600078e0276 */
[----:B------:R1:W-:Y:S04]  /*16f20*/  STL.64 [R1+0xc00], R6 ;  /* 0x000c000601007387 */ /* 0x0003e80000100a00 */
[----:B------:R1:W-:Y:S04]  /*16f30*/  STL.64 [R1+0xbf8], R4 ;  /* 0x000bf80401007387 */ /* 0x0003e80000100a00 */
[----:B------:R-:W-:Y:S04]  /*16f40*/  LDGSTS.E [R9+0x44008], desc[UR8][R110.64], !P2 ;  /* 0x440080006e097fae */ /* 0x000fe8000d121848 */
[----:B------:R-:W4:Y:S04]  /*16f50*/  LDL.LU.64 R114, [R1+0x5c0] ;  /* 0x0005c00001727983 */ /* 0x000f280000300a00 */
[----:B------:R1:W-:Y:S04]  /*16f60*/  LDGSTS.E [R9+0x48008], desc[UR8][R6.64], !P2 ;  /* 0x4800800006097fae */ /* 0x0003e8000d121848 */
[----:B------:R-:W4:Y:S04]  /*16f70*/  LDL.LU.64 R110, [R1+0x5b8] ;  /* 0x0005b800016e7983 */ /* 0x000f280000300a00 */
[----:B------:R-:W4:Y:S01]  /*16f80*/  LDL.LU.64 R120, [R1+0x5b0] ;  /* 0x0005b00001787983 */ /* 0x000f220000300a00 */
[----:B--2---:R-:W-:-:S03]  /*16f90*/  IMAD.WIDE R108, R105, 0x4, R108 ;  /* 0x00000004696c7825 */ /* 0x004fc600078e026c */
[----:B------:R2:W-:Y:S04]  /*16fa0*/  LDGSTS.E [R9+0x4c008], desc[UR8][R4.64], !P2 ;  /* 0x4c00800004097fae */ /* 0x0005e8000d121848 */
[----:B------:R-:W-:Y:S04]  /*16fb0*/  STL.64 [R1+0xbf0], R108 ;  /* 0x000bf06c01007387 */ /* 0x000fe80000100a00 */
[----:B------:R-:W4:Y:S04]  /*16fc0*/  LDL.LU.64 R118, [R1+0x5a8] ;  /* 0x0005a80001767983 */ /* 0x000f280000300a00 */
[----:B------:R-:W-:Y:S01]  /*16fd0*/  LDGSTS.E [R9+0x4000c], desc[UR8][R108.64], !P1 ;  /* 0x4000c0006c097fae */ /* 0x000fe2000c921848 */
[----:B------:R-:W-:-:S04]  /*16fe0*/  IMAD.WIDE R98, R105, 0x4, R98 ;  /* 0x0000000469627825 */ /* 0x000fc800078e0262 */
[C---:B-1----:R-:W-:Y:S01]  /*16ff0*/  IMAD.WIDE R6, R105.reuse, 0x4, R124 ;  /* 0x0000000469067825 */ /* 0x042fe200078e027c */
[----:B------:R1:W-:Y:S03]  /*17000*/  STL.64 [R1+0xbe8], R98 ;  /* 0x000be86201007387 */ /* 0x0003e60000100a00 */
[C---:B--2---:R-:W-:Y:S01]  /*17010*/  IMAD.WIDE R4, R105.reuse, 0x4, R116 ;  /* 0x0000000469047825 */ /* 0x044fe200078e0274 */
[----:B------:R4:W-:Y:S04]  /*17020*/  STL.64 [R1+0xbe0], R6 ;  /* 0x000be00601007387 */ /* 0x0009e80000100a00 */
[----:B------:R-:W-:Y:S04]  /*17030*/  LDGSTS.E [R9+0x4400c], desc[UR8][R98.64], !P1 ;  /* 0x4400c00062097fae */ /* 0x000fe8000c921848 */
[----:B------:R2:W-:Y:S01]  /*17040*/  STL.64 [R1+0xbd8], R4 ;  /* 0x000bd80401007387 */ /* 0x0005e20000100a00 */
[----:B------:R-:W-:-:S03]  /*17050*/  IMAD.WIDE R106, R105, 0x4, R106 ;  /* 0x00000004696a7825 */ /* 0x000fc600078e026a */
[----:B------:R4:W-:Y:S04]  /*17060*/  LDGSTS.E [R9+0x4800c], desc[UR8][R6.64], !P1 ;  /* 0x4800c00006097fae */ /* 0x0009e8000c921848 */
[----:B-1----:R-:W2:Y:S04]  /*17070*/  LDL.LU.64 R98, [R1+0x5a0] ;  /* 0x0005a00001627983 */ /* 0x002ea80000300a00 */
[----:B------:R-:W2:Y:S04]  /*17080*/  LDL.LU.64 R108, [R1+0x598] ;  /* 0x00059800016c7983 */ /* 0x000ea80000300a00 */
[----:B------:R2:W-:Y:S04]  /*17090*/  LDGSTS.E [R9+0x4c00c], desc[UR8][R4.64], !P1 ;  /* 0x4c00c00004097fae */ /* 0x0005e8000c921848 */
[----:B------:R1:W-:Y:S01]  /*170a0*/  STL.64 [R1+0x9d0], R106 ;  /* 0x0009d06a01007387 */ /* 0x0003e20000100a00 */
[----:B---3--:R-:W-:-:S03]  /*170b0*/  IMAD.WIDE R100, R105, 0x4, R100 ;  /* 0x0000000469647825 */ /* 0x008fc600078e0264 */
[----:B------:R-:W3:Y:S01]  /*170c0*/  LDL.LU.64 R116, [R1+0x590] ;  /* 0x0005900001747983 */ /* 0x000ee20000300a00 */
[----:B----4-:R-:W-:-:S03]  /*170d0*/  IMAD.WIDE R6, R105, 0x4, R112 ;  /* 0x0000000469067825 */ /* 0x010fc600078e0270 */
[----:B------:R-:W-:Y:S04]  /*170e0*/  LDGSTS.E [R9+0x50000], desc[UR8][R106.64], !P6 ;  /* 0x500000006a097fae */ /* 0x000fe8000f121848 */
[----:B------:R-:W4:Y:S04]  /*170f0*/  LDL.LU.64 R112, [R1+0x588] ;  /* 0x0005880001707983 */ /* 0x000f280000300a00 */
[----:B------:R1:W-:Y:S01]  /*17100*/  STL.64 [R1+0x9c8], R100 ;  /* 0x0009c86401007387 */ /* 0x0003e20000100a00 */
[----:B--2---:R-:W-:-:S03]  /*17110*/  IMAD.WIDE R4, R105, 0x4, R122 ;  /* 0x0000000469047825 */ /* 0x004fc600078e027a */
[----:B------:R2:W-:Y:S04]  /*17120*/  STL.64 [R1+0x9c0], R6 ;  /* 0x0009c00601007387 */ /* 0x0005e80000100a00 */
[----:B------:R2:W-:Y:S04]  /*17130*/  STL.64 [R1+0x9b8], R4 ;  /* 0x0009b80401007387 */ /* 0x0005e80000100a00 */
[----:B-1----:R-:W4:Y:S04]  /*17140*/  LDL.LU.64 R106, [R1+0x580] ;  /* 0x00058000016a7983 */ /* 0x002f280000300a00 */
[----:B------:R-:W-:Y:S01]  /*17150*/  LDGSTS.E [R9+0x54000], desc[UR8][R100.64], !P6 ;  /* 0x5400000064097fae */ /* 0x000fe2000f121848 */
[----:B------:R-:W-:-:S03]  /*17160*/  ISETP.GE.U32.AND P5, PT, R235, 0x7fffff0f, PT ;  /* 0x7fffff0feb00780c */ /* 0x000fc60003fa6070 */
[----:B------:R-:W4:Y:S01]  /*17170*/  LDL.LU.64 R100, [R1+0x578] ;  /* 0x0005780001647983 */ /* 0x000f220000300a00 */
[----:B------:R-:W-:Y:S02]  /*17180*/  IADD3 R235, R252, -0xb3, RZ ;  /* 0xffffff4dfceb7810 */ /* 0x000fe40007ffe0ff */
[----:B------:R-:W1:Y:S01]  /*17190*/  LDC R252, c[0x0][0x230] ;  /* 0x00008c00fffc7b82 */ /* 0x000e620000000800 */
[----:B------:R-:W-:Y:S01]  /*171a0*/  IMAD.WIDE R114, R105, 0x4, R114 ;  /* 0x0000000469727825 */ /* 0x000fe200078e0272 */
[----:B------:R-:W-:Y:S01]  /*171b0*/  ISETP.GE.U32.AND P3, PT, R235, 0x7fffff0e, PT ;  /* 0x7fffff0eeb00780c */ /* 0x000fe20003f66070 */
[----:B------:R2:W-:Y:S02]  /*171c0*/  LDGSTS.E [R9+0x58000], desc[UR8][R6.64], !P6 ;  /* 0x5800000006097fae */ /* 0x0005e4000f121848 */
[----:B------:R-:W-:Y:S02]  /*171d0*/  VIADD R235, R104, 0xffffff4c ;  /* 0xffffff4c68eb7836 */ /* 0x000fe40000000000 */
[----:B------:R-:W-:Y:S01]  /*171e0*/  IMAD.WIDE R110, R105, 0x4, R110 ;  /* 0x00000004696e7825 */ /* 0x000fe200078e026e */
[----:B------:R-:W-:Y:S01]  /*171f0*/  STL.64 [R1+0x9b0], R114 ;  /* 0x0009b07201007387 */ /* 0x000fe20000100a00 */
[----:B------:R-:W4:Y:S01]  /*17200*/  LDC R104, c[0x0][0x230] ;  /* 0x00008c00ff687b82 */ /* 0x000f220000000800 */
[----:B------:R-:W-:Y:S01]  /*17210*/  ISETP.GE.U32.AND P4, PT, R235, 0x7fffff0d, PT ;  /* 0x7fffff0deb00780c */ /* 0x000fe20003f86070 */
[----:B------:R-:W-:Y:S01]  /*17220*/  VIADD R235, R103, 0xffffff6b ;  /* 0xffffff6b67eb7836 */ /* 0x000fe20000000000 */
[----:B------:R1:W-:Y:S05]  /*17230*/  LDGSTS.E [R9+0x5c000], desc[UR8][R4.64], !P6 ;  /* 0x5c00000004097fae */ /* 0x0003ea000f121848 */
[----:B------:R-:W1:Y:S01]  /*17240*/  LDC R103, c[0x0][0x230] ;  /* 0x00008c00ff677b82 */ /* 0x000e620000000800 */
[----:B------:R-:W-:Y:S01]  /*17250*/  ISETP.GE.U32.AND P2, PT, R235, 0x7fffff2c, PT ;  /* 0x7fffff2ceb00780c */ /* 0x000fe20003f46070 */
[----:B------:R-:W-:-:S02]  /*17260*/  VIADD R235, R102, 0xffffff6a ;  /* 0xffffff6a66eb7836 */ /* 0x000fc40000000000 */
[----:B--2---:R-:W-:Y:S01]  /*17270*/  IMAD.WIDE R6, R105, 0x4, R120 ;  /* 0x0000000469067825 */ /* 0x004fe200078e0278 */
[----:B------:R2:W-:Y:S03]  /*17280*/  STL.64 [R1+0x9a8], R110 ;  /* 0x0009a86e01007387 */ /* 0x0005e60000100a00 */
[----:B------:R-:W1:Y:S01]  /*17290*/  LDC R102, c[0x0][0x230] ;  /* 0x00008c00ff667b82 */ /* 0x000e620000000800 */
[----:B------:R-:W-:Y:S01]  /*172a0*/  ISETP.GE.U32.AND P1, PT, R235, 0x7fffff2b, PT ;  /* 0x7fffff2beb00780c */ /* 0x000fe20003f26070 */
[----:B-1----:R-:W-:Y:S01]  /*172b0*/  VIADD R235, R252, 0xffffff69 ;  /* 0xffffff69fceb7836 */ /* 0x002fe20000000000 */
[----:B------:R-:W4:Y:S01]  /*172c0*/  LDL.LU.64 R124, [R1+0x570] ;  /* 0x00057000017c7983 */ /* 0x000f220000300a00 */
[----:B------:R-:W-:-:S03]  /*172d0*/  IMAD.WIDE R4, R105, 0x4, R118 ;  /* 0x0000000469047825 */ /* 0x000fc600078e0276 */
[----:B------:R3:W-:Y:S01]  /*172e0*/  STL.64 [R1+0x9a0], R6 ;  /* 0x0009a00601007387 */ /* 0x0007e20000100a00 */
[----:B------:R-:W-:Y:S01]  /*172f0*/  ISETP.GE.U32.AND P6, PT, R235, 0x7fffff2a, PT ;  /* 0x7fffff2aeb00780c */ /* 0x000fe20003fc6070 */
[----:B------:R-:W1:Y:S02]  /*17300*/  LDC R252, c[0x0][0x230] ;  /* 0x00008c00fffc7b82 */ /* 0x000e640000000800 */
[----:B------:R-:W4:Y:S04]  /*17310*/  LDL.LU.64 R122, [R1+0x568] ;  /* 0x00056800017a7983 */ /* 0x000f280000300a00 */
[----:B------:R-:W-:Y:S01]  /*17320*/  LDGSTS.E [R9+0x50004], desc[UR8][R114.64], !P5 ;  /* 0x5000400072097fae */ /* 0x000fe2000e921848 */
[----:B------:R-:W-:-:S03]  /*17330*/  VIADD R235, R103, 0xffffff68 ;  /* 0xffffff6867eb7836 */ /* 0x000fc60000000000 */
[----:B------:R2:W-:Y:S04]  /*17340*/  LDGSTS.E [R9+0x54004], desc[UR8][R110.64], !P5 ;  /* 0x540040006e097fae */ /* 0x0005e8000e921848 */
[----:B------:R4:W-:Y:S04]  /*17350*/  STL.64 [R1+0x998], R4 ;  /* 0x0009980401007387 */ /* 0x0009e80000100a00 */
[----:B------:R3:W-:Y:S04]  /*17360*/  LDGSTS.E [R9+0x58004], desc[UR8][R6.64], !P5 ;  /* 0x5800400006097fae */ /* 0x0007e8000e921848 */
[----:B------:R4:W-:Y:S01]  /*17370*/  LDGSTS.E [R9+0x5c004], desc[UR8][R4.64], !P5 ;  /* 0x5c00400004097fae */ /* 0x0009e2000e921848 */
[----:B------:R-:W-:-:S02]  /*17380*/  ISETP.GE.U32.AND P5, PT, R235, 0x7fffff29, PT ;  /* 0x7fffff29eb00780c */ /* 0x000fc40003fa6070 */
[----:B------:R-:W-:Y:S01]  /*17390*/  IADD3 R235, R102, -0xb5, RZ ;  /* 0xffffff4b66eb7810 */ /* 0x000fe20007ffe0ff */
[C---:B--2---:R-:W-:Y:S02]  /*173a0*/  IMAD.WIDE R110, R105.reuse, 0x4, R98 ;  /* 0x00000004696e7825 */ /* 0x044fe400078e0262 */
[----:B------:R-:W2:Y:S02]  /*173b0*/  LDL.LU.64 R98, [R1+0x560] ;  /* 0x0005600001627983 */ /* 0x000ea40000300a00 */
[C---:B------:R-:W-:Y:S02]  /*173c0*/  IMAD.WIDE R108, R105.reuse, 0x4, R108 ;  /* 0x00000004696c7825 */ /* 0x040fe400078e026c */
[----:B------:R-:W2:Y:S04]  /*173d0*/  LDL.LU.64 R118, [R1+0x558] ;  /* 0x0005580001767983 */ /* 0x000ea80000300a00 */
[----:B------:R-:W-:Y:S04]  /*173e0*/  STL.64 [R1+0x990], R110 ;  /* 0x0009906e01007387 */ /* 0x000fe80000100a00 */
[----:B------:R-:W2:Y:S04]  /*173f0*/  LDL.LU.64 R114, [R1+0x550] ;  /* 0x0005500001727983 */ /* 0x000ea80000300a00 */
[----:B------:R1:W-:Y:S01]  /*17400*/  STL.64 [R1+0x988], R108 ;  /* 0x0009886c01007387 */ /* 0x0003e20000100a00 */
[----:B---3--:R-:W-:-:S03]  /*17410*/  IMAD.WIDE R6, R105, 0x4, R116 ;  /* 0x0000000469067825 */ /* 0x008fc600078e0274 */
[----:B------:R-:W3:Y:S01]  /*17420*/  LDL.LU.64 R102, [R1+0x548] ;  /* 0x0005480001667983 */ /* 0x000ee20000300a00 */
[----:B----4-:R-:W-:-:S03]  /*17430*/  IMAD.WIDE R4, R105, 0x4, R112 ;  /* 0x0000000469047825 */ /* 0x010fc600078e0270 */
[----:B------:R4:W-:Y:S04]  /*17440*/  STL.64 [R1+0x980], R6 ;  /* 0x0009800601007387 */ /* 0x0009e80000100a00 */
[----:B------:R4:W-:Y:S04]  /*17450*/  STL.64 [R1+0x978], R4 ;  /* 0x0009780401007387 */ /* 0x0009e80000100a00 */
[----:B------:R-:W-:Y:S04]  /*17460*/  LDGSTS.E [R9+0x50008], desc[UR8][R110.64], !P3 ;  /* 0x500080006e097fae */ /* 0x000fe8000d921848 */
[----:B------:R1:W-:Y:S01]  /*17470*/  LDGSTS.E [R9+0x54008], desc[UR8][R108.64], !P3 ;  /* 0x540080006c097fae */ /* 0x0003e2000d921848 */
[----:B------:R-:W-:-:S03]  /*17480*/  IMAD.WIDE R112, R105, 0x4, R106 ;  /* 0x0000000469707825 */ /* 0x000fc600078e026a */
[----:B------:R4:W-:Y:S04]  /*17490*/  LDGSTS.E [R9+0x58008], desc[UR8][R6.64], !P3 ;  /* 0x5800800006097fae */ /* 0x0009e8000d921848 */
[----:B------:R4:W-:Y:S04]  /*174a0*/  LDGSTS.E [R9+0x5c008], desc[UR8][R4.64], !P3 ;  /* 0x5c00800004097fae */ /* 0x0009e8000d921848 */
[----:B------:R2:W-:Y:S01]  /*174b0*/  LDGSTS.E [R9+0x5000c], desc[UR8][R112.64], !P4 ;  /* 0x5000c00070097fae */ /* 0x0005e2000e121848 */
[----:B-1----:R-:W1:Y:S01]  /*174c0*/  LDC R108, c[0x0][0x230] ;  /* 0x00008c00ff6c7b82 */ /* 0x002e620000000800 */
[----:B------:R-:W-:-:S02]  /*174d0*/  IMAD.WIDE R106, R105, 0x4, R100 ;  /* 0x00000004696a7825 */ /* 0x000fc400078e0264 */
[----:B------:R-:W3:Y:S04]  /*174e0*/  LDL.LU.64 R100, [R1+0x540] ;  /* 0x0005400001647983 */ /* 0x000ee80000300a00 */
[----:B------:R-:W3:Y:S04]  /*174f0*/  LDL.LU.64 R120, [R1+0x538] ;  /* 0x0005380001787983 */ /* 0x000ee80000300a00 */
[----:B------:R2:W-:Y:S04]  /*17500*/  STL.64 [R1+0x970], R112 ;  /* 0x0009707001007387 */ /* 0x0005e80000100a00 */
[----:B------:R-:W3:Y:S04]  /*17510*/  LDL.LU.64 R116, [R1+0x530] ;  /* 0x0005300001747983 */ /* 0x000ee80000300a00 */
[----:B------:R2:W-:Y:S04]  /*17520*/  STL.64 [R1+0x968], R106 ;  /* 0x0009686a01007387 */ /* 0x0005e80000100a00 */
[----:B------:R-:W3:Y:S01]  /*17530*/  LDL.LU.64 R110, [R1+0x528] ;  /* 0x00052800016e7983 */ /* 0x000ee20000300a00 */
[----:B----4-:R-:W-:-:S03]  /*17540*/  IMAD.WIDE R6, R105, 0x4, R124 ;  /* 0x0000000469067825 */ /* 0x010fc600078e027c */
[----:B------:R-:W-:Y:S01]  /*17550*/  LDGSTS.E [R9+0x5400c], desc[UR8][R106.64], !P4 ;  /* 0x5400c0006a097fae */ /* 0x000fe2000e121848 */
[----:B------:R-:W-:-:S03]  /*17560*/  IMAD.WIDE R4, R105, 0x4, R122 ;  /* 0x0000000469047825 */ /* 0x000fc600078e027a */
[----:B------:R4:W-:Y:S01]  /*17570*/  STL.64 [R1+0x960], R6 ;  /* 0x0009600601007387 */ /* 0x0009e20000100a00 */
[----:B--2---:R-:W-:-:S03]  /*17580*/  IMAD.WIDE R98, R105, 0x4, R98 ;  /* 0x0000000469627825 */ /* 0x004fc600078e0262 */
[----:B------:R3:W-:Y:S01]  /*17590*/  STL.64 [R1+0x958], R4 ;  /* 0x0009580401007387 */ /* 0x0007e20000100a00 */
[----:B------:R-:W-:Y:S01]  /*175a0*/  ISETP.GE.U32.AND P3, PT, R235, 0x7fffff0c, PT ;  /* 0x7fffff0ceb00780c */ /* 0x000fe20003f66070 */
[----:B------:R-:W2:Y:S02]  /*175b0*/  LDC R112, c[0x0][0x230] ;  /* 0x00008c00ff707b82 */ /* 0x000ea40000000800 */
[----:B------:R4:W-:Y:S04]  /*175c0*/  LDGSTS.E [R9+0x5800c], desc[UR8][R6.64], !P4 ;  /* 0x5800c00006097fae */ /* 0x0009e8000e121848 */
[----:B------:R-:W2:Y:S04]  /*175d0*/  LDL.LU.64 R106, [R1+0x520] ;  /* 0x00052000016a7983 */ /* 0x000ea80000300a00 */
[----:B------:R3:W-:Y:S04]  /*175e0*/  LDGSTS.E [R9+0x5c00c], desc[UR8][R4.64], !P4 ;  /* 0x5c00c00004097fae */ /* 0x0007e8000e121848 */
[----:B------:R1:W-:Y:S01]  /*175f0*/  STL.64 [R1+0x22d0], R8 ;  /* 0x0022d00801007387 */ /* 0x0003e20000100a00 */
[----:B----4-:R-:W-:-:S03]  /*17600*/  IMAD.WIDE R6, R105, 0x4, R114 ;  /* 0x0000000469067825 */ /* 0x010fc600078e0272 */
[----:B------:R-:W4:Y:S04]  /*17610*/  LDL.LU.64 R122, [R1+0x518] ;  /* 0x00051800017a7983 */ /* 0x000f280000300a00 */
[----:B------:R1:W-:Y:S01]  /*17620*/  STL.64 [R1+0xbd0], R98 ;  /* 0x000bd06201007387 */ /* 0x0003e20000100a00 */
[----:B---3--:R-:W-:-:S03]  /*17630*/  IMAD.WIDE R4, R105, 0x4, R102 ;  /* 0x0000000469047825 */ /* 0x008fc600078e0266 */
[----:B------:R-:W3:Y:S01]  /*17640*/  LDL.LU.64 R114, [R1+0x510] ;  /* 0x0005100001727983 */ /* 0x000ee20000300a00 */
[----:B-1----:R-:W-:-:S03]  /*17650*/  IMAD.WIDE R8, R105, 0x4, R118 ;  /* 0x0000000469087825 */ /* 0x002fc600078e0276 */
[----:B------:R-:W-:Y:S04]  /*17660*/  LDGSTS.E [R10+0x40000], desc[UR8][R98.64], !P2 ;  /* 0x40000000620a7fae */ /* 0x000fe8000d121848 */
[----:B------:R1:W-:Y:S04]  /*17670*/  STL.64 [R1+0xbc8], R8 ;  /* 0x000bc80801007387 */ /* 0x0003e80000100a00 */
[----:B------:R-:W3:Y:S04]  /*17680*/  LDL.LU.64 R118, [R1+0x508] ;  /* 0x0005080001767983 */ /* 0x000ee80000300a00 */
[----:B------:R1:W-:Y:S04]  /*17690*/  STL.64 [R1+0xbc0], R6 ;  /* 0x000bc00601007387 */ /* 0x0003e80000100a00 */
[----:B------:R1:W-:Y:S04]  /*176a0*/  STL.64 [R1+0xbb8], R4 ;  /* 0x000bb80401007387 */ /* 0x0003e80000100a00 */
[----:B------:R-:W3:Y:S04]  /*176b0*/  LDL.LU.64 R98, [R1+0x500] ;  /* 0x0005000001627983 */ /* 0x000ee80000300a00 */
[----:B------:R-:W3:Y:S01]  /*176c0*/  LDL.LU.64 R102, [R1+0x4f8] ;  /* 0x0004f80001667983 */ /* 0x000ee20000300a00 */
[----:B------:R-:W-:-:S03]  /*176d0*/  IMAD.WIDE R100, R105, 0x4, R100 ;  /* 0x0000000469647825 */ /* 0x000fc600078e0264 */
[----:B------:R1:W-:Y:S04]  /*176e0*/  LDGSTS.E [R10+0x44000], desc[UR8][R8.64], !P2 ;  /* 0x44000000080a7fae */ /* 0x0003e8000d121848 */
[----:B------:R1:W-:Y:S04]  /*176f0*/  LDGSTS.E [R10+0x48000], desc[UR8][R6.64], !P2 ;  /* 0x48000000060a7fae */ /* 0x0003e8000d121848 */
[----:B------:R1:W-:Y:S02]  /*17700*/  STL.64 [R1+0xbb0], R100 ;  /* 0x000bb06401007387 */ /* 0x0003e40000100a00 */
[----:B-1----:R-:W-:-:S02]  /*17710*/  IMAD.WIDE R8, R105, 0x4, R120 ;  /* 0x0000000469087825 */ /* 0x002fc400078e0278 */
[----:B------:R1:W-:Y:S02]  /*17720*/  LDGSTS.E [R10+0x4c000], desc[UR8][R4.64], !P2 ;  /* 0x4c000000040a7fae */ /* 0x0003e4000d121848 */
[C---:B------:R-:W-:Y:S02]  /*17730*/  IMAD.WIDE R6, R105.reuse, 0x4, R116 ;  /* 0x0000000469067825 */ /* 0x040fe400078e0274 */
[----:B------:R4:W-:Y:S04]  /*17740*/  STL.64 [R1+0xba8], R8 ;  /* 0x000ba80801007387 */ /* 0x0009e80000100a00 */
[----:B------:R-:W3:Y:S01]  /*17750*/  LDL.LU.64 R120, [R1+0x4f0] ;  /* 0x0004f00001787983 */ /* 0x000ee20000300a00 */
[----:B-1----:R-:W-:-:S03]  /*17760*/  IMAD.WIDE R4, R105, 0x4, R110 ;  /* 0x0000000469047825 */ /* 0x002fc600078e026e */
[----:B------:R3:W-:Y:S04]  /*17770*/  STL.64 [R1+0xba0], R6 ;  /* 0x000ba00601007387 */ /* 0x0007e80000100a00 */
[----:B------:R-:W3:Y:S01]  /*17780*/  LDL.LU.64 R110, [R1+0x4e8] ;  /* 0x0004e800016e7983 */ /* 0x000ee20000300a00 */
[----:B------:R-:W-:Y:S02]  /*17790*/  VIADD R235, R104, 0xffffff4a ;  /* 0xffffff4a68eb7836 */ /* 0x000fe40000000000 */
[----:B------:R-:W1:Y:S01]  /*177a0*/  LDC R104, c[0x0][0x230] ;  /* 0x00008c00ff687b82 */ /* 0x000e620000000800 */
[----:B------:R-:W-:Y:S02]  /*177b0*/  LDGSTS.E [R10+0x40004], desc[UR8][R100.64], !P1 ;  /* 0x40004000640a7fae */ /* 0x000fe4000c921848 */
[----:B------:R-:W-:Y:S01]  /*177c0*/  ISETP.GE.U32.AND P4, PT, R235, 0x7fffff0b, PT ;  /* 0x7fffff0beb00780c */ /* 0x000fe20003f86070 */
[----:B------:R-:W-:Y:S01]  /*177d0*/  VIADD R235, R252, 0xffffff49 ;  /* 0xffffff49fceb7836 */ /* 0x000fe20000000000 */
[----:B------:R-:W-:Y:S03]  /*177e0*/  STL.64 [R1+0xb98], R4 ;  /* 0x000b980401007387 */ /* 0x000fe60000100a00 */
[----:B------:R-:W1:Y:S01]  /*177f0*/  LDC R252, c[0x0][0x230] ;  /* 0x00008c00fffc7b82 */ /* 0x000e620000000800 */
[----:B------:R-:W-:Y:S01]  /*17800*/  ISETP.GE.U32.AND P2, PT, R235, 0x7fffff0a, PT ;  /* 0x7fffff0aeb00780c */ /* 0x000fe20003f46070 */
[----:B------:R-:W-:Y:S01]  /*17810*/  VIADD R235, R108, 0xffffff48 ;  /* 0xffffff486ceb7836 */ /* 0x000fe20000000000 */
[----:B------:R4:W-:Y:S04]  /*17820*/  LDGSTS.E [R10+0x44004], desc[UR8][R8.64], !P1 ;  /* 0x44004000080a7fae */ /* 0x0009e8000c921848 */
[----:B------:R-:W3:Y:S04]  /*17830*/  LDL.LU.64 R100, [R1+0x4e0] ;  /* 0x0004e00001647983 */ /* 0x000ee80000300a00 */
[----:B------:R-:W3:Y:S04]  /*17840*/  LDL.LU.64 R116, [R1+0x4d8] ;  /* 0x0004d80001747983 */ /* 0x000ee80000300a00 */
[----:B------:R3:W-:Y:S04]  /*17850*/  LDGSTS.E [R10+0x48004], desc[UR8][R6.64], !P1 ;  /* 0x48004000060a7fae */ /* 0x0007e8000c921848 */
[----:B------:R-:W-:Y:S01]  /*17860*/  LDGSTS.E [R10+0x4c004], desc[UR8][R4.64], !P1 ;  /* 0x4c004000040a7fae */ /* 0x000fe2000c921848 */
[----:B------:R-:W-:Y:S01]  /*17870*/  ISETP.GE.U32.AND P1, PT, R235, 0x7fffff09, PT ;  /* 0x7fffff09eb00780c */ /* 0x000fe20003f26070 */
[----:B--2---:R-:W-:-:S02]  /*17880*/  VIADD R235, R112, 0xffffff67 ;  /* 0xffffff6770eb7836 */ /* 0x004fc40000000000 */
[C---:B------:R-:W-:Y:S02]  /*17890*/  IMAD.WIDE R108, R105.reuse, 0x4, R106 ;  /* 0x00000004696c7825 */ /* 0x040fe400078e026a */
[----:B------:R-:W2:Y:S04]  /*178a0*/  LDL.LU.64 R106, [R1+0x4d0] ;  /* 0x0004d000016a7983 */ /* 0x000ea80000300a00 */
[----:B------:R1:W-:Y:S04]  /*178b0*/  STL.64 [R1+0xb90], R108 ;  /* 0x000b906c01007387 */ /* 0x0003e80000100a00 */
[----:B------:R1:W-:Y:S01]  /*178c0*/  LDGSTS.E [R10+0x40008], desc[UR8][R108.64], !P6 ;  /* 0x400080006c0a7fae */ /* 0x0003e2000f121848 */
[----:B----4-:R-:W-:-:S05]  /*178d0*/  IMAD.WIDE R8, R105, 0x4, R122 ;  /* 0x0000000469087825 */ /* 0x010fca00078e027a */
[----:B------:R4:W-:Y:S01]  /*178e0*/  LDGSTS.E [R10+0x44008], desc[UR8][R8.64], !P6 ;  /* 0x44008000080a7fae */ /* 0x0009e2000f121848 */
[----:B---3--:R-:W-:-:S03]  /*178f0*/  IMAD.WIDE R6, R105, 0x4, R114 ;  /* 0x0000000469067825 */ /* 0x008fc600078e0272 */
[----:B------:R-:W3:Y:S01]  /*17900*/  LDL.LU.64 R114, [R1+0x4c8] ;  /* 0x0004c80001727983 */ /* 0x000ee20000300a00 */
[----:B-1----:R-:W1:Y:S03]  /*17910*/  LDC R109, c[0x0][0x230] ;  /* 0x00008c00ff6d7b82 */ /* 0x002e660000000800 */
[----:B------:R4:W-:Y:S01]  /*17920*/  STL.64 [R1+0xb88], R8 ;  /* 0x000b880801007387 */ /* 0x0009e20000100a00 */
[----:B------:R-:W-:-:S03]  /*17930*/  IMAD.WIDE R4, R105, 0x4, R118 ;  /* 0x0000000469047825 */ /* 0x000fc600078e0276 */
[----:B------:R1:W-:Y:S01]  /*17940*/  STL.64 [R1+0xb80], R6 ;  /* 0x000b800601007387 */ /* 0x0003e20000100a00 */
[----:B------:R-:W3:Y:S03]  /*17950*/  LDC R108, c[0x0][0x230] ;  /* 0x00008c00ff6c7b82 */ /* 0x000ee60000000800 */
[----:B------:R1:W-:Y:S04]  /*17960*/  STL.64 [R1+0xb78], R4 ;  /* 0x000b780401007387 */ /* 0x0003e80000100a00 */
[----:B------:R1:W-:Y:S01]  /*17970*/  LDGSTS.E [R10+0x48008], desc[UR8][R6.64], !P6 ;  /* 0x48008000060a7fae */ /* 0x0003e2000f121848 */
[----:B------:R-:W-:-:S03]  /*17980*/  IMAD.WIDE R98, R105, 0x4, R98 ;  /* 0x0000000469627825 */ /* 0x000fc600078e0262 */
[----:B------:R1:W-:Y:S01]  /*17990*/  LDGSTS.E [R10+0x4c008], desc[UR8][R4.64], !P6 ;  /* 0x4c008000040a7fae */ /* 0x0003e2000f121848 */
[----:B----4-:R-:W-:-:S03]  /*179a0*/  IMAD.WIDE R8, R105, 0x4, R102 ;  /* 0x0000000469087825 */ /* 0x010fc600078e0266 */
[----:B------:R-:W-:Y:S04]  /*179b0*/  LDGSTS.E [R10+0x4000c], desc[UR8][R98.64], !P5 ;  /* 0x4000c000620a7fae */ /* 0x000fe8000e921848 */
[----:B------:R-:W4:Y:S04]  /*179c0*/  LDL.LU.64 R102, [R1+0x4c0] ;  /* 0x0004c00001667983 */ /* 0x000f280000300a00 */
[----:B------:R-:W4:Y:S04]  /*179d0*/  LDL.LU.64 R122, [R1+0x4b8] ;  /* 0x0004b800017a7983 */ /* 0x000f280000300a00 */
[----:B------:R1:W-:Y:S04]  /*179e0*/  STL.64 [R1+0xb70], R98 ;  /* 0x000b706201007387 */ /* 0x0003e80000100a00 */
[----:B------:R-:W4:Y:S04]  /*179f0*/  LDL.LU.64 R118, [R1+0x4b0] ;  /* 0x0004b00001767983 */ /* 0x000f280000300a00 */
[----:B------:R1:W-:Y:S04]  /*17a00*/  STL.64 [R1+0xb68], R8 ;  /* 0x000b680801007387 */ /* 0x0003e80000100a00 */
[----:B------:R-:W4:Y:S01]  /*17a10*/  LDL.LU.64 R112, [R1+0x4a8] ;  /* 0x0004a80001707983 */ /* 0x000f220000300a00 */
[----:B-1----:R-:W-:-:S03]  /*17a20*/  IMAD.WIDE R6, R105, 0x4, R120 ;  /* 0x0000000469067825 */ /* 0x002fc600078e0278 */
[----:B------:R1:W-:Y:S01]  /*17a30*/  LDGSTS.E [R10+0x4400c], desc[UR8][R8.64], !P5 ;  /* 0x4400c000080a7fae */ /* 0x0003e2000e921848 */
[----:B------:R-:W-:-:S03]  /*17a40*/  IMAD.WIDE R4, R105, 0x4, R110 ;  /* 0x0000000469047825 */ /* 0x000fc600078e026e */
[----:B------:R2:W-:Y:S04]  /*17a50*/  STL.64 [R1+0xb60], R6 ;  /* 0x000b600601007387 */ /* 0x0005e80000100a00 */
[----:B------:R3:W-:Y:S04]  /*17a60*/  STL.64 [R1+0xb58], R4 ;  /* 0x000b580401007387 */ /* 0x0007e80000100a00 */
[----:B------:R-:W4:Y:S04]  /*17a70*/  LDL.LU.64 R98, [R1+0x4a0] ;  /* 0x0004a00001627983 */ /* 0x000f280000300a00 */
[----:B------:R-:W4:Y:S04]  /*17a80*/  LDL.LU.64 R110, [R1+0x498] ;  /* 0x00049800016e7983 */ /* 0x000f280000300a00 */
[----:B------:R2:W-:Y:S01]  /*17a90*/  LDGSTS.E [R10+0x4800c], desc[UR8][R6.64], !P5 ;  /* 0x4800c000060a7fae */ /* 0x0005e2000e921848 */
[----:B------:R-:W-:-:S03]  /*17aa0*/  IMAD.WIDE R100, R105, 0x4, R100 ;  /* 0x0000000469647825 */ /* 0x000fc600078e0264 */
[----:B------:R3:W-:Y:S04]  /*17ab0*/  LDGSTS.E [R10+0x4c00c], desc[UR8][R4.64], !P5 ;  /* 0x4c00c000040a7fae */ /* 0x0007e8000e921848 */
[----:B------:R3:W-:Y:S01]  /*17ac0*/  STL.64 [R1+0x950], R100 ;  /* 0x0009506401007387 */ /* 0x0007e20000100a00 */
[----:B-1----:R-:W-:-:S03]  /*17ad0*/  IMAD.WIDE R8, R105, 0x4, R116 ;  /* 0x0000000469087825 */ /* 0x002fc600078e0274 */
[----:B------:R-:W-:Y:S04]  /*17ae0*/  LDGSTS.E [R10+0x50000], desc[UR8][R100.64], !P3 ;  /* 0x50000000640a7fae */ /* 0x000fe8000d921848 */
[----:B------:R1:W-:Y:S01]  /*17af0*/  LDGSTS.E [R10+0x54000], desc[UR8][R8.64], !P3 ;  /* 0x54000000080a7fae */ /* 0x0003e2000d921848 */
[----:B--2---:R-:W-:-:S03]  /*17b00*/  IMAD.WIDE R6, R105, 0x4, R106 ;  /* 0x0000000469067825 */ /* 0x004fc600078e026a */
[----:B------:R-:W2:Y:S04]  /*17b10*/  LDL.LU.64 R106, [R1+0x490] ;  /* 0x00049000016a7983 */ /* 0x000ea80000300a00 */
[----:B------:R1:W-:Y:S04]  /*17b20*/  STL.64 [R1+0x948], R8 ;  /* 0x0009480801007387 */ /* 0x0003e80000100a00 */
[----:B------:R-:W2:Y:S04]  /*17b30*/  LDL.LU.64 R120, [R1+0x488] ;  /* 0x0004880001787983 */ /* 0x000ea80000300a00 */
[----:B------:R1:W-:Y:S04]  /*17b40*/  STL.64 [R1+0x940], R6 ;  /* 0x0009400601007387 */ /* 0x0003e80000100a00 */
[----:B------:R1:W-:Y:S01]  /*17b50*/  LDGSTS.E [R10+0x58000], desc[UR8][R6.64], !P3 ;  /* 0x58000000060a7fae */ /* 0x0003e2000d921848 */
[----:B---3--:R-:W-:-:S05]  /*17b60*/  IMAD.WIDE R4, R105, 0x4, R114 ;  /* 0x0000000469047825 */ /* 0x008fca00078e0272 */
[----:B------:R3:W-:Y:S04]  /*17b70*/  STL.64 [R1+0x938], R4 ;  /* 0x0009380401007387 */ /* 0x0007e80000100a00 */
[----:B------:R-:W2:Y:S04]  /*17b80*/  LDL.LU.64 R100, [R1+0x480] ;  /* 0x0004800001647983 */ /* 0x000ea80000300a00 */
[----:B------:R-:W2:Y:S04]  /*17b90*/  LDL.LU.64 R116, [R1+0x478] ;  /* 0x0004780001747983 */ /* 0x000ea80000300a00 */
[----:B------:R-:W2:Y:S04]  /*17ba0*/  LDL.LU.64 R114, [R1+0x470] ;  /* 0x0004700001727983 */ /* 0x000ea80000300a00 */
[----:B------:R3:W-:Y:S01]  /*17bb0*/  LDGSTS.E [R10+0x5c000], desc[UR8][R4.64], !P3 ;  /* 0x5c000000040a7fae */ /* 0x0007e2000d921848 */
[----:B----4-:R-:W-:-:S04]  /*17bc0*/  IMAD.WIDE R102, R105, 0x4, R102 ;  /* 0x0000000469667825 */ /* 0x010fc800078e0266 */
[C---:B-1----:R-:W-:Y:S01]  /*17bd0*/  IMAD.WIDE R8, R105.reuse, 0x4, R122 ;  /* 0x0000000469087825 */ /* 0x042fe200078e027a */
[----:B------:R1:W-:Y:S03]  /*17be0*/  STL.64 [R1+0x930], R102 ;  /* 0x0009306601007387 */ /* 0x0003e60000100a00 */
[C---:B------:R-:W-:Y:S01]  /*17bf0*/  IMAD.WIDE R6, R105.reuse, 0x4, R118 ;  /* 0x0000000469067825 */ /* 0x040fe200078e0276 */
[----:B------:R4:W-:Y:S04]  /*17c00*/  STL.64 [R1+0x928], R8 ;  /* 0x0009280801007387 */ /* 0x0009e80000100a00 */
[----:B------:R2:W-:Y:S01]  /*17c10*/  STL.64 [R1+0x920], R6 ;  /* 0x0009200601007387 */ /* 0x0005e20000100a00 */
[----:B---3--:R-:W-:-:S03]  /*17c20*/  IMAD.WIDE R4, R105, 0x4, R112 ;  /* 0x0000000469047825 */ /* 0x008fc600078e0270 */
[----:B------:R-:W-:Y:S04]  /*17c30*/  LDGSTS.E [R10+0x50004], desc[UR8][R102.64], !P4 ;  /* 0x50004000660a7fae */ /* 0x000fe8000e121848 */
[----:B------:R-:W3:Y:S04]  /*17c40*/  LDL.LU.64 R112, [R1+0x468] ;  /* 0x0004680001707983 */ /* 0x000ee80000300a00 */
[----:B------:R2:W-:Y:S04]  /*17c50*/  STL.64 [R1+0x918], R4 ;  /* 0x0009180401007387 */ /* 0x0005e80000100a00 */
[----:B-1----:R-:W3:Y:S04]  /*17c60*/  LDL.LU.64 R102, [R1+0x460] ;  /* 0x0004600001667983 */ /* 0x002ee80000300a00 */
[----:B------:R4:W-:Y:S01]  /*17c70*/  LDGSTS.E [R10+0x54004], desc[UR8][R8.64], !P4 ;  /* 0x54004000080a7fae */ /* 0x0009e2000e121848 */
[----:B------:R-:W-:-:S03]  /*17c80*/  IMAD.WIDE R118, R105, 0x4, R98 ;  /* 0x0000000469767825 */ /* 0x000fc600078e0262 */
[----:B------:R-:W3:Y:S04]  /*17c90*/  LDL.LU.64 R98, [R1+0x458] ;  /* 0x0004580001627983 */ /* 0x000ee80000300a00 */
[----:B------:R1:W-:Y:S01]  /*17ca0*/  STL.64 [R1+0x910], R118 ;  /* 0x0009107601007387 */ /* 0x0003e20000100a00 */
[----:B----4-:R-:W-:Y:S01]  /*17cb0*/  IMAD.WIDE R8, R105, 0x4, R110 ;  /* 0x0000000469087825 */ /* 0x010fe200078e026e */
[----:B------:R-:W-:Y:S02]  /*17cc0*/  ISETP.GE.U32.AND P6, PT, R235, 0x7fffff28, PT ;  /* 0x7fffff28eb00780c */ /* 0x000fe40003fc6070 */
[----:B------:R-:W4:Y:S01]  /*17cd0*/  LDL.LU.64 R110, [R1+0x450] ;  /* 0x00045000016e7983 */ /* 0x000f220000300a00 */
[----:B------:R-:W-:Y:S02]  /*17ce0*/  VIADD R235, R104, 0xffffff66 ;  /* 0xffffff6668eb7836 */ /* 0x000fe40000000000 */
[----:B------:R-:W1:Y:S01]  /*17cf0*/  LDC R104, c[0x0][0x230] ;  /* 0x00008c00ff687b82 */ /* 0x000e620000000800 */
[----:B------:R2:W-:Y:S02]  /*17d00*/  LDGSTS.E [R10+0x58004], desc[UR8][R6.64], !P4 ;  /* 0x58004000060a7fae */ /* 0x0005e4000e121848 */
[----:B------:R-:W-:-:S02]  /*17d10*/  ISETP.GE.U32.AND P5, PT, R235, 0x7fffff27, PT ;  /* 0x7fffff27eb00780c */ /* 0x000fc40003fa6070 */
[----:B------:R-:W-:Y:S01]  /*17d20*/  IADD3 R235, R252, -0x9b, RZ ;  /* 0xffffff65fceb7810 */ /* 0x000fe20007ffe0ff */
[----:B------:R2:W-:Y:S02]  /*17d30*/  LDGSTS.E [R10+0x5c004], desc[UR8][R4.64], !P4 ;  /* 0x5c004000040a7fae */ /* 0x0005e4000e121848 */
[----:B------:R-:W4:Y:S01]  /*17d40*/  LDC R252, c[0x0][0x230] ;  /* 0x00008c00fffc7b82 */ /* 0x000f220000000800 */
[----:B------:R-:W-:Y:S01]  /*17d50*/  ISETP.GE.U32.AND P3, PT, R235, 0x7fffff26, PT ;  /* 0x7fffff26eb00780c */ /* 0x000fe20003f66070 */
[----:B------:R-:W-:Y:S01]  /*17d60*/  VIADD R235, R109, 0xffffff64 ;  /* 0xffffff646deb7836 */ /* 0x000fe20000000000 */
[----:B------:R-:W-:Y:S04]  /*17d70*/  LDGSTS.E [R10+0x50008], desc[UR8][R118.64], !P2 ;  /* 0x50008000760a7fae */ /* 0x000fe8000d121848 */
[----:B------:R2:W-:Y:S01]  /*17d80*/  LDGSTS.E [R10+0x54008], desc[UR8][R8.64], !P2 ;  /* 0x54008000080a7fae */ /* 0x0005e2000d121848 */
[----:B------:R-:W-:Y:S01]  /*17d90*/  ISETP.GE.U32.AND P4, PT, R235, 0x7fffff25, PT ;  /* 0x7fffff25eb00780c */ /* 0x000fe20003f86070 */
[----:B-1----:R-:W-:-:S02]  /*17da0*/  VIADD R235, R104, 0xffffff47 ;  /* 0xffffff4768eb7836 */ /* 0x002fc40000000000 */
[----:B------:R-:W1:Y:S01]  /*17db0*/  LDC R104, c[0x0][0x230] ;  /* 0x00008c00ff687b82 */ /* 0x000e620000000800 */
[C---:B--2---:R-:W-:Y:S02]  /*17dc0*/  IMAD.WIDE R6, R105.reuse, 0x4, R106 ;  /* 0x0000000469067825 */ /* 0x044fe400078e026a */
[----:B------:R-:W2:Y:S02]  /*17dd0*/  LDL.LU.64 R106, [R1+0x448] ;  /* 0x00044800016a7983 */ /* 0x000ea40000300a00 */
[C---:B------:R-:W-:Y:S02]  /*17de0*/  IMAD.WIDE R4, R105.reuse, 0x4, R120 ;  /* 0x0000000469047825 */ /* 0x040fe400078e0278 */
[----:B------:R1:W-:Y:S04]  /*17df0*/  STL.64 [R1+0x908], R8 ;  /* 0x0009080801007387 */ /* 0x0003e80000100a00 */
[----:B------:R1:W-:Y:S04]  /*17e00*/  STL.64 [R1+0x900], R6 ;  /* 0x0009000601007387 */ /* 0x0003e80000100a00 */
[----:B------:R3:W-:Y:S04]  /*17e10*/  STL.64 [R1+0x8f8], R4 ;  /* 0x0008f80401007387 */ /* 0x0007e80000100a00 */
[----:B------:R1:W-:Y:S04]  /*17e20*/  LDGSTS.E [R10+0x58008], desc[UR8][R6.64], !P2 ;  /* 0x58008000060a7fae */ /* 0x0003e8000d121848 */
[----:B------:R-:W2:Y:S01]  /*17e30*/  LDL.LU.64 R118, [R1+0x440] ;  /* 0x0004400001767983 */ /* 0x000ea20000300a00 */
[----:B------:R-:W-:-:S03]  /*17e40*/  IMAD.WIDE R100, R105, 0x4, R100 ;  /* 0x0000000469647825 */ /* 0x000fc600078e0264 */
[----:B------:R3:W-:Y:S01]  /*17e50*/  LDGSTS.E [R10+0x5c008], desc[UR8][R4.64], !P2 ;  /* 0x5c008000040a7fae */ /* 0x0007e2000d121848 */
[----:B-1----:R-:W-:-:S03]  /*17e60*/  IMAD.WIDE R8, R105, 0x4, R116 ;  /* 0x0000000469087825 */ /* 0x002fc600078e0274 */
[----:B------:R1:W-:Y:S01]  /*17e70*/  STL.64 [R1+0x8f0], R100 ;  /* 0x0008f06401007387 */ /* 0x0003e20000100a00 */
[----:B------:R-:W-:-:S03]  /*17e80*/  IMAD.WIDE R6, R105, 0x4, R114 ;  /* 0x0000000469067825 */ /* 0x000fc600078e0272 */
[----:B------:R-:W2:Y:S04]  /*17e90*/  LDL.LU.64 R116, [R1+0x438] ;  /* 0x0004380001747983 */ /* 0x000ea80000300a00 */
[----:B------:R4:W-:Y:S01]  /*17ea0*/  STL.64 [R1+0x8e8], R8 ;  /* 0x0008e80801007387 */ /* 0x0009e20000100a00 */
[----:B------:R-:W-:-:S03]  /*17eb0*/  ISETP.GE.U32.AND P2, PT, R235, 0x7fffff08, PT ;  /* 0x7fffff08eb00780c */ /* 0x000fc60003f46070 */
[----:B------:R-:W2:Y:S01]  /*17ec0*/  LDL.LU.64 R122, [R1+0x430] ;  /* 0x00043000017a7983 */ /* 0x000ea20000300a00 */
[----:B------:R-:W-:-:S03]  /*17ed0*/  VIADD R235, R108, 0xffffff46 ;  /* 0xffffff466ceb7836 */ /* 0x000fc60000000000 */
[----:B------:R-:W-:Y:S04]  /*17ee0*/  STL.64 [R1+0x8e0], R6 ;  /* 0x0008e00601007387 */ /* 0x000fe80000100a00 */
[----:B------:R-:W2:Y:S04]  /*17ef0*/  LDL.LU.64 R120, [R1+0x428] ;  /* 0x0004280001787983 */ /* 0x000ea80000300a00 */
[----:B------:R-:W-:Y:S04]  /*17f00*/  LDGSTS.E [R10+0x5000c], desc[UR8][R100.64], !P1 ;  /* 0x5000c000640a7fae */ /* 0x000fe8000c921848 */
[----:B------:R4:W-:Y:S04]  /*17f10*/  LDGSTS.E [R10+0x5400c], desc[UR8][R8.64], !P1 ;  /* 0x5400c000080a7fae */ /* 0x0009e8000c921848 */
[----:B------:R-:W-:Y:S01]  /*17f20*/  LDGSTS.E [R10+0x5800c], desc[UR8][R6.64], !P1 ;  /* 0x5800c000060a7fae */ /* 0x000fe2000c921848 */
[----:B---3--:R-:W-:-:S05]  /*17f30*/  IMAD.WIDE R4, R105, 0x4, R112 ;  /* 0x0000000469047825 */ /* 0x008fca00078e0270 */
[----:B------:R3:W-:Y:S01]  /*17f40*/  STL.64 [R1+0x8d8], R4 ;  /* 0x0008d80401007387 */ /* 0x0007e20000100a00 */
[----:B------:R-:W-:-:S03]  /*17f50*/  IMAD.WIDE R102, R105, 0x4, R102 ;  /* 0x0000000469667825 */ /* 0x000fc600078e0266 */
[----:B------:R-:W2:Y:S04]  /*17f60*/  LDL.LU.64 R108, [R1+0x420] ;  /* 0x00042000016c7983 */ /* 0x000ea80000300a00 */
[----:B-1----:R-:W2:Y:S01]  /*17f70*/  LDL.LU.64 R100, [R1+0x418] ;  /* 0x0004180001647983 */ /* 0x002ea20000300a00 */
[----:B------:R-:W-:-:S03]  /*17f80*/  IMAD.WIDE R98, R105, 0x4, R98 ;  /* 0x0000000469627825 */ /* 0x000fc600078e0262 */
[----:B------:R-:W2:Y:S04]  /*17f90*/  LDL.LU.64 R112, [R1+0x410] ;  /* 0x0004100001707983 */ /* 0x000ea80000300a00 */
[----:B------:R1:W-:Y:S04]  /*17fa0*/  STL.64 [R1+0xb50], R102 ;  /* 0x000b506601007387 */ /* 0x0003e80000100a00 */
[----:B------:R1:W-:Y:S01]  /*17fb0*/  STL.64 [R1+0xb48], R98 ;  /* 0x000b486201007387 */ /* 0x0003e20000100a00 */
[----:B----4-:R-:W-:-:S03]  /*17fc0*/  IMAD.WIDE R8, R105, 0x4, R110 ;  /* 0x0000000469087825 */ /* 0x010fc600078e026e */
[----:B------:R-:W4:Y:S04]  /*17fd0*/  LDL.LU.64 R110, [R1+0x408] ;  /* 0x00040800016e7983 */ /* 0x000f280000300a00 */
[----:B------:R3:W-:Y:S04]  /*17fe0*/  LDGSTS.E [R10+0x5c00c], desc[UR8][R4.64], !P1 ;  /* 0x5c00c000040a7fae */ /* 0x0007e8000c921848 */
[----:B------:R1:W-:Y:S04]  /*17ff0*/  STL.64 [R1+0xb40], R8 ;  /* 0x000b400801007387 */ /* 0x0003e80000100a00 */
[----:B------:R-:W-:Y:S04]  /*18000*/  LDGSTS.E [R11+0x40000], desc[UR8][R102.64], !P6 ;  /* 0x40000000660b7fae */ /* 0x000fe8000f121848 */
[----:B------:R-:W-:Y:S01]  /*18010*/  LDGSTS.E [R11+0x44000], desc[UR8][R98.64], !P6 ;  /* 0x44000000620b7fae */ /* 0x000fe2000f121848 */
[----:B---3--:R-:W3:Y:S03]  /*18020*/  LDC R4, c[0x0][0x230] ;  /* 0x00008c00ff047b82 */ /* 0x008ee60000000800 */
[----:B------:R3:W-:Y:S05]  /*18030*/  LDGSTS.E [R11+0x48000], desc[UR8][R8.64], !P6 ;  /* 0x48000000080b7fae */ /* 0x0007ea000f121848 */
[----:B------:R-:W4:Y:S01]  /*18040*/  LDC R5, c[0x0][0x230] ;  /* 0x00008c00ff057b82 */ /* 0x000f220000000800 */
[----:B--2---:R-:W-:-:S05]  /*18050*/  IMAD.WIDE R6, R105, 0x4, R106 ;  /* 0x0000000469067825 */ /* 0x004fca00078e026a */
[----:B------:R2:W-:Y:S04]  /*18060*/  STL.64 [R1+0xb38], R6 ;  /* 0x000b380601007387 */ /* 0x0005e80000100a00 */
[----:B-1----:R-:W4:Y:S04]  /*18070*/  LDL.LU.64 R102, [R1+0x400] ;  /* 0x0004000001667983 */ /* 0x002f280000300a00 */
[----:B------:R-:W4:Y:S04]  /*18080*/  LDL.LU.64 R98, [R1+0x3f8] ;  /* 0x0003f80001627983 */ /* 0x000f280000300a00 */
[----:B------:R-:W4:Y:S04]  /*18090*/  LDL.LU.64 R114, [R1+0x3f0] ;  /* 0x0003f00001727983 */ /* 0x000f280000300a00 */
[----:B------:R-:W4:Y:S01]  /*180a0*/  LDL.LU.64 R106, [R1+0x3e8] ;  /* 0x0003e800016a7983 */ /* 0x000f220000300a00 */
[----:B------:R-:W-:-:S03]  /*180b0*/  IMAD.WIDE R118, R105, 0x4, R118 ;  /* 0x0000000469767825 */ /* 0x000fc600078e0276 */
[----:B------:R2:W-:Y:S04]  /*180c0*/  LDGSTS.E [R11+0x4c000], desc[UR8][R6.64], !P6 ;  /* 0x4c000000060b7fae */ /* 0x0005e8000f121848 */
[----:B------:R1:W-:Y:S04]  /*180d0*/  STL.64 [R1+0xb30], R118 ;  /* 0x000b307601007387 */ /* 0x0003e80000100a00 */
[----:B------:R1:W-:Y:S01]  /*180e0*/  LDGSTS.E [R11+0x40004], desc[UR8][R118.64], !P5 ;  /* 0x40004000760b7fae */ /* 0x0003e2000e921848 */
[----:B------:R-:W-:-:S04]  /*180f0*/  IMAD.WIDE R116, R105, 0x4, R116 ;  /* 0x0000000469747825 */ /* 0x000fc800078e0274 */
[C---:B---3--:R-:W-:Y:S01]  /*18100*/  IMAD.WIDE R8, R105.reuse, 0x4, R122 ;  /* 0x0000000469087825 */ /* 0x048fe200078e027a */
[----:B------:R3:W-:Y:S04]  /*18110*/  STL.64 [R1+0xb28], R116 ;  /* 0x000b287401007387 */ /* 0x0007e80000100a00 */
[----:B------:R3:W-:Y:S01]  /*18120*/  LDGSTS.E [R11+0x44004], desc[UR8][R116.64], !P5 ;  /* 0x44004000740b7fae */ /* 0x0007e2000e921848 */
[----:B--2---:R-:W-:-:S03]  /*18130*/  IMAD.WIDE R6, R105, 0x4, R120 ;  /* 0x0000000469067825 */ /* 0x004fc600078e0278 */
[----:B------:R2:W-:Y:S04]  /*18140*/  STL.64 [R1+0xb20], R8 ;  /* 0x000b200801007387 */ /* 0x0005e80000100a00 */
[----:B------:R4:W-:Y:S04]  /*18150*/  STL.64 [R1+0xb18], R6 ;  /* 0x000b180601007387 */ /* 0x0009e80000100a00 */
[----:B------:R2:W-:Y:S04]  /*18160*/  LDGSTS.E [R11+0x48004], desc[UR8][R8.64], !P5 ;  /* 0x48004000080b7fae */ /* 0x0005e8000e921848 */
[----:B------:R4:W-:Y:S01]  /*18170*/  LDGSTS.E [R11+0x4c004], desc[UR8][R6.64], !P5 ;  /* 0x4c004000060b7fae */ /* 0x0009e2000e921848 */
[----:B-1----:R-:W-:-:S03]  /*18180*/  IMAD.WIDE R118, R105, 0x4, R108 ;  /* 0x0000000469767825 */ /* 0x002fc600078e026c */
[----:B------:R-:W4:Y:S01]  /*18190*/  LDL.LU.64 R108, [R1+0x3e0] ;  /* 0x0003e000016c7983 */ /* 0x000f220000300a00 */
[----:B---3--:R-:W-:-:S03]  /*181a0*/  IMAD.WIDE R116, R105, 0x4, R100 ;  /* 0x0000000469747825 */ /* 0x008fc600078e0264 */
[----:B------:R-:W3:Y:S01]  /*181b0*/  LDL.LU.64 R100, [R1+0x3d8] ;  /* 0x0003d80001647983 */ /* 0x000ee20000300a00 */
[----:B--2---:R-:W-:-:S03]  /*181c0*/  IMAD.WIDE R8, R105, 0x4, R112 ;  /* 0x0000000469087825 */ /* 0x004fc600078e0270 */
[----:B------:R-:W-:Y:S04]  /*181d0*/  STL.64 [R1+0xb10], R118 ;  /* 0x000b107601007387 */ /* 0x000fe80000100a00 */
[----:B------:R-:W-:Y:S04]  /*181e0*/  STL.64 [R1+0xb08], R116 ;  /* 0x000b087401007387 */ /* 0x000fe80000100a00 */
[----:B------:R-:W2:Y:S01]  /*181f0*/  LDL.LU.64 R112, [R1+0x3d0] ;  /* 0x0003d00001707983 */ /* 0x000ea20000300a00 */
[----:B----4-:R-:W-:-:S03]  /*18200*/  IMAD.WIDE R6, R105, 0x4, R110 ;  /* 0x0000000469067825 */ /* 0x010fc600078e026e */
[----:B------:R-:W4:Y:S04]  /*18210*/  LDL.LU.64 R110, [R1+0x3c8] ;  /* 0x0003c800016e7983 */ /* 0x000f280000300a00 */
[----:B------:R-:W-:Y:S04]  /*18220*/  LDGSTS.E [R11+0x40008], desc[UR8][R118.64], !P3 ;  /* 0x40008000760b7fae */ /* 0x000fe8000d921848 */
[----:B------:R-:W-:Y:S04]  /*18230*/  LDGSTS.E [R11+0x44008], desc[UR8][R116.64], !P3 ;  /* 0x44008000740b7fae */ /* 0x000fe8000d921848 */
[----:B------:R1:W-:Y:S04]  /*18240*/  STL.64 [R1+0xb00], R8 ;  /* 0x000b000801007387 */ /* 0x0003e80000100a00 */
[----:B------:R1:W-:Y:S04]  /*18250*/  LDGSTS.E [R11+0x48008], desc[UR8][R8.64], !P3 ;  /* 0x48008000080b7fae */ /* 0x0003e8000d921848 */
[----:B------:R1:W-:Y:S04]  /*18260*/  STL.64 [R1+0xaf8], R6 ;  /* 0x000af80601007387 */ /* 0x0003e80000100a00 */
[----:B------:R1:W-:Y:S01]  /*18270*/  LDGSTS.E [R11+0x4c008], desc[UR8][R6.64], !P3 ;  /* 0x4c008000060b7fae */ /* 0x0003e2000d921848 */
[----:B------:R-:W-:-:S04]  /*18280*/  IMAD.WIDE R102, R105, 0x4, R102 ;  /* 0x0000000469667825 */ /* 0x000fc800078e0266 */
[C---:B------:R-:W-:Y:S01]  /*18290*/  IMAD.WIDE R98, R105.reuse, 0x4, R98 ;  /* 0x0000000469627825 */ /* 0x040fe200078e0262 */
[----:B------:R1:W-:Y:S03]  /*182a0*/  STL.64 [R1+0xaf0], R102 ;  /* 0x000af06601007387 */ /* 0x0003e60000100a00 */
[C---:B-1----:R-:W-:Y:S01]  /*182b0*/  IMAD.WIDE R8, R105.reuse, 0x4, R114 ;  /* 0x0000000469087825 */ /* 0x042fe200078e0272 */
[----:B------:R-:W4:Y:S03]  /*182c0*/  LDL.LU.64 R120, [R1+0x3c0] ;  /* 0x0003c00001787983 */ /* 0x000f260000300a00 */
[C---:B------:R-:W-:Y:S01]  /*182d0*/  IMAD.WIDE R6, R105.reuse, 0x4, R106 ;  /* 0x0000000469067825 */ /* 0x040fe200078e026a */
[----:B------:R1:W-:Y:S04]  /*182e0*/  STL.64 [R1+0xae8], R98 ;  /* 0x000ae86201007387 */ /* 0x0003e80000100a00 */
[----:B------:R-:W4:Y:S04]  /*182f0*/  LDL.LU.64 R118, [R1+0x3b8] ;  /* 0x0003b80001767983 */ /* 0x000f280000300a00 */
[----:B------:R2:W-:Y:S04]  /*18300*/  STL.64 [R1+0xae0], R8 ;  /* 0x000ae00801007387 */ /* 0x0005e80000100a00 */
[----:B------:R-:W4:Y:S04]  /*18310*/  LDL.LU.64 R114, [R1+0x3b0] ;  /* 0x0003b00001727983 */ /* 0x000f280000300a00 */
[----:B------:R4:W-:Y:S04]  /*18320*/  STL.64 [R1+0xad8], R6 ;  /* 0x000ad80601007387 */ /* 0x0009e80000100a00 */
[----:B------:R-:W4:Y:S04]  /*18330*/  LDL.LU.64 R122, [R1+0x3a8] ;  /* 0x0003a800017a7983 */ /* 0x000f280000300a00 */
[----:B------:R-:W-:Y:S04]  /*18340*/  LDGSTS.E [R11+0x4000c], desc[UR8][R102.64], !P4 ;  /* 0x4000c000660b7fae */ /* 0x000fe8000e121848 */
[----:B------:R-:W4:Y:S04]  /*18350*/  LDL.LU.64 R106, [R1+0x3a0] ;  /* 0x0003a000016a7983 */ /* 0x000f280000300a00 */
[----:B------:R-:W-:Y:S04]  /*18360*/  LDGSTS.E [R11+0x4400c], desc[UR8][R98.64], !P4 ;  /* 0x4400c000620b7fae */ /* 0x000fe8000e121848 */
[----:B------:R-:W4:Y:S04]  /*18370*/  LDL.LU.64 R102, [R1+0x398] ;  /* 0x0003980001667983 */ /* 0x000f280000300a00 */
[----:B------:R2:W-:Y:S04]  /*18380*/  LDGSTS.E [R11+0x4800c], desc[UR8][R8.64], !P4 ;  /* 0x4800c000080b7fae */ /* 0x0005e8000e121848 */
[----:B-1----:R-:W4:Y:S04]  /*18390*/  LDL.LU.64 R98, [R1+0x390] ;  /* 0x0003900001627983 */ /* 0x002f280000300a00 */
[----:B------:R-:W4:Y:S04]  /*183a0*/  LDL.LU.64 R116, [R1+0x388] ;  /* 0x0003880001747983 */ /* 0x000f280000300a00 */
[----:B------:R4:W-:Y:S01]  /*183b0*/  LDGSTS.E [R11+0x4c00c], desc[UR8][R6.64], !P4 ;  /* 0x4c00c000060b7fae */ /* 0x0009e2000e121848 */
[----:B------:R-:W-:-:S04]  /*183c0*/  IMAD.WIDE R108, R105, 0x4, R108 ;  /* 0x00000004696c7825 */ /* 0x000fc800078e026c */
[C---:B---3--:R-:W-:Y:S01]  /*183d0*/  IMAD.WIDE R100, R105.reuse, 0x4, R100 ;  /* 0x0000000469647825 */ /* 0x048fe200078e0264 */
[----:B------:R1:W-:Y:S04]  /*183e0*/  STL.64 [R1+0x8d0], R108 ;  /* 0x0008d06c01007387 */ /* 0x0003e80000100a00 */
[----:B------:R3:W-:Y:S04]  /*183f0*/  STL.64 [R1+0x8c8], R100 ;  /* 0x0008c86401007387 */ /* 0x0007e80000100a00 */
[----:B------:R-:W-:Y:S01]  /*18400*/  LDGSTS.E [R11+0x50000], desc[UR8][R108.64], !P2 ;  /* 0x500000006c0b7fae */ /* 0x000fe2000d121848 */
[----:B--2---:R-:W-:-:S03]  /*18410*/  IMAD.WIDE R8, R105, 0x4, R112 ;  /* 0x0000000469087825 */ /* 0x004fc600078e0270 */
[----:B------:R-:W-:Y:S01]  /*18420*/  LDGSTS.E [R11+0x54000], desc[UR8][R100.64], !P2 ;  /* 0x54000000640b7fae */ /* 0x000fe2000d121848 */
[----:B----4-:R-:W-:-:S03]  /*18430*/  IMAD.WIDE R6, R105, 0x4, R110 ;  /* 0x0000000469067825 */ /* 0x010fc600078e026e */
[----:B------:R-:W-:Y:S04]  /*18440*/  STL.64 [R1+0x8c0], R8 ;  /* 0x0008c00801007387 */ /* 0x000fe80000100a00 */
[----:B------:R2:W-:Y:S04]  /*18450*/  STL.64 [R1+0x8b8], R6 ;  /* 0x0008b80601007387 */ /* 0x0005e80000100a00 */
[----:B------:R-:W4:Y:S04]  /*18460*/  LDL.LU.64 R112, [R1+0x380] ;  /* 0x0003800001707983 */ /* 0x000f280000300a00 */
[----:B------:R-:W4:Y:S04]  /*18470*/  LDL.LU.64 R110, [R1+0x378] ;  /* 0x00037800016e7983 */ /* 0x000f280000300a00 */
[----:B-1----:R-:W4:Y:S04]  /*18480*/  LDL.LU.64 R108, [R1+0x370] ;  /* 0x00037000016c7983 */ /* 0x002f280000300a00 */
[----:B---3--:R-:W3:Y:S01]  /*18490*/  LDL.LU.64 R100, [R1+0x2e8] ;  /* 0x0002e80001647983 */ /* 0x008ee20000300a00 */
[----:B------:R-:W-:Y:S01]  /*184a0*/  ISETP.GE.U32.AND P1, PT, R235, 0x7fffff07, PT ;  /* 0x7fffff07eb00780c */ /* 0x000fe20003f26070 */
[----:B------:R-:W-:-:S02]  /*184b0*/  VIADD R235, R252, 0xffffff45 ;  /* 0xffffff45fceb7836 */ /* 0x000fc40000000000 */
[----:B------:R-:W-:Y:S01]  /*184c0*/  LDGSTS.E [R11+0x58000], desc[UR8][R8.64], !P2 ;  /* 0x58000000080b7fae */ /* 0x000fe2000d121848 */
[----:B------:R-:W1:Y:S03]  /*184d0*/  LDC R252, c[0x0][0x230] ;  /* 0x00008c00fffc7b82 */ /* 0x000e660000000800 */
[----:B------:R2:W-:Y:S01]  /*184e0*/  LDGSTS.E [R11+0x5c000], desc[UR8][R6.64], !P2 ;  /* 0x5c000000060b7fae */ /* 0x0005e2000d121848 */
[----:B------:R-:W-:Y:S01]  /*184f0*/  ISETP.GE.U32.AND P6, PT, R235, 0x7fffff06, PT ;  /* 0x7fffff06eb00780c */ /* 0x000fe20003fc6070 */
[----:B------:R-:W-:-:S03]  /*18500*/  IMAD.WIDE R120, R105, 0x4, R120 ;  /* 0x0000000469787825 */ /* 0x000fc600078e0278 */
[----:B--2---:R-:W2:Y:S01]  /*18510*/  LDC R6, c[0x0][0x230] ;  /* 0x00008c00ff067b82 */ /* 0x004ea20000000800 */
[C---:B------:R-:W-:Y:S01]  /*18520*/  IMAD.WIDE R118, R105.reuse, 0x4, R118 ;  /* 0x0000000469767825 */ /* 0x040fe200078e0276 */
[----:B------:R-:W-:Y:S04]  /*18530*/  STL.64 [R1+0x8b0], R120 ;  /* 0x0008b07801007387 */ /* 0x000fe80000100a00 */
[----:B------:R-:W-:Y:S01]  /*18540*/  LDGSTS.E [R11+0x50004], desc[UR8][R120.64], !P1 ;  /* 0x50004000780b7fae */ /* 0x000fe2000c921848 */
[----:B------:R-:W-:-:S03]  /*18550*/  IMAD.WIDE R114, R105, 0x4, R114 ;  /* 0x0000000469727825 */ /* 0x000fc600078e0272 */
[----:B------:R-:W-:Y:S04]  /*18560*/  STL.64 [R1+0x8a8], R118 ;  /* 0x0008a87601007387 */ /* 0x000fe80000100a00 */
[----:B------:R-:W-:Y:S01]  /*18570*/  LDGSTS.E [R11+0x54004], desc[UR8][R118.64], !P1 ;  /* 0x54004000760b7fae */ /* 0x000fe2000c921848 */
[----:B------:R-:W-:-:S03]  /*18580*/  IMAD.WIDE R8, R105, 0x4, R122 ;  /* 0x0000000469087825 */ /* 0x000fc600078e027a */
[----:B------:R1:W-:Y:S04]  /*18590*/  STL.64 [R1+0x8a0], R114 ;  /* 0x0008a07201007387 */ /* 0x0003e80000100a00 */
[----:B------:R1:W-:Y:S04]  /*185a0*/  LDGSTS.E [R11+0x58004], desc[UR8][R114.64], !P1 ;  /* 0x58004000720b7fae */ /* 0x0003e8000c921848 */
[----:B------:R2:W-:Y:S04]  /*185b0*/  STL.64 [R1+0x898], R8 ;  /* 0x0008980801007387 */ /* 0x0005e80000100a00 */
[----:B------:R2:W-:Y:S01]  /*185c0*/  LDGSTS.E [R11+0x5c004], desc[UR8][R8.64], !P1 ;  /* 0x5c004000080b7fae */ /* 0x0005e2000c921848 */
[----:B-1----:R-:W-:-:S04]  /*185d0*/  IMAD.WIDE R114, R105, 0x4, R106 ;  /* 0x0000000469727825 */ /* 0x002fc800078e026a */
[C---:B------:R-:W-:Y:S01]  /*185e0*/  IMAD.WIDE R106, R105.reuse, 0x4, R102 ;  /* 0x00000004696a7825 */ /* 0x040fe200078e0266 */
[----:B------:R-:W-:Y:S03]  /*185f0*/  LDGSTS.E [R11+0x50008], desc[UR8][R114.64], !P6 ;  /* 0x50008000720b7fae */ /* 0x000fe6000f121848 */
[C---:B------:R-:W-:Y:S01]  /*18600*/  IMAD.WIDE R98, R105.reuse, 0x4, R98 ;  /* 0x0000000469627825 */ /* 0x040fe200078e0262 */
[----:B------:R-:W3:Y:S03]  /*18610*/  LDL.LU.64 R102, [R1+0x368] ;  /* 0x0003680001667983 */ /* 0x000ee60000300a00 */
[C---:B--2---:R-:W-:Y:S01]  /*18620*/  IMAD.WIDE R8, R105.reuse, 0x4, R116 ;  /* 0x0000000469087825 */ /* 0x044fe200078e0274 */
[----:B------:R-:W-:Y:S04]  /*18630*/  STL.64 [R1+0x890], R114 ;  /* 0x0008907201007387 */ /* 0x000fe80000100a00 */
[----:B------:R1:W-:Y:S04]  /*18640*/  STL.64 [R1+0x888], R106 ;  /* 0x0008886a01007387 */ /* 0x0003e80000100a00 */
[----:B------:R-:W2:Y:S04]  /*18650*/  LDL.LU.64 R122, [R1+0x360] ;  /* 0x00036000017a7983 */ /* 0x000ea80000300a00 */
[----:B------:R4:W-:Y:S04]  /*18660*/  STL.64 [R1+0x880], R98 ;  /* 0x0008806201007387 */ /* 0x0009e80000100a00 */
[----:B------:R-:W2:Y:S04]  /*18670*/  LDL.LU.64 R120, [R1+0x358] ;  /* 0x0003580001787983 */ /* 0x000ea80000300a00 */
[----:B------:R3:W-:Y:S04]  /*18680*/  STL.64 [R1+0x878], R8 ;  /* 0x0008780801007387 */ /* 0x0007e80000100a00 */
[----:B------:R-:W2:Y:S04]  /*18690*/  LDL.LU.64 R116, [R1+0x350] ;  /* 0x0003500001747983 */ /* 0x000ea80000300a00 */
[----:B------:R-:W-:Y:S04]  /*186a0*/  LDGSTS.E [R11+0x54008], desc[UR8][R106.64], !P6 ;  /* 0x540080006a0b7fae */ /* 0x000fe8000f121848 */
[----:B------:R-:W-:Y:S04]  /*186b0*/  LDGSTS.E [R11+0x58008], desc[UR8][R98.64], !P6 ;  /* 0x58008000620b7fae */ /* 0x000fe8000f121848 */
[----:B------:R3:W-:Y:S04]  /*186c0*/  LDGSTS.E [R11+0x5c008], desc[UR8][R8.64], !P6 ;  /* 0x5c008000080b7fae */ /* 0x0007e8000f121848 */
[----:B-1----:R-:W2:Y:S01]  /*186d0*/  LDL.LU.64 R106, [R1+0x348] ;  /* 0x00034800016a7983 */ /* 0x002ea20000300a00 */
[----:B----4-:R-:W-:-:S03]  /*186e0*/  IMAD.WIDE R112, R105, 0x4, R112 ;  /* 0x0000000469707825 */ /* 0x010fc600078e0270 */
[----:B------:R-:W4:Y:S01]  /*186f0*/  LDL.LU.64 R98, [R1+0x340] ;  /* 0x0003400001627983 */ /* 0x000f220000300a00 */
[----:B------:R-:W-:-:S03]  /*18700*/  IMAD.WIDE R110, R105, 0x4, R110 ;  /* 0x00000004696e7825 */ /* 0x000fc600078e026e */
[----:B------:R-:W-:Y:S04]  /*18710*/  STL.64 [R1+0x870], R112 ;  /* 0x0008707001007387 */ /* 0x000fe80000100a00 */
[----:B------:R-:W4:Y:S01]  /*18720*/  LDL.LU.64 R118, [R1+0x338] ;  /* 0x0003380001767983 */ /* 0x000f220000300a00 */
[----:B---3--:R-:W-:-:S03]  /*18730*/  IMAD.WIDE R8, R105, 0x4, R100 ;  /* 0x0000000469087825 */ /* 0x008fc600078e0264 */
[----:B------:R1:W-:Y:S04]  /*18740*/  STL.64 [R1+0x868], R110 ;  /* 0x0008686e01007387 */ /* 0x0003e80000100a00 */
[----:B------:R-:W3:Y:S01]  /*18750*/  LDL.LU.64 R100, [R1+0x330] ;  /* 0x0003300001647983 */ /* 0x000ee20000300a00 */
[----:B------:R-:W-:Y:S02]  /*18760*/  VIADD R235, R104, 0xffffff44 ;  /* 0xffffff4468eb7836 */ /* 0x000fe40000000000 */
[----:B------:R-:W-:Y:S01]  /*18770*/  IMAD.WIDE R108, R105, 0x4, R108 ;  /* 0x00000004696c7825 */ /* 0x000fe200078e026c */
[----:B------:R-:W-:Y:S01]  /*18780*/  UISETP.GT.AND UP1, UPT, UR4, 0xff, UPT ;  /* 0x000000ff0400788c */ /* 0x000fe2000bf24270 */
[----:B------:R-:W3:Y:S01]  /*18790*/  LDC R104, c[0x0][0x230] ;  /* 0x00008c00ff687b82 */ /* 0x000ee20000000800 */
[----:B------:R-:W-:-:S02]  /*187a0*/  ISETP.GE.U32.AND P5, PT, R235, 0x7fffff05, PT ;  /* 0x7fffff05eb00780c */ /* 0x000fc40003fa6070 */
[----:B------:R-:W-:-:S05]  /*187b0*/  IADD3 R235, R4, -0x9d, RZ ;  /* 0xffffff6304eb7810 */ /* 0x000fca0007ffe0ff */
[----:B------:R-:W1:Y:S01]  /*187c0*/  LDC R4, c[0x0][0x230] ;  /* 0x00008c00ff047b82 */ /* 0x000e620000000800 */
[----:B------:R-:W-:Y:S01]  /*187d0*/  ISETP.GE.U32.AND P3, PT, R235, 0x7fffff24, PT ;  /* 0x7fffff24eb00780c */ /* 0x000fe20003f66070 */
[----:B------:R-:W-:Y:S01]  /*187e0*/  VIADD R235, R5, 0xffffff62 ;  /* 0xffffff6205eb7836 */ /* 0x000fe20000000000 */
[----:B------:R1:W-:Y:S04]  /*187f0*/  STL.64 [R1+0x860], R108 ;  /* 0x0008606c01007387 */ /* 0x0003e80000100a00 */
[----:B------:R1:W-:Y:S01]  /*18800*/  LDGSTS.E [R11+0x5000c], desc[UR8][R112.64], !P5 ;  /* 0x5000c000700b7fae */ /* 0x0003e2000e921848 */
[----:B------:R-:W1:Y:S01]  /*18810*/  LDC R5, c[0x0][0x230] ;  /* 0x00008c00ff057b82 */ /* 0x000e620000000800 */
[----:B------:R-:W-:Y:S01]  /*18820*/  ISETP.GE.U32.AND P4, PT, R235, 0x7fffff23, PT ;  /* 0x7fffff23eb00780c */ /* 0x000fe20003f86070 */
[----:B------:R-:W-:Y:S01]  /*18830*/  VIADD R235, R252, 0xffffff61 ;  /* 0xffffff61fceb7836 */ /* 0x000fe20000000000 */
[----:B------:R-:W-:Y:S04]  /*18840*/  STL.64 [R1+0x560], R8 ;  /* 0x0005600801007387 */ /* 0x000fe80000100a00 */
[----:B------:R-:W-:Y:S01]  /*18850*/  LDGSTS.E [R11+0x5400c], desc[UR8][R110.64], !P5 ;  /* 0x5400c0006e0b7fae */ /* 0x000fe2000e921848 */
[----:B------:R-:W1:Y:S01]  /*18860*/  LDC R252, c[0x0][0x230] ;  /* 0x00008c00fffc7b82 */ /* 0x000e620000000800 */
[----:B------:R-:W-:-:S02]  /*18870*/  ISETP.GE.U32.AND P2, PT, R235, 0x7fffff22, PT ;  /* 0x7fffff22eb00780c */ /* 0x000fc40003f46070 */
[----:B------:R-:W3:Y:S04]  /*18880*/  LDL.LU.64 R114, [R1+0x328] ;  /* 0x0003280001727983 */ /* 0x000ee80000300a00 */
[----:B------:R-:W-:Y:S01]  /*18890*/  LDGSTS.E [R11+0x5800c], desc[UR8][R108.64], !P5 ;  /* 0x5800c0006c0b7fae */ /* 0x000fe2000e921848 */
[----:B-1----:R-:W-:Y:S02]  /*188a0*/  VIADD R235, R4, 0xffffff60 ;  /* 0xffffff6004eb7836 */ /* 0x002fe40000000000 */
[----:B------:R-:W1:Y:S01]  /*188b0*/  LDC R4, c[0x0][0x230] ;  /* 0x00008c00ff047b82 */ /* 0x000e620000000800 */
[----:B------:R2:W-:Y:S02]  /*188c0*/  STL.64 [R1+0x22d8], R10 ;  /* 0x0022d80a01007387 */ /* 0x0005e40000100a00 */
[----:B------:R-:W-:-:S02]  /*188d0*/  ISETP.GE.U32.AND P1, PT, R235, 0x7fffff21, PT ;  /* 0x7fffff21eb00780c */ /* 0x000fc40003f26070 */
[----:B------:R-:W3:Y:S01]  /*188e0*/  LDL.LU.64 R110, [R1+0x320] ;  /* 0x00032000016e7983 */ /* 0x000ee20000300a00 */
[----:B------:R-:W-:Y:S02]  /*188f0*/  VIADD R235, R5, 0xffffff43 ;  /* 0xffffff4305eb7836 */ /* 0x000fe40000000000 */
[----:B------:R-:W1:Y:S01]  /*18900*/  LDC R5, c[0x0][0x230] ;  /* 0x00008c00ff057b82 */ /* 0x000e620000000800 */
[----:B------:R-:W3:Y:S02]  /*18910*/  LDL.LU.64 R108, [R1+0x318] ;  /* 0x00031800016c7983 */ /* 0x000ee40000300a00 */
[----:B------:R-:W-:Y:S02]  /*18920*/  ISETP.GE.U32.AND P6, PT, R235, 0x7fffff04, PT ;  /* 0x7fffff04eb00780c */ /* 0x000fe40003fc6070 */
[----:B------:R2:W-:Y:S01]  /*18930*/  LDGSTS.E [R11+0x5c00c], desc[UR8][R8.64], !P5 ;  /* 0x5c00c000080b7fae */ /* 0x0005e2000e921848 */
[----:B------:R-:W-:-:S05]  /*18940*/  VIADD R235, R252, 0xffffff42 ;  /* 0xffffff42fceb7836 */ /* 0x000fca0000000000 */
[----:B------:R-:W-:Y:S02]  /*18950*/  ISETP.GE.U32.AND P5, PT, R235, 0x7fffff03, PT ;  /* 0x7fffff03eb00780c */ /* 0x000fe40003fa6070 */
[----:B------:R-:W-:Y:S01]  /*18960*/  IADD3 R235, R6, -0xbf, RZ ;  /* 0xffffff4106eb7810 */ /* 0x000fe20007ffe0ff */
[C---:B------:R-:W-:Y:S02]  /*18970*/  IMAD.WIDE R112, R105.reuse, 0x4, R102 ;  /* 0x0000000469707825 */ /* 0x040fe400078e0266 */
[----:B------:R-:W3:Y:S04]  /*18980*/  LDL.LU.64 R102, [R1+0x310] ;  /* 0x0003100001667983 */ /* 0x000ee80000300a00 */
[----:B------:R-:W-:Y:S04]  /*18990*/  STL.64 [R1+0xad0], R112 ;  /* 0x000ad07001007387 */ /* 0x000fe80000100a00 */
[----:B------:R-:W-:Y:S01]  /*189a0*/  LDGSTS.E [R234+0x40000], desc[UR8][R112.64], !P3 ;  /* 0x4000000070ea7fae */ /* 0x000fe2000d921848 */
[----:B--2---:R-:W-:-:S04]  /*189b0*/  IMAD.WIDE R10, R105, 0x4, R122 ;  /* 0x00000004690a7825 */ /* 0x004fc800078e027a */
[C---:B------:R-:W-:Y:S01]  /*189c0*/  IMAD.WIDE R8, R105.reuse, 0x4, R120 ;  /* 0x0000000469087825 */ /* 0x040fe200078e0278 */
[----:B------:R4:W-:Y:S03]  /*189d0*/  STL.64 [R1+0xac8], R10 ;  /* 0x000ac80a01007387 */ /* 0x0009e60000100a00 */
[C---:B------:R-:W-:Y:S01]  /*189e0*/  IMAD.WIDE R6, R105.reuse, 0x4, R116 ;  /* 0x0000000469067825 */ /* 0x040fe200078e0274 */
[----:B------:R-:W-:Y:S04]  /*189f0*/  STL.64 [R1+0xac0], R8 ;  /* 0x000ac00801007387 */ /* 0x000fe80000100a00 */
[----:B------:R4:W-:Y:S04]  /*18a00*/  LDGSTS.E [R234+0x44000], desc[UR8][R10.64], !P3 ;  /* 0x440000000aea7fae */ /* 0x0009e8000d921848 */
[----:B------:R3:W-:Y:S04]  /*18a10*/  STL.64 [R1+0xab8], R6 ;  /* 0x000ab80601007387 */ /* 0x0007e80000100a00 */
[----:B------:R-:W-:Y:S01]  /*18a20*/  LDGSTS.E [R234+0x48000], desc[UR8][R8.64], !P3 ;  /* 0x4800000008ea7fae */ /* 0x000fe2000d921848 */
[----:B------:R-:W-:-:S03]  /*18a30*/  IMAD.WIDE R116, R105, 0x4, R106 ;  /* 0x0000000469747825 */ /* 0x000fc600078e026a */
[----:B------:R3:W-:Y:S01]  /*18a40*/  LDGSTS.E [R234+0x4c000], desc[UR8][R6.64], !P3 ;  /* 0x4c00000006ea7fae */ /* 0x0007e2000d921848 */
[----:B----4-:R-:W-:-:S03]  /*18a50*/  IMAD.WIDE R10, R105, 0x4, R98 ;  /* 0x00000004690a7825 */ /* 0x010fc600078e0262 */
[----:B------:R-:W-:Y:S04]  /*18a60*/  LDGSTS.E [R234+0x40004], desc[UR8][R116.64], !P4 ;  /* 0x4000400074ea7fae */ /* 0x000fe8000e121848 */
[----:B------:R-:W2:Y:S04]  /*18a70*/  LDL.LU.64 R98, [R1+0x308] ;  /* 0x0003080001627983 */ /* 0x000ea80000300a00 */
[----:B------:R-:W4:Y:S04]  /*18a80*/  LDL.LU.64 R112, [R1+0x300] ;  /* 0x0003000001707983 */ /* 0x000f280000300a00 */
[----:B------:R-:W-:Y:S04]  /*18a90*/  STL.64 [R1+0xab0], R116 ;  /* 0x000ab07401007387 */ /* 0x000fe80000100a00 */
[----:B------:R-:W4:Y:S01]  /*18aa0*/  LDL.LU.64 R106, [R1+0x2f8] ;  /* 0x0002f800016a7983 */ /* 0x000f220000300a00 */
[----:B---3--:R-:W-:-:S03]  /*18ab0*/  IMAD.WIDE R6, R105, 0x4, R100 ;  /* 0x0000000469067825 */ /* 0x008fc600078e0264 */
[----:B------:R3:W-:Y:S04]  /*18ac0*/  STL.64 [R1+0xaa8], R10 ;  /* 0x000aa80a01007387 */ /* 0x0007e80000100a00 */
[----:B------:R-:W4:Y:S01]  /*18ad0*/  LDL.LU.64 R100, [R1+0x2f0] ;  /* 0x0002f00001647983 */ /* 0x000f220000300a00 */
[----:B------:R-:W-:-:S03]  /*18ae0*/  IMAD.WIDE R8, R105, 0x4, R118 ;  /* 0x0000000469087825 */ /* 0x000fc600078e0276 */
[----:B------:R3:W-:Y:S04]  /*18af0*/  LDGSTS.E [R234+0x44004], desc[UR8][R10.64], !P4 ;  /* 0x440040000aea7fae */ /* 0x0007e8000e121848 */
[----:B------:R1:W-:Y:S04]  /*18b00*/  STL.64 [R1+0xaa0], R8 ;  /* 0x000aa00801007387 */ /* 0x0003e80000100a00 */
[----:B------:R1:W-:Y:S04]  /*18b10*/  LDGSTS.E [R234+0x48004], desc[UR8][R8.64], !P4 ;  /* 0x4800400008ea7fae */ /* 0x0003e8000e121848 */
[----:B------:R1:W-:Y:S04]  /*18b20*/  STL.64 [R1+0xa98], R6 ;  /* 0x000a980601007387 */ /* 0x0003e80000100a00 */
[----:B------:R1:W-:Y:S01]  /*18b30*/  LDGSTS.E [R234+0x4c004], desc[UR8][R6.64], !P4 ;  /* 0x4c00400006ea7fae */ /* 0x0003e2000e121848 */
[----:B------:R-:W-:-:S05]  /*18b40*/  IMAD.WIDE R114, R105, 0x4, R114 ;  /* 0x0000000469727825 */ /* 0x000fca00078e0272 */
[----:B------:R-:W-:Y:S04]  /*18b50*/  STL.64 [R1+0xa90], R114 ;  /* 0x000a907201007387 */ /* 0x000fe80000100a00 */
[----:B------:R-:W-:Y:S01]  /*18b60*/  LDGSTS.E [R234+0x40008], desc[UR8][R114.64], !P2 ;  /* 0x4000800072ea7fae */ /* 0x000fe2000d121848 */
[----:B---3--:R-:W-:-:S04]  /*18b70*/  IMAD.WIDE R10, R105, 0x4, R110 ;  /* 0x00000004690a7825 */ /* 0x008fc800078e026e */
[C---:B-1----:R-:W-:Y:S01]  /*18b80*/  IMAD.WIDE R8, R105.reuse, 0x4, R108 ;  /* 0x0000000469087825 */ /* 0x042fe200078e026c */
[----:B------:R4:W-:Y:S04]  /*18b90*/  LDGSTS.E [R234+0x44008], desc[UR8][R10.64], !P2 ;  /* 0x440080000aea7fae */ /* 0x0009e8000d121848 */
[----:B------:R1:W-:Y:S01]  /*18ba0*/  LDGSTS.E [R234+0x48008], desc[UR8][R8.64], !P2 ;  /* 0x4800800008ea7fae */ /* 0x0003e2000d121848 */
[----:B------:R-:W-:-:S03]  /*18bb0*/  IMAD.WIDE R6, R105, 0x4, R102 ;  /* 0x0000000469067825 */ /* 0x000fc600078e0266 */
[----:B------:R-:W3:Y:S04]  /*18bc0*/  LDL.LU.64 R102, [R1+0x2e0] ;  /* 0x0002e00001667983 */ /* 0x000ee80000300a00 */
[----:B------:R4:W-:Y:S04]  /*18bd0*/  STL.64 [R1+0xa88], R10 ;  /* 0x000a880a01007387 */ /* 0x0009e80000100a00 */
[----:B------:R-:W3:Y:S04]  /*18be0*/  LDL.LU.64 R116, [R1+0x2d8] ;  /* 0x0002d80001747983 */ /* 0x000ee80000300a00 */
[----:B------:R1:W-:Y:S04]  /*18bf0*/  STL.64 [R1+0xa80], R8 ;  /* 0x000a800801007387 */ /* 0x0003e80000100a00 */
[----:B------:R-:W3:Y:S04]  /*18c00*/  LDL.LU.64 R110, [R1+0x2d0] ;  /* 0x0002d000016e7983 */ /* 0x000ee80000300a00 */
[----:B------:R1:W-:Y:S04]  /*18c10*/  STL.64 [R1+0xa78], R6 ;  /* 0x000a780601007387 */ /* 0x0003e80000100a00 */
[----:B------:R-:W3:Y:S04]  /*18c20*/  LDL.LU.64 R108, [R1+0x2c8] ;  /* 0x0002c800016c7983 */ /* 0x000ee80000300a00 */
[----:B------:R1:W-:Y:S01]  /*18c30*/  LDGSTS.E [R234+0x4c008], desc[UR8][R6.64], !P2 ;  /* 0x4c00800006ea7fae */ /* 0x0003e2000d121848 */
[----:B--2---:R-:W-:-:S04]  /*18c40*/  IMAD.WIDE R98, R105, 0x4, R98 ;  /* 0x0000000469627825 */ /* 0x004fc800078e0262 */
[C---:B----4-:R-:W-:Y:S01]  /*18c50*/  IMAD.WIDE R10, R105.reuse, 0x4, R112 ;  /* 0x00000004690a7825 */ /* 0x050fe200078e0270 */
[----:B------:R-:W-:Y:S04]  /*18c60*/  LDGSTS.E [R234+0x4000c], desc[UR8][R98.64], !P1 ;  /* 0x4000c00062ea7fae */ /* 0x000fe8000c921848 */
[----:B------:R2:W-:Y:S01]  /*18c70*/  LDGSTS.E [R234+0x4400c], desc[UR8][R10.64], !P1 ;  /* 0x4400c0000aea7fae */ /* 0x0005e2000c921848 */
[----:B-1----:R-:W-:-:S03]  /*18c80*/  IMAD.WIDE R8, R105, 0x4, R106 ;  /* 0x0000000469087825 */ /* 0x002fc600078e026a */
[----:B------:R-:W4:Y:S04]  /*18c90*/  LDL.LU.64 R106, [R1+0x2c0] ;  /* 0x0002c000016a7983 */ /* 0x000f280000300a00 */
[----:B------:R1:W-:Y:S01]  /*18ca0*/  STL.64 [R1+0xa70], R98 ;  /* 0x000a706201007387 */ /* 0x0003e20000100a00 */
[----:B------:R-:W-:-:S03]  /*18cb0*/  IMAD.WIDE R6, R105, 0x4, R100 ;  /* 0x0000000469067825 */ /* 0x000fc600078e0264 */
[----:B------:R2:W-:Y:S04]  /*18cc0*/  STL.64 [R1+0xa68], R10 ;  /* 0x000a680a01007387 */ /* 0x0005e80000100a00 */
[----:B------:R-:W4:Y:S04]  /*18cd0*/  LDL.LU.64 R122, [R1+0x2b8] ;  /* 0x0002b800017a7983 */ /* 0x000f280000300a00 */
[----:B------:R2:W-:Y:S04]  /*18ce0*/  STL.64 [R1+0xa60], R8 ;  /* 0x000a600801007387 */ /* 0x0005e80000100a00 */
[----:B------:R-:W4:Y:S04]  /*18cf0*/  LDL.LU.64 R120, [R1+0x2b0] ;  /* 0x0002b00001787983 */ /* 0x000f280000300a00 */
[----:B------:R2:W-:Y:S04]  /*18d00*/  STL.64 [R1+0xa58], R6 ;  /* 0x000a580601007387 */ /* 0x0005e80000100a00 */
[----:B------:R-:W4:Y:S04]  /*18d10*/  LDL.LU.64 R118, [R1+0x2a8] ;  /* 0x0002a80001767983 */ /* 0x000f280000300a00 */
[----:B-1----:R-:W4:Y:S04]  /*18d20*/  LDL.LU.64 R98, [R1+0x2a0] ;  /* 0x0002a00001627983 */ /* 0x002f280000300a00 */
[----:B------:R-:W4:Y:S04]  /*18d30*/  LDL.LU.64 R114, [R1+0x298] ;  /* 0x0002980001727983 */ /* 0x000f280000300a00 */
[----:B------:R-:W4:Y:S04]  /*18d40*/  LDL.LU.64 R112, [R1+0x290] ;  /* 0x0002900001707983 */ /* 0x000f280000300a00 */
[----:B------:R-:W4:Y:S04]  /*18d50*/  LDL.LU.64 R100, [R1+0x288] ;  /* 0x0002880001647983 */ /* 0x000f280000300a00 */
[----:B------:R1:W-:Y:S04]  /*18d60*/  LDGSTS.E [R234+0x4800c], desc[UR8][R8.64], !P1 ;  /* 0x4800c00008ea7fae */ /* 0x0003e8000c921848 */
[----:B------:R1:W-:Y:S01]  /*18d70*/  LDGSTS.E [R234+0x4c00c], desc[UR8][R6.64], !P1 ;  /* 0x4c00c00006ea7fae */ /* 0x0003e2000c921848 */
[----:B------:R-:W-:Y:S01]  /*18d80*/  ISETP.GE.U32.AND P4, PT, R235, 0x7fffff02, PT ;  /* 0x7fffff02eb00780c */ /* 0x000fe20003f86070 */
[----:B---3--:R-:W-:-:S04]  /*18d90*/  IMAD.WIDE R102, R105, 0x4, R102 ;  /* 0x0000000469667825 */ /* 0x008fc800078e0266 */
[C---:B--2---:R-:W-:Y:S01]  /*18da0*/  IMAD.WIDE R10, R105.reuse, 0x4, R116 ;  /* 0x00000004690a7825 */ /* 0x044fe200078e0274 */
[----:B------:R2:W-:Y:S03]  /*18db0*/  STL.64 [R1+0xcf0], R102 ;  /* 0x000cf06601007387 */ /* 0x0005e60000100a00 */
[C---:B-1----:R-:W-:Y:S01]  /*18dc0*/  IMAD.WIDE R8, R105.reuse, 0x4, R110 ;  /* 0x0000000469087825 */ /* 0x042fe200078e026e */
[----:B------:R1:W-:Y:S03]  /*18dd0*/  STL.64 [R1+0xd50], R10 ;  /* 0x000d500a01007387 */ /* 0x0003e60000100a00 */
[C---:B------:R-:W-:Y:S01]  /*18de0*/  IMAD.WIDE R6, R105.reuse, 0x4, R108 ;  /* 0x0000000469067825 */ /* 0x040fe200078e026c */
[----:B------:R3:W-:Y:S04]  /*18df0*/  STL.64 [R1+0xd48], R8 ;  /* 0x000d480801007387 */ /* 0x0007e80000100a00 */
[----:B------:R-:W-:Y:S04]  /*18e00*/  LDGSTS.E [R234+0x50000], desc[UR8][R102.64], !P6 ;  /* 0x5000000066ea7fae */ /* 0x000fe8000f121848 */
[----:B------:R3:W-:Y:S04]  /*18e10*/  STL.64 [R1+0xd40], R6 ;  /* 0x000d400601007387 */ /* 0x0007e80000100a00 */
[----:B------:R1:W-:Y:S04]  /*18e20*/  LDGSTS.E [R234+0x54000], desc[UR8][R10.64], !P6 ;  /* 0x540000000aea7fae */ /* 0x0003e8000f121848 */
[----:B--2---:R-:W2:Y:S04]  /*18e30*/  LDL.LU.64 R102, [R1+0x280] ;  /* 0x0002800001667983 */ /* 0x004ea80000300a00 */
[----:B------:R-:W2:Y:S04]  /*18e40*/  LDL.LU.64 R110, [R1+0x278] ;  /* 0x00027800016e7983 */ /* 0x000ea80000300a00 */
[----:B------:R-:W2:Y:S04]  /*18e50*/  LDL.LU.64 R108, [R1+0x270] ;  /* 0x00027000016c7983 */ /* 0x000ea80000300a00 */
[----:B------:R3:W-:Y:S04]  /*18e60*/  LDGSTS.E [R234+0x58000], desc[UR8][R8.64], !P6 ;  /* 0x5800000008ea7fae */ /* 0x0007e8000f121848 */
[----:B------:R3:W-:Y:S01]  /*18e70*/  LDGSTS.E [R234+0x5c000], desc[UR8][R6.64], !P6 ;  /* 0x5c00000006ea7fae */ /* 0x0007e2000f121848 */
[----:B----4-:R-:W-:-:S03]  /*18e80*/  IMAD.WIDE R116, R105, 0x4, R106 ;  /* 0x0000000469747825 */ /* 0x010fc600078e026a */
[----:B------:R-:W4:Y:S04]  /*18e90*/  LDL.LU.64 R106, [R1+0x268] ;  /* 0x00026800016a7983 */ /* 0x000f280000300a00 */
[----:B------:R-:W-:Y:S04]  /*18ea0*/  STL.64 [R1+0xce8], R116 ;  /* 0x000ce87401007387 */ /* 0x000fe80000100a00 */
[----:B------:R-:W-:Y:S01]  /*18eb0*/  LDGSTS.E [R234+0x50004], desc[UR8][R116.64], !P5 ;  /* 0x5000400074ea7fae */ /* 0x000fe2000e921848 */
[----:B-1----:R-:W-:-:S05]  /*18ec0*/  IMAD.WIDE R10, R105, 0x4, R122 ;  /* 0x00000004690a7825 */ /* 0x002fca00078e027a */
[----:B------:R1:W-:Y:S01]  /*18ed0*/  STL.64 [R1+0xd38], R10 ;  /* 0x000d380a01007387 */ /* 0x0003e20000100a00 */
[----:B---3--:R-:W-:-:S03]  /*18ee0*/  IMAD.WIDE R8, R105, 0x4, R120 ;  /* 0x0000000469087825 */ /* 0x008fc600078e0278 */
[----:B------:R1:W-:Y:S04]  /*18ef0*/  LDGSTS.E [R234+0x54004], desc[UR8][R10.64], !P5 ;  /* 0x540040000aea7fae */ /* 0x0003e8000e921848 */
[----:B------:R3:W-:Y:S01]  /*18f00*/  STL.64 [R1+0xd30], R8 ;  /* 0x000d300801007387 */ /* 0x0007e20000100a00 */
[----:B------:R-:W-:-:S03]  /*18f10*/  IMAD.WIDE R6, R105, 0x4, R118 ;  /* 0x0000000469067825 */ /* 0x000fc600078e0276 */
[----:B------:R3:W-:Y:S01]  /*18f20*/  LDGSTS.E [R234+0x58004], desc[UR8][R8.64], !P5 ;  /* 0x5800400008ea7fae */ /* 0x0007e2000e921848 */
[----:B------:R-:W-:-:S03]  /*18f30*/  IMAD.WIDE R98, R105, 0x4, R98 ;  /* 0x0000000469627825 */ /* 0x000fc600078e0262 */
[----:B------:R3:W-:Y:S01]  /*18f40*/  STL.64 [R1+0xd28], R6 ;  /* 0x000d280601007387 */ /* 0x0007e20000100a00 */
[----:B-1----:R-:W-:-:S03]  /*18f50*/  IMAD.WIDE R10, R105, 0x4, R114 ;  /* 0x00000004690a7825 */ /* 0x002fc600078e0272 */
[----:B------:R1:W-:Y:S01]  /*18f60*/  STL.64 [R1+0xce0], R98 ;  /* 0x000ce06201007387 */ /* 0x0003e20000100a00 */
[----:B---3--:R-:W-:-:S03]  /*18f70*/  IMAD.WIDE R8, R105, 0x4, R112 ;  /* 0x0000000469087825 */ /* 0x008fc600078e0270 */
[----:B------:R3:W-:Y:S04]  /*18f80*/  STL.64 [R1+0xd20], R10 ;  /* 0x000d200a01007387 */ /* 0x0007e80000100a00 */
[----:B------:R1:W-:Y:S04]  /*18f90*/  LDGSTS.E [R234+0x5c004], desc[UR8][R6.64], !P5 ;  /* 0x5c00400006ea7fae */ /* 0x0003e8000e921848 */
[----:B------:R-:W4:Y:S04]  /*18fa0*/  LDL.LU.64 R120, [R1+0x260] ;  /* 0x0002600001787983 */ /* 0x000f280000300a00 */
[----:B------:R3:W-:Y:S01]  /*18fb0*/  STL.64 [R1+0xd18], R8 ;  /* 0x000d180801007387 */ /* 0x0007e20000100a00 */
[----:B-1----:R-:W-:-:S03]  /*18fc0*/  IMAD.WIDE R6, R105, 0x4, R100 ;  /* 0x0000000469067825 */ /* 0x002fc600078e0264 */
[----:B------:R-:W-:Y:S04]  /*18fd0*/  LDGSTS.E [R234+0x50008], desc[UR8][R98.64], !P4 ;  /* 0x5000800062ea7fae */ /* 0x000fe8000e121848 */
[----:B------:R-:W4:Y:S04]  /*18fe0*/  LDL.LU.64 R100, [R1+0x258] ;  /* 0x0002580001647983 */ /* 0x000f280000300a00 */
[----:B------:R4:W-:Y:S04]  /*18ff0*/  STL.64 [R1+0xd10], R6 ;  /* 0x000d100601007387 */ /* 0x0009e80000100a00 */
[----:B------:R-:W4:Y:S04]  /*19000*/  LDL.LU.64 R118, [R1+0x250] ;  /* 0x0002500001767983 */ /* 0x000f280000300a00 */
[----:B------:R-:W4:Y:S04]  /*19010*/  LDL.LU.64 R114, [R1+0x248] ;  /* 0x0002480001727983 */ /* 0x000f280000300a00 */
[----:B------:R-:W4:Y:S01]  /*19020*/  LDL.LU.64 R98, [R1+0x240] ;  /* 0x0002400001627983 */ /* 0x000f220000300a00 */
[----:B------:R-:W-:-:S02]  /*19030*/  VIADD R252, R4, 0xffffff40 ;  /* 0xffffff4004fc7836 */ /* 0x000fc40000000000 */
[----:B------:R-:W1:Y:S01]  /*19040*/  LDC R4, c[0x0][0x230] ;  /* 0x00008c00ff047b82 */ /* 0x000e620000000800 */
[----:B------:R3:W-:Y:S02]  /*19050*/  LDGSTS.E [R234+0x54008], desc[UR8][R10.64], !P4 ;  /* 0x540080000aea7fae */ /* 0x0007e4000e121848 */
[----:B------:R-:W-:Y:S02]  /*19060*/  ISETP.GE.AND P3, PT, R23, R252, PT ;  /* 0x000000fc1700720c */ /* 0x000fe40003f66270 */
[----:B------:R3:W-:Y:S02]  /*19070*/  LDGSTS.E [R234+0x58008], desc[UR8][R8.64], !P4 ;  /* 0x5800800008ea7fae */ /* 0x0007e4000e121848 */
[----:B------:R-:W-:Y:S02]  /*19080*/  SEL R235, RZ, 0x4, P3 ;  /* 0x00000004ffeb7807 */ /* 0x000fe40001800000 */
[----:B------:R-:W-:Y:S01]  /*19090*/  PLOP3.LUT P3, PT, PT, PT, UP1, 0x80, 0x0 ;  /* 0x000000000000781c */ /* 0x000fe20003f6f018 */
[----:B------:R4:W-:Y:S03]  /*190a0*/  LDGSTS.E [R234+0x5c008], desc[UR8][R6.64], !P4 ;  /* 0x5c00800006ea7fae */ /* 0x0009e6000e121848 */
[----:B------:R-:W-:Y:S01]  /*190b0*/  SEL R235, R235, RZ, P3 ;  /* 0x000000ffebeb7207 */ /* 0x000fe20001800000 */
[----:B------:R-:W4:Y:S03]  /*190c0*/  LDL.LU.64 R116, [R1+0x238] ;  /* 0x0002380001747983 */ /* 0x000f260000300a00 */
[----:B------:R-:W-:Y:S01]  /*190d0*/  ISETP.NE.U32.AND P2, PT, R235, RZ, PT ;  /* 0x000000ffeb00720c */ /* 0x000fe20003f45070 */
[----:B------:R-:W-:-:S02]  /*190e0*/  VIADD R235, R5, 0xffffff3f ;  /* 0xffffff3f05eb7836 */ /* 0x000fc40000000000 */
[----:B------:R-:W3:Y:S01]  /*190f0*/  LDC R5, c[0x0][0x230] ;  /* 0x00008c00ff057b82 */ /* 0x000ee20000000800 */
[----:B------:R-:W-:Y:S02]  /*19100*/  ISETP.GE.U32.AND P3, PT, R252, 0x7fffff01, PT ;  /* 0x7fffff01fc00780c */ /* 0x000fe40003f66070 */
[----:B------:R-:W-:Y:S01]  /*19110*/  ISETP.GE.U32.AND P1, PT, R235, 0x7fffff00, PT ;  /* 0x7fffff00eb00780c */ /* 0x000fe20003f26070 */
[----:B-1----:R-:W-:-:S04]  /*19120*/  VIADD R235, R4, 0xffffff3e ;  /* 0xffffff3e04eb7836 */ /* 0x002fc80000000000 */
[----:B------:R-:W1:Y:S01]  /*19130*/  LDC R252, c[0x0][0x230] ;  /* 0x00008c00fffc7b82 */ /* 0x000e620000000800 */
[----:B------:R-:W-:-:S07]  /*19140*/  ISETP.GE.U32.AND P6, PT, R235, 0x7ffffeff, PT ;  /* 0x7ffffeffeb00780c */ /* 0x000fce0003fc6070 */
[----:B------:R-:W4:Y:S01]  /*19150*/  LDC R4, c[0x0][0x230] ;  /* 0x00008c00ff047b82 */ /* 0x000f220000000800 */
[----:B------:R-:W-:-:S05]  /*19160*/  VIADD R235, R104, 0xffffff3d ;  /* 0xffffff3d68eb7836 */ /* 0x000fca0000000000 */
[----:B------:R-:W-:Y:S01]  /*19170*/  ISETP.GE.U32.AND P5, PT, R235, 0x7ffffefe, PT ;  /* 0x7ffffefeeb00780c */ /* 0x000fe20003fa6070 */
[----:B---3--:R-:W-:-:S05]  /*19180*/  VIADD R235, R5, 0xffffff3c ;  /* 0xffffff3c05eb7836 */ /* 0x008fca0000000000 */
[----:B------:R-:W-:Y:S02]  /*19190*/  ISETP.GE.U32.AND P4, PT, R235, 0x7ffffefd, PT ;  /* 0x7ffffefdeb00780c */ /* 0x000fe40003f86070 */
[----:B-1----:R-:W-:Y:S01]  /*191a0*/  IADD3 R235, R252, -0xe1, RZ ;  /* 0xffffff1ffceb7810 */ /* 0x002fe20007ffe0ff */
[----:B------:R-:W-:Y:S01]  /*191b0*/  IMAD.WIDE R128, R22, 0x4, R2 ;  /* 0x0000000416807825 */ /* 0x000fe200078e0202 */
[----:B------:R-:W1:Y:S03]  /*191c0*/  LDC R252, c[0x0][0x230] ;  /* 0x00008c00fffc7b82 */ /* 0x000e660000000800 */
[----:B--2---:R-:W-:-:S04]  /*191d0*/  IMAD.WIDE R102, R105, 0x4, R102 ;  /* 0x0000000469667825 */ /* 0x004fc800078e0266 */
[C---:B------:R-:W-:Y:S01]  /*191e0*/  IMAD.WIDE R10, R105.reuse, 0x4, R110 ;  /* 0x00000004690a7825 */ /* 0x040fe200078e026e */
[----:B------:R-:W-:Y:S03]  /*191f0*/  LDGSTS.E [R234+0x5000c], desc[UR8][R102.64], !P3 ;  /* 0x5000c00066ea7fae */ /* 0x000fe6000d921848 */
[C---:B------:R-:W-:Y:S01]  /*19200*/  IMAD.WIDE R8, R105.reuse, 0x4, R108 ;  /* 0x0000000469087825 */ /* 0x040fe200078e026c */
[----:B------:R-:W2:Y:S04]  /*19210*/  LDL.LU.64 R110, [R1+0x230] ;  /* 0x00023000016e7983 */ /* 0x000ea80000300a00 */
[----:B------:R3:W-:Y:S04]  /*19220*/  STL.64 [R1+0xcd8], R102 ;  /* 0x000cd86601007387 */ /* 0x0007e80000100a00 */
[----:B------:R-:W-:Y:S04]  /*19230*/  STL.64 [R1+0xd08], R10 ;  /* 0x000d080a01007387 */ /* 0x000fe80000100a00 */
[----:B------:R-:W-:Y:S01]  /*19240*/  STL.64 [R1+0xd00], R8 ;  /* 0x000d000801007387 */ /* 0x000fe20000100a00 */
[----:B----4-:R-:W-:-:S03]  /*19250*/  IMAD.WIDE R6, R105, 0x4, R106 ;  /* 0x0000000469067825 */ /* 0x010fc600078e026a */
[----:B------:R-:W4:Y:S04]  /*19260*/  LDL.LU.64 R108, [R1+0x228] ;  /* 0x00022800016c7983 */ /* 0x000f280000300a00 */
[----:B------:R-:W-:Y:S04]  /*19270*/  STL.64 [R1+0xcf8], R6 ;  /* 0x000cf80601007387 */ /* 0x000fe80000100a00 */
[----:B------:R-:W4:Y:S04]  /*19280*/  LDL.LU.64 R106, [R1+0x220] ;  /* 0x00022000016a7983 */ /* 0x000f280000300a00 */
[----:B------:R-:W-:Y:S04]  /*19290*/  LDGSTS.E [R234+0x5400c], desc[UR8][R10.64], !P3 ;  /* 0x5400c0000aea7fae */ /* 0x000fe8000d921848 */
[----:B------:R-:W-:Y:S04]  /*192a0*/  LDGSTS.E [R234+0x5800c], desc[UR8][R8.64], !P3 ;  /* 0x5800c00008ea7fae */ /* 0x000fe8000d921848 */
[----:B------:R-:W4:Y:S04]  /*192b0*/  LDL.LU.64 R112, [R1+0x218] ;  /* 0x0002180001707983 */ /* 0x000f280000300a00 */
[----:B------:R1:W-:Y:S01]  /*192c0*/  LDGSTS.E [R234+0x5c00c], desc[UR8][R6.64], !P3 ;  /* 0x5c00c00006ea7fae */ /* 0x0003e2000d921848 */
[----:B------:R-:W-:Y:S01]  /*192d0*/  ISETP.GE.U32.AND P3, PT, R235, 0x7ffffee0, PT ;  /* 0x7ffffee0eb00780c */ /* 0x000fe20003f66070 */
[----:B------:R-:W-:-:S02]  /*192e0*/  VIADD R235, R4, 0xffffff1e ;  /* 0xffffff1e04eb7836 */ /* 0x000fc40000000000 */
[----:B------:R-:W4:Y:S04]  /*192f0*/  LDL.LU.64 R104, [R1+0x210] ;  /* 0x0002100001687983 */ /* 0x000f280000300a00 */
[----:B---3--:R-:W3:Y:S04]  /*19300*/  LDL.LU.64 R102, [R1+0x208] ;  /* 0x0002080001667983 */ /* 0x008ee80000300a00 */
[----:B------:R-:W-:Y:S01]  /*19310*/  STL.64 [R1+0x22e0], R234 ;  /* 0x0022e0ea01007387 */ /* 0x000fe20000100a00 */
[----:B------:R-:W-:-:S03]  /*19320*/  IMAD.WIDE R226, R22, 0x4, R100 ;  /* 0x0000000416e27825 */ /* 0x000fc600078e0264 */
[----:B------:R-:W0:Y:S04]  /*19330*/  LDGDEPBAR ;  /* 0x00000000000079af */ /* 0x000e280000000000 */
[----:B------:R-:W3:Y:S01]  /*19340*/  LDL.LU.64 R100, [R1+0x200] ;  /* 0x0002000001647983 */ /* 0x000ee20000300a00 */
[----:B------:R-:W-:-:S05]  /*19350*/  IMAD.WIDE R4, R22, 0x4, R120 ;  /* 0x0000000416047825 */ /* 0x000fca00078e0278 */
[----:B------:R1:W-:Y:S01]  /*19360*/  STL.64 [R1+0x558], R4 ;  /* 0x0005580401007387 */ /* 0x0003e20000100a00 */
[----:B------:R-:W-:-:S03]  /*19370*/  IMAD.WIDE R134, R22, 0x4, R114 ;  /* 0x0000000416867825 */ /* 0x000fc600078e0272 */
[----:B------:R-:W3:Y:S01]  /*19380*/  LDL.LU.64 R114, [R1+0x1f8] ;  /* 0x0001f80001727983 */ /* 0x000ee20000300a00 */
[----:B-1----:R-:W-:-:S03]  /*19390*/  IMAD.WIDE R4, R22, 0x4, R98 ;  /* 0x0000000416047825 */ /* 0x002fc600078e0262 */
[----:B------:R-:W3:Y:S01]  /*193a0*/  LDL.LU.64 R98, [R1+0x1f0] ;  /* 0x0001f00001627983 */ /* 0x000ee20000300a00 */
[----:B------:R-:W-:-:S03]  /*193b0*/  IMAD.WIDE R176, R22, 0x4, R118 ;  /* 0x0000000416b07825 */ /* 0x000fc600078e0276 */
[----:B------:R1:W-:Y:S04]  /*193c0*/  STL.64 [R1+0x538], R4 ;  /* 0x0005380401007387 */ /* 0x0003e80000100a00 */
[----:B------:R-:W-:Y:S01]  /*193d0*/  STL.64 [R1+0x550], R226 ;  /* 0x000550e201007387 */ /* 0x000fe20000100a00 */
[----:B------:R-:W-:-:S03]  /*193e0*/  IMAD.WIDE R224, R22, 0x4, R116 ;  /* 0x0000000416e07825 */ /* 0x000fc600078e0274 */
[----:B------:R-:W-:Y:S04]  /*193f0*/  STL.64 [R1+0x22e8], R226 ;  /* 0x0022e8e201007387 */ /* 0x000fe80000100a00 */
[----:B------:R-:W-:Y:S04]  /*19400*/  STL.64 [R1+0x548], R176 ;  /* 0x000548b001007387 */ /* 0x000fe80000100a00 */
[----:B------:R-:W-:Y:S04]  /*19410*/  STL.64 [R1+0x22f0], R176 ;  /* 0x0022f0b001007387 */ /* 0x000fe80000100a00 */
[----:B------:R-:W-:Y:S04]  /*19420*/  STL.64 [R1+0x540], R134 ;  /* 0x0005408601007387 */ /* 0x000fe80000100a00 */
[----:B------:R-:W-:Y:S04]  /*19430*/  STL.64 [R1+0x22f8], R134 ;  /* 0x0022f88601007387 */ /* 0x000fe80000100a00 */
[----:B------:R-:W-:Y:S04]  /*19440*/  STL.64 [R1+0x530], R224 ;  /* 0x000530e001007387 */ /* 0x000fe80000100a00 */
[----:B------:R-:W-:Y:S01]  /*19450*/  STL.64 [R1+0x2300], R224 ;  /* 0x002300e001007387 */ /* 0x000fe20000100a00 */
[----:B--2---:R-:W-:-:S03]  /*19460*/  IMAD.WIDE R174, R22, 0x4, R110 ;  /* 0x0000000416ae7825 */ /* 0x004fc600078e026e */
[----:B------:R-:W2:Y:S01]  /*19470*/  LDL.LU.64 R110, [R1+0x1e0] ;  /* 0x0001e000016e7983 */ /* 0x000ea20000300a00 */
[----:B----4-:R-:W-:-:S03]  /*19480*/  IMAD.WIDE R132, R22, 0x4, R108 ;  /* 0x0000000416847825 */ /* 0x010fc600078e026c */
[----:B------:R-:W4:Y:S01]  /*19490*/  LDL.LU.64 R108, [R1+0x1d8] ;  /* 0x0001d800016c7983 */ /* 0x000f220000300a00 */
[----:B-1----:R-:W-:-:S03]  /*194a0*/  IMAD.WIDE R4, R22, 0x4, R106 ;  /* 0x0000000416047825 */ /* 0x002fc600078e026a */
[----:B------:R-:W4:Y:S04]  /*194b0*/  LDL.LU.64 R106, [R1+0x1d0] ;  /* 0x0001d000016a7983 */ /* 0x000f280000300a00 */
[----:B------:R1:W-:Y:S04]  /*194c0*/  STL.64 [R1+0x518], R4 ;  /* 0x0005180401007387 */ /* 0x0003e80000100a00 */
[----:B------:R-:W-:Y:S01]  /*194d0*/  STL.64 [R1+0x528], R174 ;  /* 0x000528ae01007387 */ /* 0x000fe20000100a00 */
[----:B------:R-:W-:-:S03]  /*194e0*/  IMAD.WIDE R222, R22, 0x4, R112 ;  /* 0x0000000416de7825 */ /* 0x000fc600078e0270 */
[----:B------:R-:W-:Y:S04]  /*194f0*/  STL.64 [R1+0x2308], R174 ;  /* 0x002308ae01007387 */ /* 0x000fe80000100a00 */
[----:B------:R-:W-:Y:S01]  /*19500*/  STL.64 [R1+0x520], R132 ;  /* 0x0005208401007387 */ /* 0x000fe20000100a00 */
[----:B------:R-:W-:-:S03]  /*19510*/  IMAD.WIDE R172, R22, 0x4, R104 ;  /* 0x0000000416ac7825 */ /* 0x000fc600078e0268 */
[----:B------:R-:W-:Y:S04]  /*19520*/  STL.64 [R1+0x2310], R132 ;  /* 0x0023108401007387 */ /* 0x000fe80000100a00 */
[----:B------:R-:W4:Y:S04]  /*19530*/  LDL.LU.64 R104, [R1+0x1c8] ;  /* 0x0001c80001687983 */ /* 0x000f280000300a00 */
[----:B------:R-:W-:Y:S04]  /*19540*/  STL.64 [R1+0x510], R222 ;  /* 0x000510de01007387 */ /* 0x000fe80000100a00 */
[----:B------:R-:W-:Y:S04]  /*19550*/  STL.64 [R1+0x2318], R222 ;  /* 0x002318de01007387 */ /* 0x000fe80000100a00 */
[----:B------:R-:W4:Y:S01]  /*19560*/  LDL.LU.64 R112, [R1+0x1c0] ;  /* 0x0001c00001707983 */ /* 0x000f220000300a00 */
[----:B---3--:R-:W-:-:S03]  /*19570*/  IMAD.WIDE R130, R22, 0x4, R102 ;  /* 0x0000000416827825 */ /* 0x008fc600078e0266 */
[----:B------:R-:W3:Y:S01]  /*19580*/  LDL.LU.64 R102, [R1+0x1b8] ;  /* 0x0001b80001667983 */ /* 0x000ee20000300a00 */
[----:B-1----:R-:W-:-:S05]  /*19590*/  IMAD.WIDE R4, R22, 0x4, R100 ;  /* 0x0000000416047825 */ /* 0x002fca00078e0264 */
[----:B------:R2:W-:Y:S04]  /*195a0*/  STL.64 [R1+0x4f8], R4 ;  /* 0x0004f80401007387 */ /* 0x0005e80000100a00 */
[----:B------:R-:W3:Y:S04]  /*195b0*/  LDL.LU.64 R100, [R1+0x1b0] ;  /* 0x0001b00001647983 */ /* 0x000ee80000300a00 */
[----:B------:R-:W-:Y:S04]  /*195c0*/  STL.64 [R1+0x508], R172 ;  /* 0x000508ac01007387 */ /* 0x000fe80000100a00 */
[----:B------:R-:W-:Y:S04]  /*195d0*/  STL.64 [R1+0x2320], R172 ;  /* 0x002320ac01007387 */ /* 0x000fe80000100a00 */
[----:B------:R-:W3:Y:S01]  /*195e0*/  LDL.LU.64 R118, [R1+0x1a8] ;  /* 0x0001a80001767983 */ /* 0x000ee20000300a00 */
[----:B------:R-:W-:-:S03]  /*195f0*/  IMAD.WIDE R170, R22, 0x4, R98 ;  /* 0x0000000416aa7825 */ /* 0x000fc600078e0262 */
[----:B------:R-:W3:Y:S04]  /*19600*/  LDL.LU.64 R116, [R1+0x1a0] ;  /* 0x0001a00001747983 */ /* 0x000ee80000300a00 */
[----:B------:R-:W-:Y:S04]  /*19610*/  STL.64 [R1+0x500], R130 ;  /* 0x0005008201007387 */ /* 0x000fe80000100a00 */
[----:B------:R-:W-:Y:S04]  /*19620*/  STL.64 [R1+0x2328], R130 ;  /* 0x0023288201007387 */ /* 0x000fe80000100a00 */
[----:B------:R-:W3:Y:S04]  /*19630*/  LDL.LU.64 R98, [R1+0x198] ;  /* 0x0001980001627983 */ /* 0x000ee80000300a00 */
[----:B------:R-:W3:Y:S01]  /*19640*/  LDL.LU.64 R2, [R1+0x190] ;  /* 0x0001900001027983 */ /* 0x000ee20000300a00 */
[----:B------:R-:W-:-:S05]  /*19650*/  IMAD.WIDE R220, R22, 0x4, R114 ;  /* 0x0000000416dc7825 */ /* 0x000fca00078e0272 */
[----:B------:R-:W-:Y:S04]  /*19660*/  STL.64 [R1+0x4f0], R220 ;  /* 0x0004f0dc01007387 */ /* 0x000fe80000100a00 */
[----:B------:R-:W-:Y:S01]  /*19670*/  STL.64 [R1+0x2330], R220 ;  /* 0x002330dc01007387 */ /* 0x000fe20000100a00 */
[----:B--2---:R-:W-:-:S03]  /*19680*/  IMAD.WIDE R4, R22, 0x4, R110 ;  /* 0x0000000416047825 */ /* 0x004fc600078e026e */
[----:B------:R-:W2:Y:S04]  /*19690*/  LDL.LU.64 R110, [R1+0x188] ;  /* 0x00018800016e7983 */ /* 0x000ea80000300a00 */
[----:B------:R-:W-:Y:S04]  /*196a0*/  STL.64 [R1+0x4e8], R170 ;  /* 0x0004e8aa01007387 */ /* 0x000fe80000100a00 */
[----:B------:R1:W-:Y:S04]  /*196b0*/  STL.64 [R1+0x4d8], R4 ;  /* 0x0004d80401007387 */ /* 0x0003e80000100a00 */
[----:B------:R-:W-:Y:S04]  /*196c0*/  STL.64 [R1+0x2338], R170 ;  /* 0x002338aa01007387 */ /* 0x000fe80000100a00 */
[----:B------:R-:W2:Y:S01]  /*196d0*/  LDL.LU.64 R114, [R1+0x180] ;  /* 0x0001800001727983 */ /* 0x000ea20000300a00 */
[----:B----4-:R-:W-:-:S04]  /*196e0*/  IMAD.WIDE R218, R22, 0x4, R108 ;  /* 0x0000000416da7825 */ /* 0x010fc800078e026c */
[C---:B------:R-:W-:Y:S02]  /*196f0*/  IMAD.WIDE R168, R22.reuse, 0x4, R106 ;  /* 0x0000000416a87825 */ /* 0x040fe400078e026a */
[----:B------:R-:W4:Y:S04]  /*19700*/  LDL.LU.64 R106, [R1+0x178] ;  /* 0x00017800016a7983 */ /* 0x000f280000300a00 */
[----:B------:R-:W4:Y:S04]  /*19710*/  LDL.LU.64 R108, [R1+0x170] ;  /* 0x00017000016c7983 */ /* 0x000f280000300a00 */
[----:B------:R-:W-:Y:S04]  /*19720*/  STL.64 [R1+0x4e0], R128 ;  /* 0x0004e08001007387 */ /* 0x000fe80000100a00 */
[----:B------:R-:W-:Y:S01]  /*19730*/  STL.64 [R1+0x2340], R128 ;  /* 0x0023408001007387 */ /* 0x000fe20000100a00 */
[----:B------:R-:W-:-:S03]  /*19740*/  IMAD.WIDE R126, R22, 0x4, R104 ;  /* 0x00000004167e7825 */ /* 0x000fc600078e0268 */
[----:B------:R-:W4:Y:S04]  /*19750*/  LDL.LU.64 R104, [R1+0x168] ;  /* 0x0001680001687983 */ /* 0x000f280000300a00 */
[----:B------:R-:W-:Y:S01]  /*19760*/  STL.64 [R1+0x4d0], R218 ;  /* 0x0004d0da01007387 */ /* 0x000fe20000100a00 */
[----:B-1----:R-:W-:-:S03]  /*19770*/  IMAD.WIDE R4, R22, 0x4, R112 ;  /* 0x0000000416047825 */ /* 0x002fc600078e0270 */
[----:B------:R-:W-:Y:S04]  /*19780*/  STL.64 [R1+0x2348], R218 ;  /* 0x002348da01007387 */ /* 0x000fe80000100a00 */
[----:B------:R-:W-:Y:S01]  /*19790*/  STL.64 [R1+0x4c8], R168 ;  /* 0x0004c8a801007387 */ /* 0x000fe20000100a00 */
[----:B---3--:R-:W-:-:S03]  /*197a0*/  IMAD.WIDE R216, R22, 0x4, R102 ;  /* 0x0000000416d87825 */ /* 0x008fc600078e0266 */
[----:B------:R1:W-:Y:S04]  /*197b0*/  STL.64 [R1+0x4b8], R4 ;  /* 0x0004b80401007387 */ /* 0x0003e80000100a00 */
[----:B------:R-:W3:Y:S04]  /*197c0*/  LDL.LU.64 R112, [R1+0x160] ;  /* 0x0001600001707983 */ /* 0x000ee80000300a00 */
[----:B------:R-:W3:Y:S01]  /*197d0*/  LDL.LU.64 R102, [R1+0x158] ;  /* 0x0001580001667983 */ /* 0x000ee20000300a00 */
[----:B------:R-:W-:-:S03]  /*197e0*/  IMAD.WIDE R166, R22, 0x4, R100 ;  /* 0x0000000416a67825 */ /* 0x000fc600078e0264 */
[----:B------:R-:W3:Y:S04]  /*197f0*/  LDL.LU.64 R100, [R1+0x150] ;  /* 0x0001500001647983 */ /* 0x000ee80000300a00 */
[----:B------:R-:W-:Y:S04]  /*19800*/  STL.64 [R1+0x4c0], R126 ;  /* 0x0004c07e01007387 */ /* 0x000fe80000100a00 */
[----:B------:R-:W-:Y:S04]  /*19810*/  STL.64 [R1+0x4b0], R216 ;  /* 0x0004b0d801007387 */ /* 0x000fe80000100a00 */
[----:B------:R-:W-:Y:S01]  /*19820*/  STL.64 [R1+0x4a8], R166 ;  /* 0x0004a8a601007387 */ /* 0x000fe20000100a00 */
[----:B------:R-:W-:-:S03]  /*19830*/  IMAD.WIDE R214, R22, 0x4, R98 ;  /* 0x0000000416d67825 */ /* 0x000fc600078e0262 */
[----:B------:R-:W3:Y:S01]  /*19840*/  LDL.LU.64 R98, [R1+0x148] ;  /* 0x0001480001627983 */ /* 0x000ee20000300a00 */
[----:B-1----:R-:W-:-:S03]  /*19850*/  IMAD.WIDE R4, R22, 0x4, R2 ;  /* 0x0000000416047825 */ /* 0x002fc600078e0202 */
[----:B------:R-:W3:Y:S01]  /*19860*/  LDL.LU.64 R2, [R1+0x140] ;  /* 0x0001400001027983 */ /* 0x000ee20000300a00 */
[----:B------:R-:W-:-:S04]  /*19870*/  IMAD.WIDE R218, R22, 0x4, R116 ;  /* 0x0000000416da7825 */ /* 0x000fc800078e0274 */
[C---:B------:R-:W-:Y:S01]  /*19880*/  IMAD.WIDE R124, R22.reuse, 0x4, R118 ;  /* 0x00000004167c7825 */ /* 0x040fe200078e0276 */
[----:B------:R-:W-:Y:S04]  /*19890*/  STL.64 [R1+0x498], R218 ;  /* 0x000498da01007387 */ /* 0x000fe80000100a00 */
[----:B------:R-:W-:Y:S04]  /*198a0*/  STL.64 [R1+0x4a0], R124 ;  /* 0x0004a07c01007387 */ /* 0x000fe80000100a00 */
[----:B------:R-:W3:Y:S01]  /*198b0*/  LDL.LU.64 R116, [R1+0x138] ;  /* 0x0001380001747983 */ /* 0x000ee20000300a00 */
[----:B--2---:R-:W-:-:S03]  /*198c0*/  IMAD.WIDE R122, R22, 0x4, R110 ;  /* 0x00000004167a7825 */ /* 0x004fc600078e026e */
[----:B------:R-:W2:Y:S04]  /*198d0*/  LDL.LU.64 R110, [R1+0x130] ;  /* 0x00013000016e7983 */ /* 0x000ea80000300a00 */
[----:B------:R-:W-:Y:S04]  /*198e0*/  STL.64 [R1+0x490], R214 ;  /* 0x000490d601007387 */ /* 0x000fe80000100a00 */
[----:B------:R-:W-:Y:S01]  /*198f0*/  STL.64 [R1+0x488], R4 ;  /* 0x0004880401007387 */ /* 0x000fe20000100a00 */
[----:B------:R-:W-:-:S04]  /*19900*/  IMAD.WIDE R128, R22, 0x4, R114 ;  /* 0x0000000416807825 */ /* 0x000fc800078e0272 */
[C---:B----4-:R-:W-:Y:S02]  /*19910*/  IMAD.WIDE R212, R22.reuse, 0x4, R106 ;  /* 0x0000000416d47825 */ /* 0x050fe400078e026a */
[----:B------:R-:W4:Y:S02]  /*19920*/  LDL.LU.64 R106, [R1+0x128] ;  /* 0x00012800016a7983 */ /* 0x000f240000300a00 */
[C---:B------:R-:W-:Y:S02]  /*19930*/  IMAD.WIDE R164, R22.reuse, 0x4, R108 ;  /* 0x0000000416a47825 */ /* 0x040fe400078e026c */
[----:B------:R-:W4:Y:S04]  /*19940*/  LDL.LU.64 R136, [R1+0x120] ;  /* 0x0001200001887983 */ /* 0x000f280000300a00 */
[----:B------:R-:W-:Y:S04]  /*19950*/  STL.64 [R1+0x478], R128 ;  /* 0x0004788001007387 */ /* 0x000fe80000100a00 */
[----:B------:R-:W-:Y:S04]  /*19960*/  STL.64 [R1+0x480], R122 ;  /* 0x0004807a01007387 */ /* 0x000fe80000100a00 */
[----:B------:R-:W4:Y:S01]  /*19970*/  LDL.LU.64 R108, [R1+0x118] ;  /* 0x00011800016c7983 */ /* 0x000f220000300a00 */
[----:B------:R-:W-:-:S03]  /*19980*/  IMAD.WIDE R120, R22, 0x4, R104 ;  /* 0x0000000416787825 */ /* 0x000fc600078e0268 */
[----:B------:R-:W4:Y:S04]  /*19990*/  LDL.LU.64 R104, [R1+0x110] ;  /* 0x0001100001687983 */ /* 0x000f280000300a00 */
[----:B------:R-:W-:Y:S04]  /*199a0*/  STL.64 [R1+0x470], R212 ;  /* 0x000470d401007387 */ /* 0x000fe80000100a00 */
[----:B------:R-:W-:Y:S04]  /*199b0*/  STL.64 [R1+0x468], R164 ;  /* 0x000468a401007387 */ /* 0x000fe80000100a00 */
[----:B------:R-:W4:Y:S01]  /*199c0*/  LDL.LU.64 R114, [R1+0x108] ;  /* 0x0001080001727983 */ /* 0x000f220000300a00 */
[----:B---3--:R-:W-:-:S03]  /*199d0*/  IMAD.WIDE R170, R22, 0x4, R112 ;  /* 0x0000000416aa7825 */ /* 0x008fc600078e0270 */
[----:B------:R-:W3:Y:S01]  /*199e0*/  LDL.LU.64 R112, [R1+0x100] ;  /* 0x0001000001707983 */ /* 0x000ee20000300a00 */
[----:B------:R-:W-:-:S03]  /*199f0*/  IMAD.WIDE R210, R22, 0x4, R102 ;  /* 0x0000000416d27825 */ /* 0x000fc600078e0266 */
        /* <DEDUP_REMOVED lines=8> */
[----:B------:R-:W-:-:S03]  /*19a80*/  IMAD.WIDE R220, R22, 0x4, R2 ;  /* 0x0000000416dc7825 */ /* 0x000fc600078e0202 */
[----:B------:R-:W3:Y:S04]  /*19a90*/  LDL.LU.64 R2, [R1+0xe0] ;  /* 0x0000e00001027983 */ /* 0x000ee80000300a00 */
[----:B------:R-:W-:Y:S04]  /*19aa0*/  STL.64 [R1+0x448], R162 ;  /* 0x000448a201007387 */ /* 0x000fe80000100a00 */
[----:B------:R-:W3:Y:S01]  /*19ab0*/  LDL.LU.64 R138, [R1+0xd8] ;  /* 0x0000d800018a7983 */ /* 0x000ee20000300a00 */
[----:B------:R-:W-:-:S04]  /*19ac0*/  IMAD.WIDE R208, R22, 0x4, R116 ;  /* 0x0000000416d07825 */ /* 0x000fc800078e0274 */
[C---:B--2---:R-:W-:Y:S02]  /*19ad0*/  IMAD.WIDE R160, R22.reuse, 0x4, R110 ;  /* 0x0000000416a07825 */ /* 0x044fe400078e026e */
[----:B------:R-:W2:Y:S04]  /*19ae0*/  LDL.LU.64 R110, [R1+0xd0] ;  /* 0x0000d000016e7983 */ /* 0x000ea80000300a00 */
[----:B------:R-:W-:Y:S04]  /*19af0*/  STL.64 [R1+0x438], R220 ;  /* 0x000438dc01007387 */ /* 0x000fe80000100a00 */
[----:B------:R-:W-:Y:S01]  /*19b00*/  STL.64 [R1+0x440], R118 ;  /* 0x0004407601007387 */ /* 0x000fe20000100a00 */
[----:B----4-:R-:W-:-:S03]  /*19b10*/  IMAD.WIDE R116, R22, 0x4, R106 ;  /* 0x0000000416747825 */ /* 0x010fc600078e026a */
[----:B------:R-:W4:Y:S01]  /*19b20*/  LDL.LU.64 R106, [R1+0xc8] ;  /* 0x0000c800016a7983 */ /* 0x000f220000300a00 */
[----:B------:R-:W-:-:S03]  /*19b30*/  IMAD.WIDE R130, R22, 0x4, R136 ;  /* 0x0000000416827825 */ /* 0x000fc600078e0288 */
[----:B------:R-:W-:Y:S04]  /*19b40*/  STL.64 [R1+0x430], R208 ;  /* 0x000430d001007387 */ /* 0x000fe80000100a00 */
[----:B------:R-:W4:Y:S04]  /*19b50*/  LDL.LU.64 R136, [R1+0xc0] ;  /* 0x0000c00001887983 */ /* 0x000f280000300a00 */
[----:B------:R-:W-:Y:S01]  /*19b60*/  STL.64 [R1+0x428], R160 ;  /* 0x000428a001007387 */ /* 0x000fe20000100a00 */
[----:B------:R-:W-:-:S04]  /*19b70*/  IMAD.WIDE R206, R22, 0x4, R108 ;  /* 0x0000000416ce7825 */ /* 0x000fc800078e026c */
[C---:B------:R-:W-:Y:S02]  /*19b80*/  IMAD.WIDE R158, R22.reuse, 0x4, R104 ;  /* 0x00000004169e7825 */ /* 0x040fe400078e0268 */
[----:B------:R-:W4:Y:S04]  /*19b90*/  LDL.LU.64 R104, [R1+0xb8] ;  /* 0x0000b80001687983 */ /* 0x000f280000300a00 */
[----:B------:R-:W4:Y:S04]  /*19ba0*/  LDL.LU.64 R108, [R1+0xb0] ;  /* 0x0000b000016c7983 */ /* 0x000f280000300a00 */
[----:B------:R-:W-:Y:S04]  /*19bb0*/  STL.64 [R1+0x418], R130 ;  /* 0x0004188201007387 */ /* 0x000fe80000100a00 */
[----:B------:R-:W-:Y:S04]  /*19bc0*/  STL.64 [R1+0x420], R116 ;  /* 0x0004207401007387 */ /* 0x000fe80000100a00 */
[----:B------:R-:W-:Y:S01]  /*19bd0*/  STL.64 [R1+0x410], R206 ;  /* 0x000410ce01007387 */ /* 0x000fe20000100a00 */
[----:B------:R-:W-:-:S03]  /*19be0*/  IMAD.WIDE R114, R22, 0x4, R114 ;  /* 0x0000000416727825 */ /* 0x000fc600078e0272 */
[----:B------:R-:W-:Y:S01]  /*19bf0*/  STL.64 [R1+0x408], R158 ;  /* 0x0004089e01007387 */ /* 0x000fe20000100a00 */
[----:B---3--:R-:W-:-:S04]  /*19c00*/  IMAD.WIDE R172, R22, 0x4, R112 ;  /* 0x0000000416ac7825 */ /* 0x008fc800078e0270 */
[C---:B------:R-:W-:Y:S02]  /*19c10*/  IMAD.WIDE R204, R22.reuse, 0x4, R102 ;  /* 0x0000000416cc7825 */ /* 0x040fe400078e0266 */
[----:B------:R-:W3:Y:S02]  /*19c20*/  LDL.LU.64 R102, [R1+0xa8] ;  /* 0x0000a80001667983 */ /* 0x000ee40000300a00 */
[C---:B------:R-:W-:Y:S02]  /*19c30*/  IMAD.WIDE R156, R22.reuse, 0x4, R100 ;  /* 0x00000004169c7825 */ /* 0x040fe400078e0264 */
        /* <DEDUP_REMOVED lines=8> */
[----:B------:R-:W-:Y:S01]  /*19cc0*/  STL.64 [R1+0x3e8], R156 ;  /* 0x0003e89c01007387 */ /* 0x000fe20000100a00 */
[----:B------:R-:W-:-:S03]  /*19cd0*/  IMAD.WIDE R202, R22, 0x4, R138 ;  /* 0x0000000416ca7825 */ /* 0x000fc600078e028a */
[----:B------:R-:W-:Y:S04]  /*19ce0*/  STL.64 [R1+0x3d8], R222 ;  /* 0x0003d8de01007387 */ /* 0x000fe80000100a00 */
[----:B------:R-:W-:Y:S01]  /*19cf0*/  STL.64 [R1+0x3e0], R112 ;  /* 0x0003e07001007387 */ /* 0x000fe20000100a00 */
[----:B--2---:R-:W-:-:S04]  /*19d00*/  IMAD.WIDE R150, R22, 0x4, R110 ;  /* 0x0000000416967825 */ /* 0x004fc800078e026e */
[C---:B----4-:R-:W-:Y:S02]  /*19d10*/  IMAD.WIDE R110, R22.reuse, 0x4, R106 ;  /* 0x00000004166e7825 */ /* 0x050fe400078e026a */
[----:B------:R-:W2:Y:S04]  /*19d20*/  LDL.LU.64 R106, [R1+0x88] ;  /* 0x00008800016a7983 */ /* 0x000ea80000300a00 */
[----:B------:R-:W4:Y:S04]  /*19d30*/  LDL.LU.64 R186, [R1+0x80] ;  /* 0x0000800001ba7983 */ /* 0x000f280000300a00 */
[----:B------:R-:W-:Y:S01]  /*19d40*/  STL.64 [R1+0x3d0], R202 ;  /* 0x0003d0ca01007387 */ /* 0x000fe20000100a00 */
[----:B------:R-:W-:-:S03]  /*19d50*/  IMAD.WIDE R132, R22, 0x4, R136 ;  /* 0x0000000416847825 */ /* 0x000fc600078e0288 */
[----:B------:R-:W4:Y:S04]  /*19d60*/  LDL.LU.64 R184, [R1+0x78] ;  /* 0x0000780001b87983 */ /* 0x000f280000300a00 */
[----:B------:R-:W4:Y:S04]  /*19d70*/  LDL.LU.64 R144, [R1+0x70] ;  /* 0x0000700001907983 */ /* 0x000f280000300a00 */
[----:B------:R-:W-:Y:S01]  /*19d80*/  STL.64 [R1+0x3c8], R150 ;  /* 0x0003c89601007387 */ /* 0x000fe20000100a00 */
[----:B------:R-:W-:-:S03]  /*19d90*/  IMAD.WIDE R200, R22, 0x4, R104 ;  /* 0x0000000416c87825 */ /* 0x000fc600078e0268 */
[----:B------:R-:W4:Y:S04]  /*19da0*/  LDL.LU.64 R104, [R1+0x68] ;  /* 0x0000680001687983 */ /* 0x000f280000300a00 */
[----:B------:R-:W4:Y:S01]  /*19db0*/  LDL.LU.64 R182, [R1+0x60] ;  /* 0x0000600001b67983 */ /* 0x000f220000300a00 */
[----:B------:R-:W-:-:S03]  /*19dc0*/  IMAD.WIDE R148, R22, 0x4, R108 ;  /* 0x0000000416947825 */ /* 0x000fc600078e026c */
[----:B------:R-:W4:Y:S04]  /*19dd0*/  LDL.LU.64 R180, [R1+0x58] ;  /* 0x0000580001b47983 */ /* 0x000f280000300a00 */
[----:B------:R-:W4:Y:S04]  /*19de0*/  LDL.LU.64 R142, [R1+0x50] ;  /* 0x00005000018e7983 */ /* 0x000f280000300a00 */
[----:B------:R-:W-:Y:S04]  /*19df0*/  STL.64 [R1+0x3b8], R132 ;  /* 0x0003b88401007387 */ /* 0x000fe80000100a00 */
[----:B------:R-:W-:Y:S01]  /*19e00*/  STL.64 [R1+0x3c0], R110 ;  /* 0x0003c06e01007387 */ /* 0x000fe20000100a00 */
[----:B---3--:R-:W-:-:S03]  /*19e10*/  IMAD.WIDE R108, R22, 0x4, R102 ;  /* 0x00000004166c7825 */ /* 0x008fc600078e0266 */
[----:B------:R-:W3:Y:S04]  /*19e20*/  LDL.LU.64 R102, [R1+0x48] ;  /* 0x0000480001667983 */ /* 0x000ee80000300a00 */
[----:B------:R-:W3:Y:S04]  /*19e30*/  LDL.LU.64 R178, [R1+0x40] ;  /* 0x0000400001b27983 */ /* 0x000ee80000300a00 */
[----:B------:R-:W-:Y:S04]  /*19e40*/  STL.64 [R1+0x3b0], R200 ;  /* 0x0003b0c801007387 */ /* 0x000fe80000100a00 */
[----:B------:R-:W3:Y:S01]  /*19e50*/  LDL.LU.64 R140, [R1+0x38] ;  /* 0x00003800018c7983 */ /* 0x000ee20000300a00 */
[----:B------:R-:W-:-:S03]  /*19e60*/  IMAD.WIDE R174, R22, 0x4, R100 ;  /* 0x0000000416ae7825 */ /* 0x000fc600078e0264 */
[----:B------:R-:W3:Y:S04]  /*19e70*/  LDL.LU.64 R138, [R1+0x30] ;  /* 0x00003000018a7983 */ /* 0x000ee80000300a00 */
[----:B------:R-:W-:Y:S04]  /*19e80*/  STL.64 [R1+0x3a8], R148 ;  /* 0x0003a89401007387 */ /* 0x000fe80000100a00 */
[----:B------:R-:W3:Y:S04]  /*19e90*/  LDL.LU.64 R100, [R1+0x28] ;  /* 0x0000280001647983 */ /* 0x000ee80000300a00 */
[----:B------:R-:W3:Y:S01]  /*19ea0*/  LDL.LU.64 R136, [R1+0x20] ;  /* 0x0000200001887983 */ /* 0x000ee20000300a00 */
[----:B------:R-:W-:-:S03]  /*19eb0*/  IMAD.WIDE R198, R22, 0x4, R98 ;  /* 0x0000000416c67825 */ /* 0x000fc600078e0262 */
[----:B------:R-:W3:Y:S01]  /*19ec0*/  LDL.LU.64 R98, [R1+0x18] ;  /* 0x0000180001627983 */ /* 0x000ee20000300a00 */
[----:B------:R-:W-:-:S03]  /*19ed0*/  IMAD.WIDE R146, R22, 0x4, R2 ;  /* 0x0000000416927825 */ /* 0x000fc600078e0202 */
[----:B------:R-:W3:Y:S04]  /*19ee0*/  LDL.LU.64 R2, [R1+0x10] ;  /* 0x0000100001027983 */ /* 0x000ee80000300a00 */
[----:B------:R-:W-:Y:S04]  /*19ef0*/  STL.64 [R1+0x398], R174 ;  /* 0x000398ae01007387 */ /* 0x000fe80000100a00 */
[----:B------:R-:W-:Y:S04]  /*19f00*/  STL.64 [R1+0x3a0], R108 ;  /* 0x0003a06c01007387 */ /* 0x000fe80000100a00 */
[----:B------:R-:W-:Y:S04]  /*19f10*/  STL.64 [R1+0x390], R198 ;  /* 0x000390c601007387 */ /* 0x000fe80000100a00 */
[----:B------:R-:W-:Y:S01]  /*19f20*/  STL.64 [R1+0x388], R146 ;  /* 0x0003889201007387 */ /* 0x000fe20000100a00 */
        /* <DEDUP_REMOVED lines=24> */
[----:B--2---:R-:W-:-:S04]  /*1a0b0*/  IMAD.WIDE R106, R22, 0x4, R106 ;  /* 0x00000004166a7825 */ /* 0x004fc800078e026a */
[----:B----4-:R-:W-:-:S05]  /*1a0c0*/  IMAD.WIDE R224, R22, 0x4, R186 ;  /* 0x0000000416e07825 */ /* 0x010fca00078e02ba */
[----:B------:R-:W-:Y:S01]  /*1a0d0*/  STL.64 [R1+0x378], R224 ;  /* 0x000378e001007387 */ /* 0x000fe20000100a00 */
[----:B------:R-:W-:-:S03]  /*1a0e0*/  IMAD.WIDE R196, R22, 0x4, R184 ;  /* 0x0000000416c47825 */ /* 0x000fc600078e02b8 */
[----:B------:R-:W-:Y:S01]  /*1a0f0*/  STL.64 [R1+0x380], R106 ;  /* 0x0003806a01007387 */ /* 0x000fe20000100a00 */
[----:B------:R-:W-:-:S03]  /*1a100*/  IMAD.WIDE R144, R22, 0x4, R144 ;  /* 0x0000000416907825 */ /* 0x000fc600078e0290 */
[----:B------:R-:W-:Y:S04]  /*1a110*/  STL.64 [R1+0x370], R196 ;  /* 0x000370c401007387 */ /* 0x000fe80000100a00 */
[----:B------:R-:W-:Y:S01]  /*1a120*/  STL.64 [R1+0x368], R144 ;  /* 0x0003689001007387 */ /* 0x000fe20000100a00 */
[----:B------:R-:W-:-:S04]  /*1a130*/  IMAD.WIDE R104, R22, 0x4, R104 ;  /* 0x0000000416687825 */ /* 0x000fc800078e0268 */
[----:B------:R-:W-:-:S04]  /*1a140*/  IMAD.WIDE R134, R22, 0x4, R182 ;  /* 0x0000000416867825 */ /* 0x000fc800078e02b6 */
[C---:B------:R-:W-:Y:S01]  /*1a150*/  IMAD.WIDE R194, R22.reuse, 0x4, R180 ;  /* 0x0000000416c27825 */ /* 0x040fe200078e02b4 */
[----:B------:R-:W-:Y:S03]  /*1a160*/  STL.64 [R1+0x358], R134 ;  /* 0x0003588601007387 */ /* 0x000fe60000100a00 */
[C---:B------:R-:W-:Y:S01]  /*1a170*/  IMAD.WIDE R142, R22.reuse, 0x4, R142 ;  /* 0x00000004168e7825 */ /* 0x040fe200078e028e */
[----:B------:R-:W-:Y:S04]  /*1a180*/  STL.64 [R1+0x360], R104 ;  /* 0x0003606801007387 */ /* 0x000fe80000100a00 */
[----:B------:R-:W-:Y:S04]  /*1a190*/  STL.64 [R1+0x350], R194 ;  /* 0x000350c201007387 */ /* 0x000fe80000100a00 */
[----:B------:R-:W-:Y:S01]  /*1a1a0*/  STL.64 [R1+0x348], R142 ;  /* 0x0003488e01007387 */ /* 0x000fe20000100a00 */
[----:B---3--:R-:W-:-:S04]  /*1a1b0*/  IMAD.WIDE R102, R22, 0x4, R102 ;  /* 0x0000000416667825 */ /* 0x008fc800078e0266 */
[----:B------:R-:W-:-:S05]  /*1a1c0*/  IMAD.WIDE R176, R22, 0x4, R178 ;  /* 0x0000000416b07825 */ /* 0x000fca00078e02b2 */
[----:B------:R-:W-:Y:S01]  /*1a1d0*/  STL.64 [R1+0x338], R176 ;  /* 0x000338b001007387 */ /* 0x000fe20000100a00 */
[----:B------:R-:W-:-:S03]  /*1a1e0*/  IMAD.WIDE R192, R22, 0x4, R140 ;  /* 0x0000000416c07825 */ /* 0x000fc600078e028c */
[----:B------:R-:W-:Y:S01]  /*1a1f0*/  STL.64 [R1+0x340], R102 ;  /* 0x0003406601007387 */ /* 0x000fe20000100a00 */
[----:B------:R-:W-:-:S03]  /*1a200*/  IMAD.WIDE R140, R22, 0x4, R138 ;  /* 0x00000004168c7825 */ /* 0x000fc600078e028a */
[----:B------:R-:W-:Y:S04]  /*1a210*/  STL.64 [R1+0x330], R192 ;  /* 0x000330c001007387 */ /* 0x000fe80000100a00 */
[----:B------:R-:W-:Y:S01]  /*1a220*/  STL.64 [R1+0x328], R140 ;  /* 0x0003288c01007387 */ /* 0x000fe20000100a00 */
[----:B------:R-:W-:-:S04]  /*1a230*/  IMAD.WIDE R100, R22, 0x4, R100 ;  /* 0x0000000416647825 */ /* 0x000fc800078e0264 */
[----:B------:R-:W-:-:S05]  /*1a240*/  IMAD.WIDE R226, R22, 0x4, R136 ;  /* 0x0000000416e27825 */ /* 0x000fca00078e0288 */
[----:B------:R-:W-:Y:S01]  /*1a250*/  STL.64 [R1+0x318], R226 ;  /* 0x000318e201007387 */ /* 0x000fe20000100a00 */
[----:B------:R-:W-:-:S03]  /*1a260*/  IMAD.WIDE R136, R22, 0x4, R248 ;  /* 0x0000000416887825 */ /* 0x000fc600078e02f8 */
[----:B------:R-:W-:Y:S01]  /*1a270*/  STL.64 [R1+0x320], R100 ;  /* 0x0003206401007387 */ /* 0x000fe20000100a00 */
[----:B------:R-:W-:-:S04]  /*1a280*/  IMAD.WIDE R190, R22, 0x4, R98 ;  /* 0x0000000416be7825 */ /* 0x000fc800078e0262 */
[C---:B------:R-:W-:Y:S01]  /*1a290*/  IMAD.WIDE R138, R22.reuse, 0x4, R2 ;  /* 0x00000004168a7825 */ /* 0x040fe200078e0202 */
[----:B------:R-:W-:Y:S03]  /*1a2a0*/  STL.64 [R1+0x310], R190 ;  /* 0x000310be01007387 */ /* 0x000fe60000100a00 */
[C---:B------:R-:W-:Y:S01]  /*1a2b0*/  IMAD.WIDE R98, R22.reuse, 0x4, R154 ;  /* 0x0000000416627825 */ /* 0x040fe200078e029a */
[----:B------:R-:W-:Y:S03]  /*1a2c0*/  STL.64 [R1+0x308], R138 ;  /* 0x0003088a01007387 */ /* 0x000fe60000100a00 */
[C---:B------:R-:W-:Y:S01]  /*1a2d0*/  IMAD.WIDE R186, R22.reuse, 0x4, R242 ;  /* 0x0000000416ba7825 */ /* 0x040fe200078e02f2 */
[----:B------:R-:W-:Y:S04]  /*1a2e0*/  STL.64 [R1+0x2f8], R234 ;  /* 0x0002f8ea01007387 */ /* 0x000fe80000100a00 */
[----:B------:R-:W-:Y:S01]  /*1a2f0*/  STL.64 [R1+0x300], R98 ;  /* 0x0003006201007387 */ /* 0x000fe20000100a00 */
[----:B------:R-:W-:-:S03]  /*1a300*/  IMAD.WIDE R184, R22, 0x4, R232 ;  /* 0x0000000416b87825 */ /* 0x000fc600078e02e8 */
[----:B------:R-:W-:Y:S01]  /*1a310*/  STL.64 [R1+0x2f0], R188 ;  /* 0x0002f0bc01007387 */ /* 0x000fe20000100a00 */
[----:B------:R-:W-:-:S03]  /*1a320*/  IMAD.WIDE R242, R22, 0x4, R12 ;  /* 0x0000000416f27825 */ /* 0x000fc600078e020c */
[----:B------:R-:W-:Y:S04]  /*1a330*/  STL.64 [R1+0x2e8], R136 ;  /* 0x0002e88801007387 */ /* 0x000fe80000100a00 */
[----:B------:R-:W-:Y:S04]  /*1a340*/  STL.64 [R1+0x2d8], R10 ;  /* 0x0002d80a01007387 */ /* 0x000fe80000100a00 */
[----:B------:R-:W-:Y:S01]  /*1a350*/  STL.64 [R1+0x2e0], R246 ;  /* 0x0002e0f601007387 */ /* 0x000fe20000100a00 */
[----:B------:R-:W-:-:S03]  /*1a360*/  IMAD.WIDE R182, R22, 0x4, R18 ;  /* 0x0000000416b67825 */ /* 0x000fc600078e0212 */
[----:B------:R-:W-:Y:S04]  /*1a370*/  STL.64 [R1+0x2d0], R186 ;  /* 0x0002d0ba01007387 */ /* 0x000fe80000100a00 */
[----:B------:R-:W-:Y:S04]  /*1a380*/  STL.64 [R1+0x2c8], R240 ;  /* 0x0002c8f001007387 */ /* 0x000fe80000100a00 */
[----:B------:R-:W-:Y:S04]  /*1a390*/  STL.64 [R1+0x2b8], R8 ;  /* 0x0002b80801007387 */ /* 0x000fe80000100a00 */
[----:B------:R-:W-:Y:S01]  /*1a3a0*/  STL.64 [R1+0x2c0], R238 ;  /* 0x0002c0ee01007387 */ /* 0x000fe20000100a00 */
[----:B------:R-:W-:-:S03]  /*1a3b0*/  IMAD.WIDE R180, R22, 0x4, R28 ;  /* 0x0000000416b47825 */ /* 0x000fc600078e021c */
[----:B------:R-:W-:Y:S01]  /*1a3c0*/  STL.64 [R1+0x2b0], R184 ;  /* 0x0002b0b801007387 */ /* 0x000fe20000100a00 */
[----:B------:R-:W-:-:S03]  /*1a3d0*/  IMAD.WIDE R248, R22, 0x4, R30 ;  /* 0x0000000416f87825 */ /* 0x000fc600078e021e */
[----:B------:R-:W-:Y:S01]  /*1a3e0*/  STL.64 [R1+0x2a8], R242 ;  /* 0x0002a8f201007387 */ /* 0x000fe20000100a00 */
[----:B------:R-:W-:-:S03]  /*1a3f0*/  IMAD.WIDE R2, R22, 0x4, R34 ;  /* 0x0000000416027825 */ /* 0x000fc600078e0222 */
[----:B------:R-:W-:Y:S04]  /*1a400*/  STL.64 [R1+0x298], R6 ;  /* 0x0002980601007387 */ /* 0x000fe80000100a00 */
[----:B------:R-:W-:Y:S01]  /*1a410*/  STL.64 [R1+0x2a0], R250 ;  /* 0x0002a0fa01007387 */ /* 0x000fe20000100a00 */
[----:B------:R-:W-:-:S03]  /*1a420*/  IMAD.WIDE R178, R22, 0x4, R36 ;  /* 0x0000000416b27825 */ /* 0x000fc600078e0224 */
[----:B------:R-:W-:Y:S04]  /*1a430*/  STL.64 [R1+0x290], R182 ;  /* 0x000290b601007387 */ /* 0x000fe80000100a00 */
[----:B------:R-:W-:Y:S04]  /*1a440*/  STL.64 [R1+0x288], R244 ;  /* 0x000288f401007387 */ /* 0x000fe80000100a00 */
[----:B------:R-:W-:Y:S04]  /*1a450*/  STL.64 [R1+0x278], R230 ;  /* 0x000278e601007387 */ /* 0x000fe80000100a00 */
[----:B------:R-:W-:Y:S04]  /*1a460*/  STL.64 [R1+0x280], R24 ;  /* 0x0002801801007387 */ /* 0x000fe80000100a00 */
        /* <DEDUP_REMOVED lines=10> */
[----:B------:R-:W2:Y:S04]  /*1a510*/  LDL.64 R48, [R1+0x4b8] ;  /* 0x0004b80001307983 */ /* 0x000ea80000100a00 */
[----:B------:R-:W-:Y:S04]  /*1a520*/  STL.64 [R1+0x230], R236 ;  /* 0x000230ec01007387 */ /* 0x000fe80000100a00 */
[----:B------:R1:W-:Y:S04]  /*1a530*/  STL.64 [R1+0x220], R12 ;  /* 0x0002200c01007387 */ /* 0x0003e80000100a00 */
[----:B------:R-:W-:Y:S04]  /*1a540*/  STL.64 [R1+0x228], R46 ;  /* 0x0002282e01007387 */ /* 0x000fe80000100a00 */
[----:B------:R-:W3:Y:S04]  /*1a550*/  LDL.64 R54, [R1+0x4d8] ;  /* 0x0004d80001367983 */ /* 0x000ee80000100a00 */
[----:B------:R4:W-:Y:S01]  /*1a560*/  STL.64 [R1+0x218], R50 ;  /* 0x0002183201007387 */ /* 0x0009e20000100a00 */
[----:B------:R-:W-:-:S03]  /*1a570*/  IMAD.WIDE R30, R22, 0x4, R62 ;  /* 0x00000004161e7825 */ /* 0x000fc600078e023e */
[----:B------:R-:W4:Y:S04]  /*1a580*/  LDL.64 R56, [R1+0x4f8] ;  /* 0x0004f80001387983 */ /* 0x000f280000100a00 */
[----:B------:R-:W-:Y:S04]  /*1a590*/  STL.64 [R1+0x210], R52 ;  /* 0x0002103401007387 */ /* 0x000fe80000100a00 */
[----:B------:R-:W-:Y:S04]  /*1a5a0*/  STL.64 [R1+0x208], R34 ;  /* 0x0002082201007387 */ /* 0x000fe80000100a00 */
[----:B------:R-:W-:Y:S04]  /*1a5b0*/  STL.64 [R1+0x1f8], R58 ;  /* 0x0001f83a01007387 */ /* 0x000fe80000100a00 */
[----:B------:R-:W2:Y:S01]  /*1a5c0*/  LDL.64 R62, [R1+0x518] ;  /* 0x00051800013e7983 */ /* 0x000ea20000100a00 */
[----:B------:R-:W-:-:S03]  /*1a5d0*/  IMAD.WIDE R28, R22, 0x4, R70 ;  /* 0x00000004161c7825 */ /* 0x000fc600078e0246 */
[----:B------:R-:W-:Y:S04]  /*1a5e0*/  STL.64 [R1+0x200], R16 ;  /* 0x0002001001007387 */ /* 0x000fe80000100a00 */
[----:B------:R-:W-:Y:S04]  /*1a5f0*/  STL.64 [R1+0x1f0], R60 ;  /* 0x0001f03c01007387 */ /* 0x000fe80000100a00 */
[----:B------:R-:W3:Y:S04]  /*1a600*/  LDL.64 R64, [R1+0x538] ;  /* 0x0005380001407983 */ /* 0x000ee80000100a00 */
[----:B------:R-:W-:Y:S04]  /*1a610*/  STL.64 [R1+0x1e8], R30 ;  /* 0x0001e81e01007387 */ /* 0x000fe80000100a00 */
[----:B------:R-:W4:Y:S01]  /*1a620*/  LDL.64 R70, [R1+0x558] ;  /* 0x0005580001467983 */ /* 0x000f220000100a00 */
[----:B------:R-:W-:-:S04]  /*1a630*/  IMAD.WIDE R66, R22, 0x4, R66 ;  /* 0x0000000416427825 */ /* 0x000fc800078e0242 */
[C---:B------:R-:W-:Y:S01]  /*1a640*/  IMAD.WIDE R68, R22.reuse, 0x4, R68 ;  /* 0x0000000416447825 */ /* 0x040fe200078e0244 */
[----:B------:R-:W-:Y:S03]  /*1a650*/  STL.64 [R1+0x1d8], R66 ;  /* 0x0001d84201007387 */ /* 0x000fe60000100a00 */
[C---:B------:R-:W-:Y:S01]  /*1a660*/  IMAD.WIDE R74, R22.reuse, 0x4, R74 ;  /* 0x00000004164a7825 */ /* 0x040fe200078e024a */
[----:B------:R-:W-:Y:S03]  /*1a670*/  STL.64 [R1+0x1e0], R14 ;  /* 0x0001e00e01007387 */ /* 0x000fe60000100a00 */
[C---:B-1----:R-:W-:Y:S01]  /*1a680*/  IMAD.WIDE R12, R22.reuse, 0x4, R72 ;  /* 0x00000004160c7825 */ /* 0x042fe200078e0248 */
[----:B------:R-:W-:Y:S01]  /*1a690*/  STL.64 [R1+0x1d0], R68 ;  /* 0x0001d04401007387 */ /* 0x000fe20000100a00 */
[----:B------:R-:W1:Y:S02]  /*1a6a0*/  LDC R72, c[0x0][0x230] ;  /* 0x00008c00ff487b82 */ /* 0x000e640000000800 */
[C---:B------:R-:W-:Y:S01]  /*1a6b0*/  IMAD.WIDE R44, R22.reuse, 0x4, R76 ;  /* 0x00000004162c7825 */ /* 0x040fe200078e024c */
[----:B------:R-:W-:Y:S03]  /*1a6c0*/  STL.64 [R1+0x1c8], R28 ;  /* 0x0001c81c01007387 */ /* 0x000fe60000100a00 */
        /* <DEDUP_REMOVED lines=13> */
[----:B------:R-:W-:Y:S04]  /*1a7a0*/  STL.64 [R1+0x188], R20 ;  /* 0x0001881401007387 */ /* 0x000fe80000100a00 */
[----:B------:R-:W-:Y:S04]  /*1a7b0*/  STL.64 [R1+0x178], R90 ;  /* 0x0001785a01007387 */ /* 0x000fe80000100a00 */
[----:B------:R-:W-:Y:S04]  /*1a7c0*/  STL.64 [R1+0x170], R36 ;  /* 0x0001702401007387 */ /* 0x000fe80000100a00 */
[----:B------:R-:W-:Y:S04]  /*1a7d0*/  STL.64 [R1+0x168], R18 ;  /* 0x0001681201007387 */ /* 0x000fe80000100a00 */
[----:B----4-:R-:W-:Y:S04]  /*1a7e0*/  LDGSTS.E [R0+-0x20000], desc[UR8][R70.64], P0 ;  /* 0xe000000046007fae */ /* 0x010fe80008121848 */
[----:B---3--:R3:W-:Y:S04]  /*1a7f0*/  LDGSTS.E [R0+-0x1fc00], desc[UR8][R64.64], P0 ;  /* 0xe040000040007fae */ /* 0x0087e80008121848 */
[----:B--2---:R-:W-:Y:S04]  /*1a800*/  LDGSTS.E [R0+-0x1f800], desc[UR8][R62.64], P0 ;  /* 0xe08000003e007fae */ /* 0x004fe80008121848 */
[----:B------:R2:W-:Y:S04]  /*1a810*/  LDGSTS.E [R0+-0x1f400], desc[UR8][R56.64], P0 ;  /* 0xe0c0000038007fae */ /* 0x0005e80008121848 */
[----:B------:R-:W-:Y:S01]  /*1a820*/  LDGSTS.E [R0+-0x1f000], desc[UR8][R54.64], P0 ;  /* 0xe100000036007fae */ /* 0x000fe20008121848 */
[C---:B------:R-:W-:Y:S01]  /*1a830*/  IMAD.WIDE R154, R22.reuse, 0x4, R80 ;  /* 0x00000004169a7825 */ /* 0x040fe200078e0250 */
[----:B---3--:R-:W3:Y:S02]  /*1a840*/  LDC R64, c[0x0][0x230] ;  /* 0x00008c00ff407b82 */ /* 0x008ee40000000800 */
[----:B------:R4:W-:Y:S04]  /*1a850*/  LDGSTS.E [R0+-0x1ec00], desc[UR8][R48.64], P0 ;  /* 0xe140000030007fae */ /* 0x0009e80008121848 */
[----:B------:R-:W-:Y:S01]  /*1a860*/  LDGSTS.E [R0+-0x1e800], desc[UR8][R218.64], P0 ;  /* 0xe1800000da007fae */ /* 0x000fe20008121848 */
[C---:B------:R-:W-:Y:S01]  /*1a870*/  IMAD.WIDE R152, R22.reuse, 0x4, R88 ;  /* 0x0000000416987825 */ /* 0x040fe200078e0258 */
[----:B--2---:R-:W2:Y:S02]  /*1a880*/  LDC R56, c[0x0][0x230] ;  /* 0x00008c00ff387b82 */ /* 0x004ea40000000800 */
[----:B------:R-:W-:Y:S04]  /*1a890*/  LDGSTS.E [R0+-0x1e400], desc[UR8][R128.64], P0 ;  /* 0xe1c0000080007fae */ /* 0x000fe80008121848 */
[----:B------:R-:W-:Y:S01]  /*1a8a0*/  LDGSTS.E [R0+-0x1e000], desc[UR8][R170.64], P0 ;  /* 0xe2000000aa007fae */ /* 0x000fe20008121848 */
[----:B------:R-:W-:Y:S01]  /*1a8b0*/  IMAD.WIDE R232, R22, 0x4, R96 ;  /* 0x0000000416e87825 */ /* 0x000fe200078e0260 */
[----:B----4-:R-:W4:Y:S02]  /*1a8c0*/  LDC R48, c[0x0][0x230] ;  /* 0x00008c00ff307b82 */ /* 0x010f240000000800 */
[----:B------:R-:W4:Y:S04]  /*1a8d0*/  LDL.LU.64 R218, [R1+0x2348] ;  /* 0x0023480001da7983 */ /* 0x000f280000300a00 */
[----:B------:R-:W4:Y:S02]  /*1a8e0*/  LDL.LU.64 R128, [R1+0x2340] ;  /* 0x0023400001807983 */ /* 0x000f240000300a00 */
[----:B------:R-:W4:Y:S02]  /*1a8f0*/  LDC R49, c[0x0][0x230] ;  /* 0x00008c00ff317b82 */ /* 0x000f240000000800 */
[----:B------:R-:W4:Y:S04]  /*1a900*/  LDL.LU.64 R170, [R1+0x2338] ;  /* 0x0023380001aa7983 */ /* 0x000f280000300a00 */
[----:B------:R-:W-:Y:S01]  /*1a910*/  LDGSTS.E [R0+-0x1dc00], desc[UR8][R220.64], P0 ;  /* 0xe2400000dc007fae */ /* 0x000fe20008121848 */
[----:B--2---:R-:W-:Y:S01]  /*1a920*/  VIADD R56, R56, 0xffffff29 ;  /* 0xffffff2938387836 */ /* 0x004fe20000000000 */
[----:B------:R-:W2:Y:S02]  /*1a930*/  LDC R80, c[0x0][0x230] ;  /* 0x00008c00ff507b82 */ /* 0x000ea40000000800 */
[----:B------:R-:W-:Y:S04]  /*1a940*/  LDGSTS.E [R0+-0x1d800], desc[UR8][R130.64], P0 ;  /* 0xe280000082007fae */ /* 0x000fe80008121848 */
[----:B------:R-:W-:Y:S01]  /*1a950*/  LDGSTS.E [R0+-0x1d400], desc[UR8][R172.64], P0 ;  /* 0xe2c00000ac007fae */ /* 0x000fe20008121848 */
[----:B---3--:R-:W-:-:S02]  /*1a960*/  VIADD R64, R64, 0xffffff28 ;  /* 0xffffff2840407836 */ /* 0x008fc40000000000 */
[----:B-1----:R-:W-:Y:S01]  /*1a970*/  VIADD R72, R72, 0xffffff0b ;  /* 0xffffff0b48487836 */ /* 0x002fe20000000000 */
[----:B------:R-:W3:Y:S01]  /*1a980*/  LDL.LU.64 R220, [R1+0x2330] ;  /* 0x0023300001dc7983 */ /* 0x000ee20000300a00 */
[----:B------:R-:W1:Y:S03]  /*1a990*/  LDC R81, c[0x0][0x230] ;  /* 0x00008c00ff517b82 */ /* 0x000e660000000800 */
[----:B------:R-:W3:Y:S04]  /*1a9a0*/  LDL.LU.64 R130, [R1+0x2328] ;  /* 0x0023280001827983 */ /* 0x000ee80000300a00 */
[----:B------:R-:W3:Y:S01]  /*1a9b0*/  LDL.LU.64 R172, [R1+0x2320] ;  /* 0x0023200001ac7983 */ /* 0x000ee20000300a00 */
[----:B------:R-:W1:Y:S03]  /*1a9c0*/  LDC R96, c[0x0][0x230] ;  /* 0x00008c00ff607b82 */ /* 0x000e660000000800 */
[----:B------:R-:W-:Y:S04]  /*1a9d0*/  LDGSTS.E [R0+-0x1d000], desc[UR8][R222.64], P0 ;  /* 0xe3000000de007fae */ /* 0x000fe80008121848 */
[----:B------:R-:W-:Y:S04]  /*1a9e0*/  LDGSTS.E [R0+-0x1cc00], desc[UR8][R132.64], P0 ;  /* 0xe340000084007fae */ /* 0x000fe80008121848 */
[----:B------:R-:W-:Y:S04]  /*1a9f0*/  LDGSTS.E [R0+-0x1c800], desc[UR8][R174.64], P0 ;  /* 0xe3800000ae007fae */ /* 0x000fe80008121848 */
[----:B------:R-:W3:Y:S04]  /*1aa00*/  LDL.LU.64 R222, [R1+0x2318] ;  /* 0x0023180001de7983 */ /* 0x000ee80000300a00 */
[----:B------:R-:W3:Y:S04]  /*1aa10*/  LDL.LU.64 R132, [R1+0x2310] ;  /* 0x0023100001847983 */ /* 0x000ee80000300a00 */
[----:B------:R-:W3:Y:S04]  /*1aa20*/  LDL.LU.64 R174, [R1+0x2308] ;  /* 0x0023080001ae7983 */ /* 0x000ee80000300a00 */
        /* <DEDUP_REMOVED lines=20> */
[----:B------:R2:W-:Y:S04]  /*1ab70*/  LDGSTS.E [R0+-0x19800], desc[UR8][R50.64], P0 ;  /* 0xe680000032007fae */ /* 0x0005e80008121848 */
[----:B------:R-:W3:Y:S04]  /*1ab80*/  LDL.LU.64 R2, [R1+0x22b8] ;  /* 0x0022b80001027983 */ /* 0x000ee80000300a00 */
[----:B------:R-:W-:Y:S04]  /*1ab90*/  LDGSTS.E [R0+-0x19400], desc[UR8][R58.64], P0 ;  /* 0xe6c000003a007fae */ /* 0x000fe80008121848 */
[----:B------:R-:W-:Y:S01]  /*1aba0*/  LDGSTS.E [R0+-0x19000], desc[UR8][R66.64], P0 ;  /* 0xe700000042007fae */ /* 0x000fe20008121848 */
[----:B--2---:R-:W2:Y:S03]  /*1abb0*/  LDC R50, c[0x0][0x230] ;  /* 0x00008c00ff327b82 */ /* 0x004ea60000000800 */
[----:B------:R-:W-:Y:S04]  /*1abc0*/  LDGSTS.E [R0+-0x18c00], desc[UR8][R74.64], P0 ;  /* 0xe74000004a007fae */ /* 0x000fe80008121848 */
[----:B------:R1:W-:Y:S01]  /*1abd0*/  LDGSTS.E [R0+-0x18800], desc[UR8][R82.64], P0 ;  /* 0xe780000052007fae */ /* 0x0003e20008121848 */
[----:B----4-:R-:W-:Y:S01]  /*1abe0*/  VIADD R48, R48, 0xffffff0e ;  /* 0xffffff0e30307836 */ /* 0x010fe20000000000 */
[----:B------:R-:W4:Y:S02]  /*1abf0*/  LDC R51, c[0x0][0x230] ;  /* 0x00008c00ff337b82 */ /* 0x000f240000000800 */
[----:B------:R-:W-:Y:S04]  /*1ac00*/  LDGSTS.E [R0+-0x18400], desc[UR8][R90.64], P0 ;  /* 0xe7c000005a007fae */ /* 0x000fe80008121848 */
[----:B------:R-:W2:Y:S04]  /*1ac10*/  LDL.LU.64 R228, [R1+0x22b0] ;  /* 0x0022b00001e47983 */ /* 0x000ea80000300a00 */
[----:B------:R1:W-:Y:S02]  /*1ac20*/  STL [R1+0x20a8], R0 ;  /* 0x0020a80001007387 */ /* 0x0003e40000100800 */
[----:B-1----:R-:W1:Y:S01]  /*1ac30*/  LDC R82, c[0x0][0x230] ;  /* 0x00008c00ff527b82 */ /* 0x002e620000000800 */
[----:B------:R-:W-:-:S07]  /*1ac40*/  VIADD R80, R80, 0xffffff0a ;  /* 0xffffff0a50507836 */ /* 0x000fce0000000000 */
[----:B------:R-:W1:Y:S01]  /*1ac50*/  LDC R83, c[0x0][0x230] ;  /* 0x00008c00ff537b82 */ /* 0x000e620000000800 */
[----:B------:R-:W4:Y:S04]  /*1ac60*/  LDL R0, [R1+0x1040] ;  /* 0x0010400001007983 */ /* 0x000f280000100800 */
        /* <DEDUP_REMOVED lines=8> */
[----:B------:R-:W3:Y:S04]  /*1acf0*/  LDL.LU.64 R226, [R1+0x22a8] ;  /* 0x0022a80001e27983 */ /* 0x000ee80000300a00 */
[----:B------:R-:W-:Y:S04]  /*1ad00*/  LDGSTS.E [R2+-0x1df00], desc[UR8][R210.64], P0 ;  /* 0xe2100000d2027fae */ /* 0x000fe80008121848 */
[----:B------:R-:W2:Y:S04]  /*1ad10*/  LDL.LU.64 R224, [R1+0x22a0] ;  /* 0x0022a00001e07983 */ /* 0x000ea80000300a00 */
        /* <DEDUP_REMOVED lines=47> */
[----:B------:R-:W-:Y:S04]  /*1b010*/  LDGSTS.E [R3+-0x1fa00], desc[UR8][R174.64], P0 ;  /* 0xe0600000ae037fae */ /* 0x000fe80008121848 */
[----:B------:R-:W-:Y:S04]  /*1b020*/  LDGSTS.E [R3+-0x1f600], desc[UR8][R172.64], P0 ;  /* 0xe0a00000ac037fae */ /* 0x000fe80008121848 */
[----:B------:R-:W3:Y:S04]  /*1b030*/  LDL.LU.64 R176, [R1+0x21e0] ;  /* 0x0021e00001b07983 */ /* 0x000ee80000300a00 */
[----:B------:R-:W2:Y:S04]  /*1b040*/  LDL.LU.64 R174, [R1+0x21d8] ;  /* 0x0021d80001ae7983 */ /* 0x000ea80000300a00 */
[----:B------:R-:W3:Y:S04]  /*1b050*/  LDL.LU.64 R172, [R1+0x21d0] ;  /* 0x0021d00001ac7983 */ /* 0x000ee80000300a00 */
[----:B------:R-:W-:Y:S04]  /*1b060*/  LDGSTS.E [R3+-0x1f200], desc[UR8][R170.64], P0 ;  /* 0xe0e00000aa037fae */ /* 0x000fe80008121848 */
[----:B------:R-:W-:Y:S04]  /*1b070*/  LDGSTS.E [R3+-0x1ee00], desc[UR8][R168.64], P0 ;  /* 0xe1200000a8037fae */ /* 0x000fe80008121848 */
[----:B------:R-:W-:Y:S04]  /*1b080*/  LDGSTS.E [R3+-0x1ea00], desc[UR8][R166.64], P0 ;  /* 0xe1600000a6037fae */ /* 0x000fe80008121848 */
[----:B------:R-:W2:Y:S04]  /*1b090*/  LDL.LU.64 R170, [R1+0x21c8] ;  /* 0x0021c80001aa7983 */ /* 0x000ea80000300a00 */
[----:B------:R-:W3:Y:S04]  /*1b0a0*/  LDL.LU.64 R168, [R1+0x21c0] ;  /* 0x0021c00001a87983 */ /* 0x000ee80000300a00 */
[----:B------:R-:W2:Y:S04]  /*1b0b0*/  LDL.LU.64 R166, [R1+0x21b8] ;  /* 0x0021b80001a67983 */ /* 0x000ea80000300a00 */
[----:B------:R-:W-:Y:S04]  /*1b0c0*/  LDGSTS.E [R3+-0x1e600], desc[UR8][R4.64], P0 ;  /* 0xe1a0000004037fae */ /* 0x000fe80008121848 */
[----:B------:R-:W-:Y:S04]  /*1b0d0*/  LDGSTS.E [R3+-0x1e200], desc[UR8][R164.64], P0 ;  /* 0xe1e00000a4037fae */ /* 0x000fe80008121848 */
[----:B------:R-:W-:Y:S04]  /*1b0e0*/  LDGSTS.E [R3+-0x1de00], desc[UR8][R162.64], P0 ;  /* 0xe2200000a2037fae */ /* 0x000fe80008121848 */
[----:B------:R-:W4:Y:S04]  /*1b0f0*/  LDL.LU.64 R4, [R1+0x21b0] ;  /* 0x0021b00001047983 */ /* 0x000f280000300a00 */
        /* <DEDUP_REMOVED lines=36> */
[----:B------:R1:W-:Y:S04]  /*1b340*/  STL.64 [R1+0x1fa8], R2 ;  /* 0x001fa80201007387 */ /* 0x0003e80000100a00 */
[----:B-1----:R-:W2:Y:S04]  /*1b350*/  LDL.LU.64 R2, [R1+0x220] ;  /* 0x0002200001027983 */ /* 0x002ea80000300a00 */
[----:B----4-:R-:W-:Y:S04]  /*1b360*/  LDGSTS.E [R4+-0x1fd00], desc[UR8][R134.64], P0 ;  /* 0xe030000086047fae */ /* 0x010fe80008121848 */
[----:B------:R-:W-:Y:S04]  /*1b370*/  LDGSTS.E [R4+-0x1f900], desc[UR8][R132.64], P0 ;  /* 0xe070000084047fae */ /* 0x000fe80008121848 */
[----:B------:R-:W-:Y:S04]  /*1b380*/  LDGSTS.E [R4+-0x1f500], desc[UR8][R130.64], P0 ;  /* 0xe0b0000082047fae */ /* 0x000fe80008121848 */
[----:B------:R-:W4:Y:S04]  /*1b390*/  LDL.LU.64 R134, [R1+0x2140] ;  /* 0x0021400001867983 */ /* 0x000f280000300a00 */
        /* <DEDUP_REMOVED lines=13> */
[----:B------:R-:W3:Y:S04]  /*1b470*/  LDL.LU.64 R118, [R1+0x2100] ;  /* 0x0021000001767983 */ /* 0x000ee80000300a00 */
[----:B------:R-:W-:Y:S04]  /*1b480*/  LDGSTS.E [R4+-0x1d900], desc[UR8][R116.64], P0 ;  /* 0xe270000074047fae */ /* 0x000fe80008121848 */
[----:B------:R-:W-:Y:S04]  /*1b490*/  LDGSTS.E [R4+-0x1d500], desc[UR8][R114.64], P0 ;  /* 0xe2b0000072047fae */ /* 0x000fe80008121848 */
[----:B------:R-:W-:Y:S04]  /*1b4a0*/  LDGSTS.E [R4+-0x1d100], desc[UR8][R112.64], P0 ;  /* 0xe2f0000070047fae */ /* 0x000fe80008121848 */
[----:B------:R-:W4:Y:S04]  /*1b4b0*/  LDL.LU.64 R116, [R1+0x20f8] ;  /* 0x0020f80001747983 */ /* 0x000f280000300a00 */
[----:B------:R-:W3:Y:S04]  /*1b4c0*/  LDL.LU.64 R114, [R1+0x20f0] ;  /* 0x0020f00001727983 */ /* 0x000ee80000300a00 */
        /* <DEDUP_REMOVED lines=17> */
[----:B------:R1:W-:Y:S04]  /*1b5e0*/  LDGSTS.E [R4+-0x1a900], desc[UR8][R250.64], P0 ;  /* 0xe5700000fa047fae */ /* 0x0003e80008121848 */
[----:B------:R-:W-:Y:S04]  /*1b5f0*/  LDGSTS.E [R4+-0x1a500], desc[UR8][R24.64], P0 ;  /* 0xe5b0000018047fae */ /* 0x000fe80008121848 */
[----:B------:R-:W-:Y:S04]  /*1b600*/  LDGSTS.E [R4+-0x1a100], desc[UR8][R32.64], P0 ;  /* 0xe5f0000020047fae */ /* 0x000fe80008121848 */
[----:B------:R3:W-:Y:S01]  /*1b610*/  LDGSTS.E [R4+-0x19d00], desc[UR8][R40.64], P0 ;  /* 0xe630000028047fae */ /* 0x0007e20008121848 */
[----:B-1----:R-:W1:Y:S03]  /*1b620*/  LDC R251, c[0x0][0x230] ;  /* 0x00008c00fffb7b82 */ /* 0x002e660000000800 */
[----:B--2---:R-:W-:Y:S04]  /*1b630*/  LDGSTS.E [R4+-0x19900], desc[UR8][R2.64], P0 ;  /* 0xe670000002047fae */ /* 0x004fe80008121848 */
[----:B------:R-:W-:Y:S04]  /*1b640*/  LDGSTS.E [R4+-0x19500], desc[UR8][R16.64], P0 ;  /* 0xe6b0000010047fae */ /* 0x000fe80008121848 */
[----:B------:R-:W-:Y:S01]  /*1b650*/  LDGSTS.E [R4+-0x19100], desc[UR8][R14.64], P0 ;  /* 0xe6f000000e047fae */ /* 0x000fe20008121848 */
[----:B---3--:R-:W-:-:S03]  /*1b660*/  IMAD.WIDE R26, R0, 0x4, R114 ;  /* 0x00000004001a7825 */ /* 0x008fc600078e0272 */
[----:B------:R2:W-:Y:S01]  /*1b670*/  LDGSTS.E [R4+-0x18d00], desc[UR8][R12.64], P0 ;  /* 0xe73000000c047fae */ /* 0x0005e20008121848 */
[----:B------:R-:W3:Y:S03]  /*1b680*/  LDC R40, c[0x0][0x230] ;  /* 0x00008c00ff287b82 */ /* 0x000ee60000000800 */
[----:B------:R-:W-:Y:S04]  /*1b690*/  LDGSTS.E [R4+-0x18900], desc[UR8][R154.64], P0 ;  /* 0xe77000009a047fae */ /* 0x000fe80008121848 */
[----:B------:R-:W-:Y:S04]  /*1b6a0*/  LDGSTS.E [R4+-0x18500], desc[UR8][R152.64], P0 ;  /* 0xe7b0000098047fae */ /* 0x000fe80008121848 */
[----:B------:R-:W-:Y:S01]  /*1b6b0*/  LDGSTS.E [R4+-0x18100], desc[UR8][R232.64], P0 ;  /* 0xe7f00000e8047fae */ /* 0x000fe20008121848 */
[----:B--2---:R-:W2:Y:S03]  /*1b6c0*/  LDC R13, c[0x0][0x230] ;  /* 0x00008c00ff0d7b82 */ /* 0x004ea60000000800 */
[----:B------:R-:W0:Y:S01]  /*1b6d0*/  LDGDEPBAR ;  /* 0x00000000000079af */ /* 0x000e220000000000 */
[----:B----4-:R-:W-:-:S04]  /*1b6e0*/  IMAD.WIDE R24, R0, 0x4, R106 ;  /* 0x0000000400187825 */ /* 0x010fc800078e026a */
[----:B------:R-:W-:-:S04]  /*1b6f0*/  IMAD.WIDE R14, R0, 0x4, R104 ;  /* 0x00000004000e7825 */ /* 0x000fc800078e0268 */
[----:B------:R-:W-:-:S04]  /*1b700*/  IMAD.WIDE R16, R0, 0x4, R102 ;  /* 0x0000000400107825 */ /* 0x000fc800078e0266 */
[----:B------:R-:W-:-:S04]  /*1b710*/  IMAD.WIDE R18, R0, 0x4, R100 ;  /* 0x0000000400127825 */ /* 0x000fc800078e0264 */
[----:B------:R-:W-:Y:S01]  /*1b720*/  IMAD.WIDE R20, R0, 0x4, R98 ;  /* 0x0000000400147825 */ /* 0x000fe200078e0262 */
[----:B------:R-:W-:Y:S03]  /*1b730*/  BAR.SYNC.DEFER_BLOCKING 0x0 ;  /* 0x0000000000007b1d */ /* 0x000fe60000010000 */
[----:B------:R-:W-:Y:S01]  /*1b740*/  VIADD R12, R252, 0xffffff1d ;  /* 0xffffff1dfc0c7836 */ /* 0x000fe20000000000 */
[----:B------:R-:W-:Y:S01]  /*1b750*/  ISETP.GE.U32.AND P0, PT, R235, 0x7ffffedf, PT ;  /* 0x7ffffedfeb00780c */ /* 0x000fe20003f06070 */
[----:B------:R-:W-:-:S03]  /*1b760*/  IMAD.WIDE R34, R0, 0x4, R158 ;  /* 0x0000000400227825 */ /* 0x000fc600078e029e */
[----:B------:R-:W4:Y:S01]  /*1b770*/  LDC R104, c[0x0][0x230] ;  /* 0x00008c00ff687b82 */ /* 0x000f220000000800 */
[----:B------:R1:W-:Y:S04]  /*1b780*/  STL.64 [R1+0x800], R20 ;  /* 0x0008001401007387 */ /* 0x0003e80000100a00 */
[----:B------:R3:W-:Y:S04]  /*1b790*/  STL.64 [R1+0x858], R18 ;  /* 0x0008581201007387 */ /* 0x0007e80000100a00 */
[----:B------:R2:W-:Y:S04]  /*1b7a0*/  STL.64 [R1+0x850], R16 ;  /* 0x0008501001007387 */ /* 0x0005e80000100a00 */
[----:B------:R2:W-:Y:S04]  /*1b7b0*/  STL.64 [R1+0x848], R14 ;  /* 0x0008480e01007387 */ /* 0x0005e80000100a00 */
[----:B------:R-:W-:Y:S01]  /*1b7c0*/  @!PT LDS RZ, [RZ] ;  /* 0x00000000fffff984 */ /* 0x000fe20000000800 */
[----:B------:R-:W-:Y:S01]  /*1b7d0*/  @!PT LDS RZ, [RZ] ;  /* 0x00000000fffff984 */ /* 0x000fe20000000800 */
[----:B------:R-:W-:Y:S01]  /*1b7e0*/  @!PT LDS RZ, [RZ] ;  /* 0x00000000fffff984 */ /* 0x000fe20000000800 */
[----:B------:R1:W-:Y:S04]  /*1b7f0*/  LDGSTS.E [R5+0x60000], desc[UR8][R20.64], !P1 ;  /* 0x6000000014057fae */ /* 0x0003e8000c921848 */
[----:B------:R3:W-:Y:S04]  /*1b800*/  LDGSTS.E [R5+0x64000], desc[UR8][R18.64], !P1 ;  /* 0x6400000012057fae */ /* 0x0007e8000c921848 */
[----:B------:R2:W-:Y:S01]  /*1b810*/  LDGSTS.E [R5+0x68000], desc[UR8][R16.64], !P1 ;  /* 0x6800000010057fae */ /* 0x0005e2000c921848 */
[----:B-1----:R-:W-:-:S03]  /*1b820*/  IMAD.WIDE R20, R0, 0x4, R108 ;  /* 0x0000000400147825 */ /* 0x002fc600078e026c */
[----:B------:R1:W-:Y:S01]  /*1b830*/  LDGSTS.E [R5+0x6c000], desc[UR8][R14.64], !P1 ;  /* 0x6c0000000e057fae */ /* 0x0003e2000c921848 */
[----:B---3--:R-:W-:-:S03]  /*1b840*/  IMAD.WIDE R18, R0, 0x4, R110 ;  /* 0x0000000400127825 */ /* 0x008fc600078e026e */
[----:B------:R3:W-:Y:S01]  /*1b850*/  STL.64 [R1+0x840], R24 ;  /* 0x0008401801007387 */ /* 0x0007e20000100a00 */
[----:B--2---:R-:W-:-:S03]  /*1b860*/  IMAD.WIDE R16, R0, 0x4, R112 ;  /* 0x0000000400107825 */ /* 0x004fc600078e0270 */
[----:B------:R3:W-:Y:S01]  /*1b870*/  LDGSTS.E [R5+0x60004], desc[UR8][R24.64], !P6 ;  /* 0x6000400018057fae */ /* 0x0007e2000f121848 */
[----:B------:R-:W-:Y:S01]  /*1b880*/  ISETP.GE.U32.AND P1, PT, R12, 0x7ffffede, PT ;  /* 0x7ffffede0c00780c */ /* 0x000fe20003f26070 */
[----:B------:R-:W2:Y:S02]  /*1b890*/  LDC R112, c[0x0][0x230] ;  /* 0x00008c00ff707b82 */ /* 0x000ea40000000800 */
[----:B------:R4:W-:Y:S04]  /*1b8a0*/  STL.64 [R1+0x838], R20 ;  /* 0x0008381401007387 */ /* 0x0009e80000100a00 */
[----:B------:R4:W-:Y:S02]  /*1b8b0*/  LDGSTS.E [R5+0x64004], desc[UR8][R20.64], !P6 ;  /* 0x6400400014057fae */ /* 0x0009e4000f121848 */
[----:B-1----:R-:W1:Y:S01]  /*1b8c0*/  LDC R14, c[0x0][0x230] ;  /* 0x00008c00ff0e7b82 */ /* 0x002e620000000800 */
[C---:B---3--:R-:W-:Y:S01]  /*1b8d0*/  IMAD.WIDE R24, R0.reuse, 0x4, R116 ;  /* 0x0000000400187825 */ /* 0x048fe200078e0274 */
[----:B------:R-:W-:Y:S04]  /*1b8e0*/  STL.64 [R1+0x830], R18 ;  /* 0x0008301201007387 */ /* 0x000fe80000100a00 */
[----:B------:R-:W-:Y:S02]  /*1b8f0*/  LDGSTS.E [R5+0x68004], desc[UR8][R18.64], !P6 ;  /* 0x6800400012057fae */ /* 0x000fe4000f121848 */
[----:B------:R-:W3:Y:S01]  /*1b900*/  LDC R15, c[0x0][0x230] ;  /* 0x00008c00ff0f7b82 */ /* 0x000ee20000000800 */
[----:B----4-:R-:W-:Y:S01]  /*1b910*/  IMAD.WIDE R20, R0, 0x4, R118 ;  /* 0x0000000400147825 */ /* 0x010fe200078e0276 */
[----:B------:R4:W-:Y:S04]  /*1b920*/  STL.64 [R1+0x828], R16 ;  /* 0x0008281001007387 */ /* 0x0009e80000100a00 */
[----:B------:R4:W-:Y:S01]  /*1b930*/  LDGSTS.E [R5+0x6c004], desc[UR8][R16.64], !P6 ;  /* 0x6c00400010057fae */ /* 0x0009e2000f121848 */
[----:B------:R-:W-:-:S02]  /*1b940*/  VIADD R12, R251, 0xffffff1c ;  /* 0xffffff1cfb0c7836 */ /* 0x000fc40000000000 */
[C---:B------:R-:W-:Y:S01]  /*1b950*/  IMAD.WIDE R32, R0.reuse, 0x4, R160 ;  /* 0x0000000400207825 */ /* 0x040fe200078e02a0 */
[----:B------:R4:W-:Y:S03]  /*1b960*/  STL.64 [R1+0x820], R26 ;  /* 0x0008201a01007387 */ /* 0x0009e60000100a00 */
[C---:B------:R-:W-:Y:S01]  /*1b970*/  IMAD.WIDE R30, R0.reuse, 0x4, R162 ;  /* 0x00000004001e7825 */ /* 0x040fe200078e02a2 */
[----:B------:R2:W-:Y:S03]  /*1b980*/  LDGSTS.E [R5+0x60008], desc[UR8][R26.64], !P5 ;  /* 0x600080001a057fae */ /* 0x0005e6000e921848 */
[C---:B------:R-:W-:Y:S01]  /*1b990*/  IMAD.WIDE R28, R0.reuse, 0x4, R164 ;  /* 0x00000004001c7825 */ /* 0x040fe200078e02a4 */
[----:B------:R2:W-:Y:S01]  /*1b9a0*/  STL.64 [R1+0x818], R24 ;  /* 0x0008181801007387 */ /* 0x0005e20000100a00 */
[----:B----4-:R-:W4:Y:S02]  /*1b9b0*/  LDC R16, c[0x0][0x230] ;  /* 0x00008c00ff107b82 */ /* 0x010f240000000800 */
[C---:B------:R-:W-:Y:S01]  /*1b9c0*/  IMAD.WIDE R18, R0.reuse, 0x4, R120 ;  /* 0x0000000400127825 */ /* 0x040fe200078e0278 */
[----:B------:R1:W-:Y:S03]  /*1b9d0*/  LDGSTS.E [R5+0x64008], desc[UR8][R24.64], !P5 ;  /* 0x6400800018057fae */ /* 0x0003e6000e921848 */
[----:B--2---:R-:W-:Y:S01]  /*1b9e0*/  IMAD.WIDE R26, R0, 0x4, R122 ;  /* 0x00000004001a7825 */ /* 0x004fe200078e027a */
[----:B------:R2:W-:Y:S01]  /*1b9f0*/  STL.64 [R1+0x810], R20 ;  /* 0x0008101401007387 */ /* 0x0005e20000100a00 */
[----:B------:R-:W-:Y:S01]  /*1ba00*/  ISETP.GE.U32.AND P6, PT, R12, 0x7ffffedd, PT ;  /* 0x7ffffedd0c00780c */ /* 0x000fe20003fc6070 */
[----:B------:R-:W3:Y:S02]  /*1ba10*/  LDC R113, c[0x0][0x230] ;  /* 0x00008c00ff717b82 */ /* 0x000ee40000000800 */
[----:B------:R2:W-:Y:S01]  /*1ba20*/  LDGSTS.E [R5+0x68008], desc[UR8][R20.64], !P5 ;  /* 0x6800800014057fae */ /* 0x0005e2000e921848 */
[----:B-1----:R-:W-:-:S03]  /*1ba30*/  IMAD.WIDE R24, R0, 0x4, R124 ;  /* 0x0000000400187825 */ /* 0x002fc600078e027c */
[----:B------:R1:W-:Y:S01]  /*1ba40*/  STL.64 [R1+0x808], R18 ;  /* 0x0008081201007387 */ /* 0x0003e20000100a00 */
[----:B------:R-:W-:-:S03]  /*1ba50*/  VIADD R40, R40, 0xffffff0f ;  /* 0xffffff0f28287836 */ /* 0x000fc60000000000 */
[----:B------:R1:W-:Y:S01]  /*1ba60*/  LDGSTS.E [R5+0x6c008], desc[UR8][R18.64], !P5 ;  /* 0x6c00800012057fae */ /* 0x0003e2000e921848 */
[----:B------:R-:W-:Y:S01]  /*1ba70*/  VIADD R96, R96, 0xffffff24 ;  /* 0xffffff2460607836 */ /* 0x000fe20000000000 */
[----:B------:R-:W-:Y:S01]  /*1ba80*/  IADD3 R104, R104, -0xf9, RZ ;  /* 0xffffff0768687810 */ /* 0x000fe20007ffe0ff */
[----:B------:R-:W-:Y:S01]  /*1ba90*/  VIADD R112, R112, 0xffffff06 ;  /* 0xffffff0670707836 */ /* 0x000fe20000000000 */
[----:B------:R-:W3:Y:S01]  /*1baa0*/  LDC R118, c[0x0][0x230] ;  /* 0x00008c00ff767b82 */ /* 0x000ee20000000800 */
[C---:B--2---:R-:W-:Y:S01]  /*1bab0*/  IMAD.WIDE R20, R0.reuse, 0x4, R126 ;  /* 0x0000000400147825 */ /* 0x044fe200078e027e */
[----:B------:R2:W-:Y:S04]  /*1bac0*/  STL.64 [R1+0x7f8], R26 ;  /* 0x0007f81a01007387 */ /* 0x0005e80000100a00 */
[----:B------:R2:W-:Y:S01]  /*1bad0*/  LDGSTS.E [R5+0x6000c], desc[UR8][R26.64], !P4 ;  /* 0x6000c0001a057fae */ /* 0x0005e2000e121848 */
[C---:B-1----:R-:W-:Y:S01]  /*1bae0*/  IMAD.WIDE R18, R0.reuse, 0x4, R128 ;  /* 0x0000000400127825 */ /* 0x042fe200078e0280 */
[----:B------:R-:W1:Y:S02]  /*1baf0*/  LDC R126, c[0x0][0x230] ;  /* 0x00008c00ff7e7b82 */ /* 0x000e640000000800 */
[----:B------:R4:W-:Y:S04]  /*1bb00*/  STL.64 [R1+0x7f0], R24 ;  /* 0x0007f01801007387 */ /* 0x0009e80000100a00 */
[----:B------:R4:W-:Y:S02]  /*1bb10*/  LDGSTS.E [R5+0x6400c], desc[UR8][R24.64], !P4 ;  /* 0x6400c00018057fae */ /* 0x0009e4000e121848 */
[----:B------:R-:W1:Y:S01]  /*1bb20*/  LDC R162, c[0x0][0x230] ;  /* 0x00008c00ffa27b82 */ /* 0x000e620000000800 */
[C---:B--2---:R-:W-:Y:S01]  /*1bb30*/  IMAD.WIDE R26, R0.reuse, 0x4, R130 ;  /* 0x00000004001a7825 */ /* 0x044fe200078e0282 */
[----:B------:R2:W-:Y:S04]  /*1bb40*/  STL.64 [R1+0x7e8], R20 ;  /* 0x0007e81401007387 */ /* 0x0005e80000100a00 */
[----:B------:R2:W-:Y:S01]  /*1bb50*/  LDGSTS.E [R5+0x6800c], desc[UR8][R20.64], !P4 ;  /* 0x6800c00014057fae */ /* 0x0005e2000e121848 */
[----:B----4-:R-:W-:-:S03]  /*1bb60*/  IMAD.WIDE R24, R0, 0x4, R132 ;  /* 0x0000000400187825 */ /* 0x010fc600078e0284 */
[----:B------:R4:W-:Y:S04]  /*1bb70*/  STL.64 [R1+0x7e0], R18 ;  /* 0x0007e01201007387 */ /* 0x0009e80000100a00 */
[----:B------:R4:W-:Y:S01]  /*1bb80*/  LDGSTS.E [R5+0x6c00c], desc[UR8][R18.64], !P4 ;  /* 0x6c00c00012057fae */ /* 0x0009e2000e121848 */
[----:B--2---:R-:W-:-:S03]  /*1bb90*/  IMAD.WIDE R20, R0, 0x4, R134 ;  /* 0x0000000400147825 */ /* 0x004fc600078e0286 */
[----:B------:R2:W-:Y:S01]  /*1bba0*/  STL.64 [R1+0x7d8], R26 ;  /* 0x0007d81a01007387 */ /* 0x0005e20000100a00 */
[----:B------:R-:W1:Y:S03]  /*1bbb0*/  LDC R134, c[0x0][0x230] ;  /* 0x00008c00ff867b82 */ /* 0x000e660000000800 */
[----:B------:R2:W-:Y:S01]  /*1bbc0*/  LDGSTS.E [R5+0x70000], desc[UR8][R26.64], !P3 ;  /* 0x700000001a057fae */ /* 0x0005e2000d921848 */
[----:B----4-:R-:W-:-:S03]  /*1bbd0*/  IMAD.WIDE R18, R0, 0x4, R136 ;  /* 0x0000000400127825 */ /* 0x010fc600078e0288 */
[----:B------:R4:W-:Y:S04]  /*1bbe0*/  STL.64 [R1+0x7d0], R24 ;  /* 0x0007d01801007387 */ /* 0x0009e80000100a00 */
[----:B------:R4:W-:Y:S01]  /*1bbf0*/  LDGSTS.E [R5+0x74000], desc[UR8][R24.64], !P3 ;  /* 0x7400000018057fae */ /* 0x0009e2000d921848 */
[----:B--2---:R-:W-:-:S03]  /*1bc00*/  IMAD.WIDE R26, R0, 0x4, R138 ;  /* 0x00000004001a7825 */ /* 0x004fc600078e028a */
        /* <DEDUP_REMOVED lines=8> */
[----:B------:R3:W-:Y:S01]  /*1bc90*/  STL.64 [R1+0x7b0], R24 ;  /* 0x0007b01801007387 */ /* 0x0007e20000100a00 */
[----:B----4-:R-:W-:-:S03]  /*1bca0*/  IMAD.WIDE R18, R0, 0x4, R144 ;  /* 0x0000000400127825 */ /* 0x010fc600078e0290 */
[----:B------:R4:W-:Y:S04]  /*1bcb0*/  STL.64 [R1+0x7a8], R20 ;  /* 0x0007a81401007387 */ /* 0x0009e80000100a00 */
[----:B------:R4:W-:Y:S04]  /*1bcc0*/  STL.64 [R1+0x7a0], R18 ;  /* 0x0007a01201007387 */ /* 0x0009e80000100a00 */
[----:B------:R-:W4:Y:S04]  /*1bcd0*/  LDL.LU.64 R246, [R1+0x6d0] ;  /* 0x0006d00001f67983 */ /* 0x000f280000300a00 */
[----:B------:R-:W4:Y:S04]  /*1bce0*/  LDL.LU.64 R248, [R1+0x6c8] ;  /* 0x0006c80001f87983 */ /* 0x000f280000300a00 */
[----:B------:R-:W4:Y:S01]  /*1bcf0*/  LDL.LU.64 R250, [R1+0x6c0] ;  /* 0x0006c00001fa7983 */ /* 0x000f220000300a00 */
[----:B------:R-:W-:-:S02]  /*1bd00*/  VIADD R12, R13, 0xffffff3b ;  /* 0xffffff3b0d0c7836 */ /* 0x000fc40000000000 */
[----:B------:R-:W1:Y:S01]  /*1bd10*/  LDC R13, c[0x0][0x230] ;  /* 0x00008c00ff0d7b82 */ /* 0x000e620000000800 */
[----:B------:R2:W-:Y:S02]  /*1bd20*/  LDGSTS.E [R5+0x70004], desc[UR8][R26.64], !P0 ;  /* 0x700040001a057fae */ /* 0x0005e4000c121848 */
[----:B------:R-:W-:Y:S01]  /*1bd30*/  ISETP.GE.U32.AND P5, PT, R12, 0x7ffffefc, PT ;  /* 0x7ffffefc0c00780c */ /* 0x000fe20003fa6070 */
[----:B------:R-:W-:Y:S01]  /*1bd40*/  VIADD R12, R14, 0xffffff3a ;  /* 0xffffff3a0e0c7836 */ /* 0x000fe20000000000 */
[----:B------:R3:W-:Y:S03]  /*1bd50*/  LDGSTS.E [R5+0x74004], desc[UR8][R24.64], !P0 ;  /* 0x7400400018057fae */ /* 0x0007e6000c121848 */
[----:B------:R-:W1:Y:S01]  /*1bd60*/  LDC R14, c[0x0][0x230] ;  /* 0x00008c00ff0e7b82 */ /* 0x000e620000000800 */
[----:B------:R-:W-:Y:S01]  /*1bd70*/  ISETP.GE.U32.AND P4, PT, R12, 0x7ffffefb, PT ;  /* 0x7ffffefb0c00780c */ /* 0x000fe20003f86070 */
[----:B------:R4:W-:Y:S01]  /*1bd80*/  LDGSTS.E [R5+0x78004], desc[UR8][R20.64], !P0 ;  /* 0x7800400014057fae */ /* 0x0009e2000c121848 */
[----:B------:R-:W-:Y:S01]  /*1bd90*/  IADD3 R12, R16, -0xc7, RZ ;  /* 0xffffff39100c7810 */ /* 0x000fe20007ffe0ff */
[----:B--2---:R-:W-:-:S02]  /*1bda0*/  IMAD.WIDE R26, R0, 0x4, R146 ;  /* 0x00000004001a7825 */ /* 0x004fc400078e0292 */
[----:B------:R2:W-:Y:S02]  /*1bdb0*/  LDGSTS.E [R5+0x7c004], desc[UR8][R18.64], !P0 ;  /* 0x7c00400012057fae */ /* 0x0005e4000c121848 */
[----:B------:R-:W1:Y:S01]  /*1bdc0*/  LDC R16, c[0x0][0x230] ;  /* 0x00008c00ff107b82 */ /* 0x000e620000000800 */
[C---:B---3--:R-:W-:Y:S01]  /*1bdd0*/  IMAD.WIDE R24, R0.reuse, 0x4, R148 ;  /* 0x0000000400187825 */ /* 0x048fe200078e0294 */
[----:B------:R-:W-:Y:S03]  /*1bde0*/  STL.64 [R1+0x798], R26 ;  /* 0x0007981a01007387 */ /* 0x000fe60000100a00 */
[----:B----4-:R-:W-:Y:S01]  /*1bdf0*/  IMAD.WIDE R20, R0, 0x4, R150 ;  /* 0x0000000400147825 */ /* 0x010fe200078e0296 */
[----:B------:R-:W-:-:S03]  /*1be00*/  ISETP.GE.U32.AND P3, PT, R12, 0x7ffffefa, PT ;  /* 0x7ffffefa0c00780c */ /* 0x000fc60003f66070 */
[----:B--2---:R-:W-:Y:S01]  /*1be10*/  IMAD.WIDE R18, R0, 0x4, R156 ;  /* 0x0000000400127825 */ /* 0x004fe200078e029c */
[----:B------:R2:W-:Y:S01]  /*1be20*/  STL.64 [R1+0x790], R24 ;  /* 0x0007901801007387 */ /* 0x0005e20000100a00 */
[----:B------:R-:W3:Y:S02]  /*1be30*/  LDC R150, c[0x0][0x230] ;  /* 0x00008c00ff967b82 */ /* 0x000ee40000000800 */
[----:B-1----:R-:W-:Y:S01]  /*1be40*/  VIADD R12, R13, 0xffffff38 ;  /* 0xffffff380d0c7836 */ /* 0x002fe20000000000 */
[----:B------:R-:W-:Y:S04]  /*1be50*/  LDGSTS.E [R5+0x70008], desc[UR8][R26.64], !P1 ;  /* 0x700080001a057fae */ /* 0x000fe8000c921848 */
[----:B------:R1:W-:Y:S01]  /*1be60*/  STL.64 [R1+0x788], R20 ;  /* 0x0007881401007387 */ /* 0x0003e20000100a00 */
[----:B------:R-:W4:Y:S03]  /*1be70*/  LDC R13, c[0x0][0x230] ;  /* 0x00008c00ff0d7b82 */ /* 0x000f260000000800 */
[----:B------:R-:W-:Y:S04]  /*1be80*/  LDGSTS.E [R5+0x74008], desc[UR8][R24.64], !P1 ;  /* 0x7400800018057fae */ /* 0x000fe8000c921848 */
[----:B------:R3:W-:Y:S01]  /*1be90*/  STL.64 [R1+0x780], R18 ;  /* 0x0007801201007387 */ /* 0x0007e20000100a00 */
[----:B------:R-:W-:-:S03]  /*1bea0*/  ISETP.GE.U32.AND P0, PT, R12, 0x7ffffef9, PT ;  /* 0x7ffffef90c00780c */ /* 0x000fc60003f06070 */
[----:B------:R-:W-:Y:S04]  /*1beb0*/  LDGSTS.E [R5+0x78008], desc[UR8][R20.64], !P1 ;  /* 0x7800800014057fae */ /* 0x000fe8000c921848 */
[----:B--2---:R-:W2:Y:S01]  /*1bec0*/  LDL.LU.64 R24, [R1+0x6b8] ;  /* 0x0006b80001187983 */ /* 0x004ea20000300a00 */
[----:B------:R-:W-:Y:S02]  /*1bed0*/  VIADD R12, R15, 0xffffff1b ;  /* 0xffffff1b0f0c7836 */ /* 0x000fe40000000000 */
[----:B------:R-:W4:Y:S01]  /*1bee0*/  LDC R15, c[0x0][0x230] ;  /* 0x00008c00ff0f7b82 */ /* 0x000f220000000800 */
[----:B------:R-:W-:Y:S04]  /*1bef0*/  LDGSTS.E [R5+0x7c008], desc[UR8][R18.64], !P1 ;  /* 0x7c00800012057fae */ /* 0x000fe8000c921848 */
[----:B-1----:R-:W4:Y:S04]  /*1bf00*/  LDL.LU.64 R20, [R1+0x6b0] ;  /* 0x0006b00001147983 */ /* 0x002f280000300a00 */
[----:B------:R-:W-:Y:S04]  /*1bf10*/  LDGSTS.E [R5+0x7000c], desc[UR8][R34.64], !P6 ;  /* 0x7000c00022057fae */ /* 0x000fe8000f121848 */
[----:B---3--:R-:W3:Y:S04]  /*1bf20*/  LDL.LU.64 R18, [R1+0x6a8] ;  /* 0x0006a80001127983 */ /* 0x008ee80000300a00 */
[----:B------:R-:W3:Y:S04]  /*1bf30*/  LDL.LU.64 R26, [R1+0x6a0] ;  /* 0x0006a000011a7983 */ /* 0x000ee80000300a00 */
[----:B------:R-:W-:Y:S04]  /*1bf40*/  STL.64 [R1+0x778], R34 ;  /* 0x0007782201007387 */ /* 0x000fe80000100a00 */
[----:B------:R1:W-:Y:S01]  /*1bf50*/  STL.64 [R1+0x770], R32 ;  /* 0x0007702001007387 */ /* 0x0003e20000100a00 */
[----:B------:R-:W-:-:S03]  /*1bf60*/  ISETP.GE.U32.AND P1, PT, R12, 0x7ffffedc, PT ;  /* 0x7ffffedc0c00780c */ /* 0x000fc60003f26070 */
[----:B------:R1:W-:Y:S04]  /*1bf70*/  STL.64 [R1+0x768], R30 ;  /* 0x0007681e01007387 */ /* 0x0003e80000100a00 */
[----:B------:R1:W-:Y:S01]  /*1bf80*/  LDGSTS.E [R5+0x7400c], desc[UR8][R32.64], !P6 ;  /* 0x7400c00020057fae */ /* 0x0003e2000f121848 */
[----:B------:R-:W-:-:S03]  /*1bf90*/  VIADD R12, R16, 0xffffff1a ;  /* 0xffffff1a100c7836 */ /* 0x000fc60000000000 */
[----:B------:R1:W-:Y:S04]  /*1bfa0*/  STL.64 [R1+0x760], R28 ;  /* 0x0007601c01007387 */ /* 0x0003e80000100a00 */
[----:B------:R1:W-:Y:S02]  /*1bfb0*/  LDGSTS.E [R5+0x7800c], desc[UR8][R30.64], !P6 ;  /* 0x7800c0001e057fae */ /* 0x0003e4000f121848 */
[C---:B-1----:R-:W-:Y:S02]  /*1bfc0*/  IMAD.WIDE R32, R0.reuse, 0x4, R166 ;  /* 0x0000000400207825 */ /* 0x042fe400078e02a6 */
[----:B------:R1:W-:Y:S04]  /*1bfd0*/  LDGSTS.E [R5+0x7c00c], desc[UR8][R28.64], !P6 ;  /* 0x7c00c0001c057fae */ /* 0x0003e8000f121848 */
[----:B------:R-:W3:Y:S04]  /*1bfe0*/  LDL.LU.64 R236, [R1+0x698] ;  /* 0x0006980001ec7983 */ /* 0x000ee80000300a00 */
[----:B------:R-:W3:Y:S04]  /*1bff0*/  LDL.LU.64 R238, [R1+0x690] ;  /* 0x0006900001ee7983 */ /* 0x000ee80000300a00 */
[----:B------:R-:W3:Y:S04]  /*1c000*/  LDL.LU.64 R240, [R1+0x688] ;  /* 0x0006880001f07983 */ /* 0x000ee80000300a00 */
[----:B------:R-:W3:Y:S04]  /*1c010*/  LDL.LU.64 R242, [R1+0x680] ;  /* 0x0006800001f27983 */ /* 0x000ee80000300a00 */
[----:B------:R-:W-:Y:S04]  /*1c020*/  STL.64 [R1+0x758], R32 ;  /* 0x0007582001007387 */ /* 0x000fe80000100a00 */
[----:B------:R-:W-:Y:S01]  /*1c030*/  LDGSTS.E [R6+0x60000], desc[UR8][R32.64], !P5 ;  /* 0x6000000020067fae */ /* 0x000fe2000e921848 */
[----:B------:R-:W-:-:S04]  /*1c040*/  IMAD.WIDE R30, R0, 0x4, R246 ;  /* 0x00000004001e7825 */ /* 0x000fc800078e02f6 */
[C---:B-1----:R-:W-:Y:S01]  /*1c050*/  IMAD.WIDE R28, R0.reuse, 0x4, R248 ;  /* 0x00000004001c7825 */ /* 0x042fe200078e02f8 */
[----:B------:R-:W-:Y:S03]  /*1c060*/  STL.64 [R1+0x750], R30 ;  /* 0x0007501e01007387 */ /* 0x000fe60000100a00 */
[C---:B------:R-:W-:Y:S01]  /*1c070*/  IMAD.WIDE R16, R0.reuse, 0x4, R250 ;  /* 0x0000000400107825 */ /* 0x040fe200078e02fa */
[----:B------:R-:W-:Y:S04]  /*1c080*/  STL.64 [R1+0x748], R28 ;  /* 0x0007481c01007387 */ /* 0x000fe80000100a00 */
[----:B------:R-:W3:Y:S04]  /*1c090*/  LDL.LU.64 R244, [R1+0x678] ;  /* 0x0006780001f47983 */ /* 0x000ee80000300a00 */
[----:B------:R1:W-:Y:S04]  /*1c0a0*/  STL.64 [R1+0x740], R16 ;  /* 0x0007401001007387 */ /* 0x0003e80000100a00 */
[----:B------:R-:W3:Y:S04]  /*1c0b0*/  LDL.LU.64 R246, [R1+0x670] ;  /* 0x0006700001f67983 */ /* 0x000ee80000300a00 */
[----:B------:R-:W3:Y:S04]  /*1c0c0*/  LDL.LU.64 R248, [R1+0x668] ;  /* 0x0006680001f87983 */ /* 0x000ee80000300a00 */
[----:B------:R-:W3:Y:S04]  /*1c0d0*/  LDL.LU.64 R250, [R1+0x5e0] ;  /* 0x0005e00001fa7983 */ /* 0x000ee80000300a00 */
[----:B------:R-:W-:Y:S04]  /*1c0e0*/  LDGSTS.E [R6+0x64000], desc[UR8][R30.64], !P5 ;  /* 0x640000001e067fae */ /* 0x000fe8000e921848 */
[----:B------:R-:W-:Y:S04]  /*1c0f0*/  LDGSTS.E [R6+0x68000], desc[UR8][R28.64], !P5 ;  /* 0x680000001c067fae */ /* 0x000fe8000e921848 */
[----:B------:R1:W-:Y:S01]  /*1c100*/  LDGSTS.E [R6+0x6c000], desc[UR8][R16.64], !P5 ;  /* 0x6c00000010067fae */ /* 0x0003e2000e921848 */
[----:B--2---:R-:W-:-:S04]  /*1c110*/  IMAD.WIDE R24, R0, 0x4, R24 ;  /* 0x0000000400187825 */ /* 0x004fc800078e0218 */
[C---:B----4-:R-:W-:Y:S01]  /*1c120*/  IMAD.WIDE R20, R0.reuse, 0x4, R20 ;  /* 0x0000000400147825 */ /* 0x050fe200078e0214 */
[----:B------:R2:W-:Y:S04]  /*1c130*/  STL.64 [R1+0x738], R24 ;  /* 0x0007381801007387 */ /* 0x0005e80000100a00 */
[----:B------:R2:W-:Y:S01]  /*1c140*/  LDGSTS.E [R6+0x60004], desc[UR8][R24.64], !P4 ;  /* 0x6000400018067fae */ /* 0x0005e2000e121848 */
[----:B---3--:R-:W-:-:S03]  /*1c150*/  IMAD.WIDE R18, R0, 0x4, R18 ;  /* 0x0000000400127825 */ /* 0x008fc600078e0212 */
[----:B------:R3:W-:Y:S01]  /*1c160*/  STL.64 [R1+0x730], R20 ;  /* 0x0007301401007387 */ /* 0x0007e20000100a00 */
[----:B-1----:R-:W-:-:S03]  /*1c170*/  IMAD.WIDE R16, R0, 0x4, R26 ;  /* 0x0000000400107825 */ /* 0x002fc600078e021a */
[----:B------:R3:W-:Y:S04]  /*1c180*/  LDGSTS.E [R6+0x64004], desc[UR8][R20.64], !P4 ;  /* 0x6400400014067fae */ /* 0x0007e8000e121848 */
[----:B------:R1:W-:Y:S04]  /*1c190*/  STL.64 [R1+0x728], R18 ;  /* 0x0007281201007387 */ /* 0x0003e80000100a00 */
[----:B------:R1:W-:Y:S04]  /*1c1a0*/  LDGSTS.E [R6+0x68004], desc[UR8][R18.64], !P4 ;  /* 0x6800400012067fae */ /* 0x0003e8000e121848 */
[----:B------:R4:W-:Y:S04]  /*1c1b0*/  STL.64 [R1+0x720], R16 ;  /* 0x0007201001007387 */ /* 0x0009e80000100a00 */
[----:B------:R4:W-:Y:S01]  /*1c1c0*/  LDGSTS.E [R6+0x6c004], desc[UR8][R16.64], !P4 ;  /* 0x6c00400010067fae */ /* 0x0009e2000e121848 */
[----:B--2---:R-:W-:-:S04]  /*1c1d0*/  IMAD.WIDE R24, R0, 0x4, R236 ;  /* 0x0000000400187825 */ /* 0x004fc800078e02ec */
[C---:B---3--:R-:W-:Y:S01]  /*1c1e0*/  IMAD.WIDE R20, R0.reuse, 0x4, R238 ;  /* 0x0000000400147825 */ /* 0x048fe200078e02ee */
[----:B------:R-:W-:Y:S03]  /*1c1f0*/  STL.64 [R1+0x718], R24 ;  /* 0x0007181801007387 */ /* 0x000fe60000100a00 */
[C---:B-1----:R-:W-:Y:S01]  /*1c200*/  IMAD.WIDE R18, R0.reuse, 0x4, R240 ;  /* 0x0000000400127825 */ /* 0x042fe200078e02f0 */
[----:B------:R-:W-:Y:S03]  /*1c210*/  LDGSTS.E [R6+0x60008], desc[UR8][R24.64], !P3 ;  /* 0x6000800018067fae */ /* 0x000fe6000d921848 */
[----:B----4-:R-:W-:Y:S01]  /*1c220*/  IMAD.WIDE R16, R0, 0x4, R242 ;  /* 0x0000000400107825 */ /* 0x010fe200078e02f2 */
[----:B------:R-:W-:Y:S04]  /*1c230*/  STL.64 [R1+0x710], R20 ;  /* 0x0007101401007387 */ /* 0x000fe80000100a00 */
[----:B------:R-:W-:Y:S04]  /*1c240*/  LDGSTS.E [R6+0x64008], desc[UR8][R20.64], !P3 ;  /* 0x6400800014067fae */ /* 0x000fe8000d921848 */
[----:B------:R-:W-:Y:S04]  /*1c250*/  STL.64 [R1+0x708], R18 ;  /* 0x0007081201007387 */ /* 0x000fe80000100a00 */
[----:B------:R-:W-:Y:S04]  /*1c260*/  LDGSTS.E [R6+0x68008], desc[UR8][R18.64], !P3 ;  /* 0x6800800012067fae */ /* 0x000fe8000d921848 */
[----:B------:R1:W-:Y:S04]  /*1c270*/  STL.64 [R1+0x700], R16 ;  /* 0x0007001001007387 */ /* 0x0003e80000100a00 */
[----:B------:R1:W-:Y:S01]  /*1c280*/  LDGSTS.E [R6+0x6c008], desc[UR8][R16.64], !P3 ;  /* 0x6c00800010067fae */ /* 0x0003e2000d921848 */
[----:B------:R-:W-:Y:S01]  /*1c290*/  ISETP.GE.U32.AND P6, PT, R12, 0x7ffffedb, PT ;  /* 0x7ffffedb0c00780c */ /* 0x000fe20003fc6070 */
[C---:B------:R-:W-:Y:S01]  /*1c2a0*/  IMAD.WIDE R26, R0.reuse, 0x4, R244 ;  /* 0x00000004001a7825 */ /* 0x040fe200078e02f4 */
[----:B-1----:R-:W1:Y:S03]  /*1c2b0*/  LDC R16, c[0x0][0x230] ;  /* 0x00008c00ff107b82 */ /* 0x002e660000000800 */
[C---:B------:R-:W-:Y:S01]  /*1c2c0*/  IMAD.WIDE R24, R0.reuse, 0x4, R246 ;  /* 0x0000000400187825 */ /* 0x040fe200078e02f6 */
[----:B------:R2:W-:Y:S03]  /*1c2d0*/  STL.64 [R1+0x6f8], R26 ;  /* 0x0006f81a01007387 */ /* 0x0005e60000100a00 */
[C---:B------:R-:W-:Y:S01]  /*1c2e0*/  IMAD.WIDE R20, R0.reuse, 0x4, R248 ;  /* 0x0000000400147825 */ /* 0x040fe200078e02f8 */
[----:B------:R2:W-:Y:S03]  /*1c2f0*/  LDGSTS.E [R6+0x6000c], desc[UR8][R26.64], !P0 ;  /* 0x6000c0001a067fae */ /* 0x0005e6000c121848 */
[C---:B------:R-:W-:Y:S01]  /*1c300*/  IMAD.WIDE R18, R0.reuse, 0x4, R250 ;  /* 0x0000000400127825 */ /* 0x040fe200078e02fa */
[----:B------:R3:W-:Y:S04]  /*1c310*/  STL.64 [R1+0x6f0], R24 ;  /* 0x0006f01801007387 */ /* 0x0007e80000100a00 */
[----:B------:R3:W-:Y:S01]  /*1c320*/  LDGSTS.E [R6+0x6400c], desc[UR8][R24.64], !P0 ;  /* 0x6400c00018067fae */ /* 0x0007e2000c121848 */
[----:B--2---:R-:W-:-:S03]  /*1c330*/  IMAD.WIDE R26, R0, 0x4, R168 ;  /* 0x00000004001a7825 */ /* 0x004fc600078e02a8 */
[----:B------:R2:W-:Y:S04]  /*1c340*/  STL.64 [R1+0x6e8], R20 ;  /* 0x0006e81401007387 */ /* 0x0005e80000100a00 */
[----:B------:R2:W-:Y:S01]  /*1c350*/  LDGSTS.E [R6+0x6800c], desc[UR8][R20.64], !P0 ;  /* 0x6800c00014067fae */ /* 0x0005e2000c121848 */
[----:B---3--:R-:W-:-:S03]  /*1c360*/  IMAD.WIDE R24, R0, 0x4, R170 ;  /* 0x0000000400187825 */ /* 0x008fc600078e02aa */
[----:B------:R3:W-:Y:S01]  /*1c370*/  STL.64 [R1+0x6e0], R18 ;  /* 0x0006e01201007387 */ /* 0x0007e20000100a00 */
[----:B------:R-:W-:-:S03]  /*1c380*/  VIADD R118, R118, 0xffffff04 ;  /* 0xffffff0476767836 */ /* 0x000fc60000000000 */
[----:B------:R3:W-:Y:S01]  /*1c390*/  LDGSTS.E [R6+0x6c00c], desc[UR8][R18.64], !P0 ;  /* 0x6c00c00012067fae */ /* 0x0007e2000c121848 */
[----:B------:R-:W-:Y:S02]  /*1c3a0*/  VIADD R12, R14, 0xffffff19 ;  /* 0xffffff190e0c7836 */ /* 0x000fe40000000000 */
[----:B------:R-:W-:Y:S02]  /*1c3b0*/  VIADD R126, R126, 0xffffff23 ;  /* 0xffffff237e7e7836 */ /* 0x000fe40000000000 */
[C---:B--2---:R-:W-:Y:S01]  /*1c3c0*/  IMAD.WIDE R20, R0.reuse, 0x4, R172 ;  /* 0x0000000400147825 */ /* 0x044fe200078e02ac */
[----:B------:R2:W-:Y:S01]  /*1c3d0*/  STL.64 [R1+0x6d8], R26 ;  /* 0x0006d81a01007387 */ /* 0x0005e20000100a00 */
[----:B------:R-:W4:Y:S03]  /*1c3e0*/  LDC R14, c[0x0][0x230] ;  /* 0x00008c00ff0e7b82 */ /* 0x000f260000000800 */
[----:B------:R2:W-:Y:S01]  /*1c3f0*/  LDGSTS.E [R6+0x70000], desc[UR8][R26.64], !P1 ;  /* 0x700000001a067fae */ /* 0x0005e2000c921848 */
[----:B---3--:R-:W-:-:S03]  /*1c400*/  IMAD.WIDE R18, R0, 0x4, R174 ;  /* 0x0000000400127825 */ /* 0x008fc600078e02ae */
[----:B------:R3:W-:Y:S01]  /*1c410*/  STL.64 [R1+0x6d0], R24 ;  /* 0x0006d01801007387 */ /* 0x0007e20000100a00 */
[----:B------:R-:W-:Y:S01]  /*1c420*/  VIADD R134, R134, 0xffffff22 ;  /* 0xffffff2286867836 */ /* 0x000fe20000000000 */
[----:B------:R-:W-:Y:S02]  /*1c430*/  IADD3 R142, R142, -0xdf, RZ ;  /* 0xffffff218e8e7810 */ /* 0x000fe40007ffe0ff */
[----:B------:R3:W-:Y:S01]  /*1c440*/  LDGSTS.E [R6+0x74000], desc[UR8][R24.64], !P1 ;  /* 0x7400000018067fae */ /* 0x0007e2000c921848 */
[C---:B------:R-:W-:Y:S01]  /*1c450*/  IMAD.WIDE R32, R0.reuse, 0x4, R192 ;  /* 0x0000000400207825 */ /* 0x040fe200078e02c0 */
[----:B------:R-:W1:Y:S02]  /*1c460*/  LDC R170, c[0x0][0x230] ;  /* 0x00008c00ffaa7b82 */ /* 0x000e640000000800 */
[----:B------:R3:W-:Y:S01]  /*1c470*/  STL.64 [R1+0x6c8], R20 ;  /* 0x0006c81401007387 */ /* 0x0007e20000100a00 */
[----:B--2---:R-:W-:-:S03]  /*1c480*/  IMAD.WIDE R26, R0, 0x4, R176 ;  /* 0x00000004001a7825 */ /* 0x004fc600078e02b0 */
[----:B------:R2:W-:Y:S01]  /*1c490*/  LDGSTS.E [R6+0x78000], desc[UR8][R20.64], !P1 ;  /* 0x7800000014067fae */ /* 0x0005e2000c921848 */
[----:B---3--:R-:W-:-:S03]  /*1c4a0*/  IMAD.WIDE R24, R0, 0x4, R178 ;  /* 0x0000000400187825 */ /* 0x008fc600078e02b2 */
[----:B------:R3:W-:Y:S04]  /*1c4b0*/  STL.64 [R1+0x6c0], R18 ;  /* 0x0006c01201007387 */ /* 0x0007e80000100a00 */
[----:B------:R3:W-:Y:S01]  /*1c4c0*/  LDGSTS.E [R6+0x7c000], desc[UR8][R18.64], !P1 ;  /* 0x7c00000012067fae */ /* 0x0007e2000c921848 */
[----:B--2---:R-:W-:-:S03]  /*1c4d0*/  IMAD.WIDE R20, R0, 0x4, R180 ;  /* 0x0000000400147825 */ /* 0x004fc600078e02b4 */
[----:B------:R-:W-:Y:S04]  /*1c4e0*/  STL.64 [R1+0x6b8], R26 ;  /* 0x0006b81a01007387 */ /* 0x000fe80000100a00 */
[----:B------:R2:W-:Y:S01]  /*1c4f0*/  STL.64 [R1+0x6b0], R24 ;  /* 0x0006b01801007387 */ /* 0x0005e20000100a00 */
[----:B---3--:R-:W-:-:S03]  /*1c500*/  IMAD.WIDE R18, R0, 0x4, R182 ;  /* 0x0000000400127825 */ /* 0x008fc600078e02b6 */
[----:B------:R3:W-:Y:S04]  /*1c510*/  STL.64 [R1+0x6a8], R20 ;  /* 0x0006a81401007387 */ /* 0x0007e80000100a00 */
[----:B------:R1:W-:Y:S04]  /*1c520*/  STL.64 [R1+0x6a0], R18 ;  /* 0x0006a01201007387 */ /* 0x0003e80000100a00 */
[----:B------:R-:W3:Y:S04]  /*1c530*/  LDL.LU.64 R244, [R1+0x660] ;  /* 0x0006600001f47983 */ /* 0x000ee80000300a00 */
[----:B------:R-:W3:Y:S04]  /*1c540*/  LDL.LU.64 R246, [R1+0x658] ;  /* 0x0006580001f67983 */ /* 0x000ee80000300a00 */
[----:B------:R-:W3:Y:S04]  /*1c550*/  LDL.LU.64 R248, [R1+0x650] ;  /* 0x0006500001f87983 */ /* 0x000ee80000300a00 */
[----:B------:R-:W3:Y:S01]  /*1c560*/  LDL.LU.64 R250, [R1+0x648] ;  /* 0x0006480001fa7983 */ /* 0x000ee20000300a00 */
[----:B------:R-:W-:Y:S01]  /*1c570*/  ISETP.GE.U32.AND P5, PT, R12, 0x7ffffeda, PT ;  /* 0x7ffffeda0c00780c */ /* 0x000fe20003fa6070 */
[----:B------:R-:W-:-:S02]  /*1c580*/  VIADD R12, R13, 0xffffff18 ;  /* 0xffffff180d0c7836 */ /* 0x000fc40000000000 */
[----:B------:R-:W2:Y:S01]  /*1c590*/  LDC R13, c[0x0][0x230] ;  /* 0x00008c00ff0d7b82 */ /* 0x000ea20000000800 */
[----:B------:R-:W-:Y:S02]  /*1c5a0*/  LDGSTS.E [R6+0x70004], desc[UR8][R26.64], !P6 ;  /* 0x700040001a067fae */ /* 0x000fe4000f121848 */
[----:B------:R-:W-:Y:S02]  /*1c5b0*/  ISETP.GE.U32.AND P4, PT, R12, 0x7ffffed9, PT ;  /* 0x7ffffed90c00780c */ /* 0x000fe40003f86070 */
[----:B------:R-:W-:Y:S01]  /*1c5c0*/  IADD3 R12, R15, -0xc9, RZ ;  /* 0xffffff370f0c7810 */ /* 0x000fe20007ffe0ff */
[----:B------:R1:W-:Y:S01]  /*1c5d0*/  LDGSTS.E [R6+0x74004], desc[UR8][R24.64], !P6 ;  /* 0x7400400018067fae */ /* 0x0003e2000f121848 */
[----:B------:R-:W-:Y:S01]  /*1c5e0*/  IMAD.WIDE R30, R0, 0x4, R194 ;  /* 0x00000004001e7825 */ /* 0x000fe200078e02c2 */
[----:B------:R-:W3:Y:S01]  /*1c5f0*/  LDC R15, c[0x0][0x230] ;  /* 0x00008c00ff0f7b82 */ /* 0x000ee20000000800 */
[----:B------:R-:W-:Y:S01]  /*1c600*/  ISETP.GE.U32.AND P3, PT, R12, 0x7ffffef8, PT ;  /* 0x7ffffef80c00780c */ /* 0x000fe20003f66070 */
[----:B------:R3:W-:Y:S01]  /*1c610*/  LDGSTS.E [R6+0x78004], desc[UR8][R20.64], !P6 ;  /* 0x7800400014067fae */ /* 0x0007e2000f121848 */
[----:B----4-:R-:W-:-:S03]  /*1c620*/  VIADD R12, R14, 0xffffff36 ;  /* 0xffffff360e0c7836 */ /* 0x010fc60000000000 */
[----:B------:R4:W-:Y:S02]  /*1c630*/  LDGSTS.E [R6+0x7c004], desc[UR8][R18.64], !P6 ;  /* 0x7c00400012067fae */ /* 0x0009e4000f121848 */
[----:B------:R-:W-:Y:S01]  /*1c640*/  ISETP.GE.U32.AND P0, PT, R12, 0x7ffffef7, PT ;  /* 0x7ffffef70c00780c */ /* 0x000fe20003f06070 */
[C---:B------:R-:W-:Y:S01]  /*1c650*/  IMAD.WIDE R28, R0.reuse, 0x4, R196 ;  /* 0x00000004001c7825 */ /* 0x040fe200078e02c4 */
[----:B------:R-:W4:Y:S03]  /*1c660*/  LDC R14, c[0x0][0x230] ;  /* 0x00008c00ff0e7b82 */ /* 0x000f260000000800 */
[----:B--2---:R-:W-:Y:S02]  /*1c670*/  VIADD R12, R13, 0xffffff35 ;  /* 0xffffff350d0c7836 */ /* 0x004fe40000000000 */
[----:B-1----:R-:W-:-:S03]  /*1c680*/  IMAD.WIDE R24, R0, 0x4, R184 ;  /* 0x0000000400187825 */ /* 0x002fc600078e02b8 */
[----:B------:R-:W1:Y:S01]  /*1c690*/  LDC R13, c[0x0][0x230] ;  /* 0x00008c00ff0d7b82 */ /* 0x000e620000000800 */
[----:B------:R-:W-:Y:S01]  /*1c6a0*/  ISETP.GE.U32.AND P1, PT, R12, 0x7ffffef6, PT ;  /* 0x7ffffef60c00780c */ /* 0x000fe20003f26070 */
[----:B---3--:R-:W-:Y:S01]  /*1c6b0*/  IMAD.WIDE R20, R0, 0x4, R186 ;  /* 0x0000000400147825 */ /* 0x008fe200078e02ba */
[----:B------:R2:W-:Y:S03]  /*1c6c0*/  STL.64 [R1+0x698], R24 ;  /* 0x0006981801007387 */ /* 0x0005e60000100a00 */
[----:B------:R-:W-:Y:S01]  /*1c6d0*/  VIADD R12, R16, 0xffffff34 ;  /* 0xffffff34100c7836 */ /* 0x000fe20000000000 */
[----:B------:R-:W-:Y:S01]  /*1c6e0*/  LDGSTS.E [R6+0x70008], desc[UR8][R24.64], !P5 ;  /* 0x7000800018067fae */ /* 0x000fe2000e921848 */
[C---:B----4-:R-:W-:Y:S01]  /*1c6f0*/  IMAD.WIDE R18, R0.reuse, 0x4, R188 ;  /* 0x0000000400127825 */ /* 0x050fe200078e02bc */
[----:B------:R-:W3:Y:S02]  /*1c700*/  LDC R186, c[0x0][0x230] ;  /* 0x00008c00ffba7b82 */ /* 0x000ee40000000800 */
[----:B------:R4:W-:Y:S01]  /*1c710*/  STL.64 [R1+0x690], R20 ;  /* 0x0006901401007387 */ /* 0x0009e20000100a00 */
[----:B------:R-:W-:-:S03]  /*1c720*/  IMAD.WIDE R16, R0, 0x4, R190 ;  /* 0x0000000400107825 */ /* 0x000fc600078e02be */
[----:B------:R-:W-:Y:S01]  /*1c730*/  STL.64 [R1+0x688], R18 ;  /* 0x0006881201007387 */ /* 0x000fe20000100a00 */
[----:B------:R-:W-:Y:S01]  /*1c740*/  VIADD R150, R150, 0xffffff20 ;  /* 0xffffff2096967836 */ /* 0x000fe20000000000 */
[----:B------:R-:W3:Y:S02]  /*1c750*/  LDC R195, c[0x0][0x230] ;  /* 0x00008c00ffc37b82 */ /* 0x000ee40000000800 */
[----:B------:R-:W-:Y:S04]  /*1c760*/  LDGSTS.E [R6+0x74008], desc[UR8][R20.64], !P5 ;  /* 0x7400800014067fae */ /* 0x000fe8000e921848 */
[----:B------:R4:W-:Y:S04]  /*1c770*/  STL.64 [R1+0x680], R16 ;  /* 0x0006801001007387 */ /* 0x0009e80000100a00 */
[----:B------:R-:W-:Y:S04]  /*1c780*/  LDGSTS.E [R6+0x78008], desc[UR8][R18.64], !P5 ;  /* 0x7800800012067fae */ /* 0x000fe8000e921848 */
[----:B------:R-:W3:Y:S04]  /*1c790*/  LDL.LU.64 R26, [R1+0x640] ;  /* 0x00064000011a7983 */ /* 0x000ee80000300a00 */
[----:B------:R1:W-:Y:S04]  /*1c7a0*/  LDGSTS.E [R6+0x7c008], desc[UR8][R16.64], !P5 ;  /* 0x7c00800010067fae */ /* 0x0003e8000e921848 */
[----:B--2---:R-:W2:Y:S04]  /*1c7b0*/  LDL.LU.64 R24, [R1+0x638] ;  /* 0x0006380001187983 */ /* 0x004ea80000300a00 */
[----:B----4-:R-:W4:Y:S01]  /*1c7c0*/  LDL.LU.64 R20, [R1+0x630] ;  /* 0x0006300001147983 */ /* 0x010f220000300a00 */
[----:B-1----:R-:W-:-:S03]  /*1c7d0*/  IMAD.WIDE R16, R0, 0x4, R198 ;  /* 0x0000000400107825 */ /* 0x002fc600078e02c6 */
[----:B------:R-:W4:Y:S04]  /*1c7e0*/  LDL.LU.64 R18, [R1+0x628] ;  /* 0x0006280001127983 */ /* 0x000f280000300a00 */
[----:B------:R1:W-:Y:S04]  /*1c7f0*/  STL.64 [R1+0x678], R32 ;  /* 0x0006782001007387 */ /* 0x0003e80000100a00 */
[----:B------:R1:W-:Y:S04]  /*1c800*/  STL.64 [R1+0x670], R30 ;  /* 0x0006701e01007387 */ /* 0x0003e80000100a00 */
[----:B------:R1:W-:Y:S04]  /*1c810*/  STL.64 [R1+0x668], R28 ;  /* 0x0006681c01007387 */ /* 0x0003e80000100a00 */
[----:B------:R1:W-:Y:S04]  /*1c820*/  LDGSTS.E [R6+0x7000c], desc[UR8][R32.64], !P4 ;  /* 0x7000c00020067fae */ /* 0x0003e8000e121848 */
[----:B------:R1:W-:Y:S04]  /*1c830*/  STL.64 [R1+0x5e0], R16 ;  /* 0x0005e01001007387 */ /* 0x0003e80000100a00 */
[----:B------:R1:W-:Y:S04]  /*1c840*/  LDGSTS.E [R6+0x7400c], desc[UR8][R30.64], !P4 ;  /* 0x7400c0001e067fae */ /* 0x0003e8000e121848 */
[----:B------:R-:W4:Y:S04]  /*1c850*/  LDL.LU.64 R236, [R1+0x620] ;  /* 0x0006200001ec7983 */ /* 0x000f280000300a00 */
[----:B------:R-:W4:Y:S04]  /*1c860*/  LDL.LU.64 R238, [R1+0x618] ;  /* 0x0006180001ee7983 */ /* 0x000f280000300a00 */
[----:B------:R1:W-:Y:S04]  /*1c870*/  LDGSTS.E [R6+0x7800c], desc[UR8][R28.64], !P4 ;  /* 0x7800c0001c067fae */ /* 0x0003e8000e121848 */
[----:B------:R-:W4:Y:S04]  /*1c880*/  LDL.LU.64 R240, [R1+0x610] ;  /* 0x0006100001f07983 */ /* 0x000f280000300a00 */
[----:B------:R-:W4:Y:S01]  /*1c890*/  LDL.LU.64 R242, [R1+0x608] ;  /* 0x0006080001f27983 */ /* 0x000f220000300a00 */
[----:B------:R-:W-:Y:S01]  /*1c8a0*/  IMAD.WIDE R34, R0, 0x4, R244 ;  /* 0x0000000400227825 */ /* 0x000fe200078e02f4 */
[----:B------:R-:W-:-:S02]  /*1c8b0*/  ISETP.GE.U32.AND P6, PT, R12, 0x7ffffef5, PT ;  /* 0x7ffffef50c00780c */ /* 0x000fc40003fc6070 */
[----:B------:R1:W-:Y:S02]  /*1c8c0*/  LDGSTS.E [R6+0x7c00c], desc[UR8][R16.64], !P4 ;  /* 0x7c00c00010067fae */ /* 0x0003e4000e121848 */
[----:B-1----:R-:W-:-:S04]  /*1c8d0*/  IMAD.WIDE R32, R0, 0x4, R246 ;  /* 0x0000000400207825 */ /* 0x002fc800078e02f6 */
[C---:B------:R-:W-:Y:S01]  /*1c8e0*/  IMAD.WIDE R30, R0.reuse, 0x4, R248 ;  /* 0x00000004001e7825 */ /* 0x040fe200078e02f8 */
[----:B------:R-:W-:Y:S03]  /*1c8f0*/  STL.64 [R1+0x660], R34 ;  /* 0x0006602201007387 */ /* 0x000fe60000100a00 */
[----:B------:R-:W-:Y:S01]  /*1c900*/  IMAD.WIDE R28, R0, 0x4, R250 ;  /* 0x00000004001c7825 */ /* 0x000fe200078e02fa */
[----:B------:R1:W-:Y:S01]  /*1c910*/  STL.64 [R1+0x658], R32 ;  /* 0x0006582001007387 */ /* 0x0003e20000100a00 */
[----:B------:R-:W4:Y:S03]  /*1c920*/  LDC R16, c[0x0][0x230] ;  /* 0x00008c00ff107b82 */ /* 0x000f260000000800 */
[----:B------:R-:W-:Y:S04]  /*1c930*/  STL.64 [R1+0x650], R30 ;  /* 0x0006501e01007387 */ /* 0x000fe80000100a00 */
[----:B------:R-:W4:Y:S04]  /*1c940*/  LDL.LU.64 R244, [R1+0x600] ;  /* 0x0006000001f47983 */ /* 0x000f280000300a00 */
[----:B------:R-:W-:Y:S04]  /*1c950*/  STL.64 [R1+0x648], R28 ;  /* 0x0006481c01007387 */ /* 0x000fe80000100a00 */
[----:B------:R-:W4:Y:S04]  /*1c960*/  LDL.LU.64 R246, [R1+0x5f8] ;  /* 0x0005f80001f67983 */ /* 0x000f280000300a00 */
[----:B------:R-:W4:Y:S04]  /*1c970*/  LDL.LU.64 R248, [R1+0x5f0] ;  /* 0x0005f00001f87983 */ /* 0x000f280000300a00 */
[----:B------:R-:W4:Y:S01]  /*1c980*/  LDL.LU.64 R250, [R1+0x5e8] ;  /* 0x0005e80001fa7983 */ /* 0x000f220000300a00 */
[----:B------:R-:W-:-:S02]  /*1c990*/  VIADD R12, R15, 0xffffff17 ;  /* 0xffffff170f0c7836 */ /* 0x000fc40000000000 */
[----:B------:R-:W1:Y:S01]  /*1c9a0*/  LDC R15, c[0x0][0x230] ;  /* 0x00008c00ff0f7b82 */ /* 0x000e620000000800 */
[----:B------:R-:W-:Y:S02]  /*1c9b0*/  LDGSTS.E [R7+0x60000], desc[UR8][R34.64], !P3 ;  /* 0x6000000022077fae */ /* 0x000fe4000d921848 */
[----:B------:R-:W-:Y:S01]  /*1c9c0*/  ISETP.GE.U32.AND P5, PT, R12, 0x7ffffed8, PT ;  /* 0x7ffffed80c00780c */ /* 0x000fe20003fa6070 */
[----:B------:R-:W-:Y:S01]  /*1c9d0*/  VIADD R12, R14, 0xffffff16 ;  /* 0xffffff160e0c7836 */ /* 0x000fe20000000000 */
[----:B------:R1:W-:Y:S03]  /*1c9e0*/  LDGSTS.E [R7+0x64000], desc[UR8][R32.64], !P3 ;  /* 0x6400000020077fae */ /* 0x0003e6000d921848 */
[----:B------:R-:W4:Y:S01]  /*1c9f0*/  LDC R14, c[0x0][0x230] ;  /* 0x00008c00ff0e7b82 */ /* 0x000f220000000800 */
[----:B------:R-:W-:Y:S01]  /*1ca00*/  LDGSTS.E [R7+0x68000], desc[UR8][R30.64], !P3 ;  /* 0x680000001e077fae */ /* 0x000fe2000d921848 */
[----:B------:R-:W-:-:S02]  /*1ca10*/  ISETP.GE.U32.AND P4, PT, R12, 0x7ffffed7, PT ;  /* 0x7ffffed70c00780c */ /* 0x000fc40003f86070 */
[----:B------:R-:W-:Y:S01]  /*1ca20*/  IADD3 R12, R13, -0xeb, RZ ;  /* 0xffffff150d0c7810 */ /* 0x000fe20007ffe0ff */
[----:B------:R-:W-:Y:S03]  /*1ca30*/  LDGSTS.E [R7+0x6c000], desc[UR8][R28.64], !P3 ;  /* 0x6c0000001c077fae */ /* 0x000fe6000d921848 */
[----:B------:R-:W-:Y:S01]  /*1ca40*/  ISETP.GE.U32.AND P3, PT, R12, 0x7ffffed6, PT ;  /* 0x7ffffed60c00780c */ /* 0x000fe20003f66070 */
[----:B------:R-:W4:Y:S01]  /*1ca50*/  LDC R13, c[0x0][0x230] ;  /* 0x00008c00ff0d7b82 */ /* 0x000f220000000800 */
[----:B-1----:R-:W-:-:S07]  /*1ca60*/  VIADD R12, R15, 0xffffff14 ;  /* 0xffffff140f0c7836 */ /* 0x002fce0000000000 */
[----:B------:R-:W1:Y:S08]  /*1ca70*/  LDC R32, c[0x0][0x230] ;  /* 0x00008c00ff207b82 */ /* 0x000e700000000800 */
[----:B------:R-:W1:Y:S01]  /*1ca80*/  LDC R15, c[0x0][0x230] ;  /* 0x00008c00ff0f7b82 */ /* 0x000e620000000800 */
[----:B---3--:R-:W-:-:S04]  /*1ca90*/  IMAD.WIDE R26, R0, 0x4, R26 ;  /* 0x00000004001a7825 */ /* 0x008fc800078e021a */
[C---:B--2---:R-:W-:Y:S01]  /*1caa0*/  IMAD.WIDE R24, R0.reuse, 0x4, R24 ;  /* 0x0000000400187825 */ /* 0x044fe200078e0218 */
[----:B------:R2:W-:Y:S03]  /*1cab0*/  STL.64 [R1+0x640], R26 ;  /* 0x0006401a01007387 */ /* 0x0005e60000100a00 */
[C---:B----4-:R-:W-:Y:S01]  /*1cac0*/  IMAD.WIDE R20, R0.reuse, 0x4, R20 ;  /* 0x0000000400147825 */ /* 0x050fe200078e0214 */
[----:B------:R2:W-:Y:S03]  /*1cad0*/  LDGSTS.E [R7+0x60004], desc[UR8][R26.64], !P0 ;  /* 0x600040001a077fae */ /* 0x0005e6000c121848 */
[C---:B------:R-:W-:Y:S01]  /*1cae0*/  IMAD.WIDE R18, R0.reuse, 0x4, R18 ;  /* 0x0000000400127825 */ /* 0x040fe200078e0212 */
[----:B------:R3:W-:Y:S04]  /*1caf0*/  STL.64 [R1+0x638], R24 ;  /* 0x0006381801007387 */ /* 0x0007e80000100a00 */
[----:B------:R3:W-:Y:S04]  /*1cb00*/  LDGSTS.E [R7+0x64004], desc[UR8][R24.64], !P0 ;  /* 0x6400400018077fae */ /* 0x0007e8000c121848 */
[----:B------:R4:W-:Y:S04]  /*1cb10*/  STL.64 [R1+0x630], R20 ;  /* 0x0006301401007387 */ /* 0x0009e80000100a00 */
[----:B------:R4:W-:Y:S04]  /*1cb20*/  LDGSTS.E [R7+0x68004], desc[UR8][R20.64], !P0 ;  /* 0x6800400014077fae */ /* 0x0009e8000c121848 */
[----:B------:R1:W-:Y:S04]  /*1cb30*/  STL.64 [R1+0x628], R18 ;  /* 0x0006281201007387 */ /* 0x0003e80000100a00 */
[----:B------:R1:W-:Y:S01]  /*1cb40*/  LDGSTS.E [R7+0x6c004], desc[UR8][R18.64], !P0 ;  /* 0x6c00400012077fae */ /* 0x0003e2000c121848 */
[----:B--2---:R-:W-:-:S04]  /*1cb50*/  IMAD.WIDE R26, R0, 0x4, R236 ;  /* 0x00000004001a7825 */ /* 0x004fc800078e02ec */
[C---:B---3--:R-:W-:Y:S01]  /*1cb60*/  IMAD.WIDE R24, R0.reuse, 0x4, R238 ;  /* 0x0000000400187825 */ /* 0x048fe200078e02ee */
[----:B------:R2:W-:Y:S04]  /*1cb70*/  STL.64 [R1+0x620], R26 ;  /* 0x0006201a01007387 */ /* 0x0005e80000100a00 */
[----:B------:R2:W-:Y:S01]  /*1cb80*/  LDGSTS.E [R7+0x60008], desc[UR8][R26.64], !P1 ;  /* 0x600080001a077fae */ /* 0x0005e2000c921848 */
[----:B----4-:R-:W-:-:S03]  /*1cb90*/  IMAD.WIDE R20, R0, 0x4, R240 ;  /* 0x0000000400147825 */ /* 0x010fc600078e02f0 */
[----:B------:R3:W-:Y:S01]  /*1cba0*/  STL.64 [R1+0x618], R24 ;  /* 0x0006181801007387 */ /* 0x0007e20000100a00 */
[----:B-1----:R-:W-:-:S03]  /*1cbb0*/  IMAD.WIDE R18, R0, 0x4, R242 ;  /* 0x0000000400127825 */ /* 0x002fc600078e02f2 */
[----:B------:R3:W-:Y:S01]  /*1cbc0*/  LDGSTS.E [R7+0x64008], desc[UR8][R24.64], !P1 ;  /* 0x6400800018077fae */ /* 0x0007e2000c921848 */
[----:B------:R-:W-:-:S03]  /*1cbd0*/  ISETP.GE.U32.AND P0, PT, R12, 0x7ffffed5, PT ;  /* 0x7ffffed50c00780c */ /* 0x000fc60003f06070 */
[----:B------:R1:W-:Y:S01]  /*1cbe0*/  STL.64 [R1+0x610], R20 ;  /* 0x0006101401007387 */ /* 0x0003e20000100a00 */
[----:B------:R-:W-:-:S03]  /*1cbf0*/  VIADD R12, R16, 0xffffff33 ;  /* 0xffffff33100c7836 */ /* 0x000fc60000000000 */
[----:B------:R1:W-:Y:S04]  /*1cc00*/  LDGSTS.E [R7+0x68008], desc[UR8][R20.64], !P1 ;  /* 0x6800800014077fae */ /* 0x0003e8000c921848 */
[----:B------:R4:W-:Y:S04]  /*1cc10*/  STL.64 [R1+0x608], R18 ;  /* 0x0006081201007387 */ /* 0x0009e80000100a00 */
[----:B------:R4:W-:Y:S01]  /*1cc20*/  LDGSTS.E [R7+0x6c008], desc[UR8][R18.64], !P1 ;  /* 0x6c00800012077fae */ /* 0x0009e2000c921848 */
[----:B--2---:R-:W-:-:S04]  /*1cc30*/  IMAD.WIDE R26, R0, 0x4, R200 ;  /* 0x00000004001a7825 */ /* 0x004fc800078e02c8 */
[----:B---3--:R-:W-:-:S04]  /*1cc40*/  IMAD.WIDE R24, R0, 0x4, R244 ;  /* 0x0000000400187825 */ /* 0x008fc800078e02f4 */
[C---:B-1----:R-:W-:Y:S01]  /*1cc50*/  IMAD.WIDE R20, R0.reuse, 0x4, R246 ;  /* 0x0000000400147825 */ /* 0x042fe200078e02f6 */
[----:B------:R1:W-:Y:S03]  /*1cc60*/  STL.64 [R1+0x600], R24 ;  /* 0x0006001801007387 */ /* 0x0003e60000100a00 */
[C---:B----4-:R-:W-:Y:S01]  /*1cc70*/  IMAD.WIDE R18, R0.reuse, 0x4, R248 ;  /* 0x0000000400127825 */ /* 0x050fe200078e02f8 */
[----:B------:R1:W-:Y:S03]  /*1cc80*/  LDGSTS.E [R7+0x6000c], desc[UR8][R24.64], !P6 ;  /* 0x6000c00018077fae */ /* 0x0003e6000f121848 */
[C---:B------:R-:W-:Y:S01]  /*1cc90*/  IMAD.WIDE R16, R0.reuse, 0x4, R250 ;  /* 0x0000000400107825 */ /* 0x040fe200078e02fa */
[----:B------:R2:W-:Y:S04]  /*1cca0*/  STL.64 [R1+0x5f8], R20 ;  /* 0x0005f81401007387 */ /* 0x0005e80000100a00 */
[----:B------:R2:W-:Y:S01]  /*1ccb0*/  LDGSTS.E [R7+0x6400c], desc[UR8][R20.64], !P6 ;  /* 0x6400c00014077fae */ /* 0x0005e2000f121848 */
[----:B-1----:R-:W-:-:S03]  /*1ccc0*/  IMAD.WIDE R24, R0, 0x4, R202 ;  /* 0x0000000400187825 */ /* 0x002fc600078e02ca */
[----:B------:R1:W-:Y:S01]  /*1ccd0*/  STL.64 [R1+0x5f0], R18 ;  /* 0x0005f01201007387 */ /* 0x0003e20000100a00 */
[----:B------:R-:W-:Y:S01]  /*1cce0*/  ISETP.GE.U32.AND P1, PT, R12, 0x7ffffef4, PT ;  /* 0x7ffffef40c00780c */ /* 0x000fe20003f26070 */
[----:B------:R-:W-:Y:S01]  /*1ccf0*/  UISETP.GT.AND UP1, UPT, UR4, 0x13f, UPT ;  /* 0x0000013f0400788c */ /* 0x000fe2000bf24270 */
[----:B------:R-:W-:Y:S01]  /*1cd00*/  VIADD R32, R32, 0xffffff2c ;  /* 0xffffff2c20207836 */ /* 0x000fe20000000000 */
[----:B------:R1:W-:Y:S01]  /*1cd10*/  LDGSTS.E [R7+0x6800c], desc[UR8][R18.64], !P6 ;  /* 0x6800c00012077fae */ /* 0x0003e2000f121848 */
[----:B------:R-:W-:Y:S01]  /*1cd20*/  VIADD R162, R162, 0xffffff03 ;  /* 0xffffff03a2a27836 */ /* 0x000fe20000000000 */
[----:B------:R-:W3:Y:S01]  /*1cd30*/  LDC R203, c[0x0][0x230] ;  /* 0x00008c00ffcb7b82 */ /* 0x000ee20000000800 */
[----:B--2---:R-:W-:Y:S01]  /*1cd40*/  IMAD.WIDE R20, R0, 0x4, R204 ;  /* 0x0000000400147825 */ /* 0x004fe200078e02cc */
[----:B------:R2:W-:Y:S04]  /*1cd50*/  STL.64 [R1+0x5e8], R16 ;  /* 0x0005e81001007387 */ /* 0x0005e80000100a00 */
[----:B------:R2:W-:Y:S01]  /*1cd60*/  LDGSTS.E [R7+0x6c00c], desc[UR8][R16.64], !P6 ;  /* 0x6c00c00010077fae */ /* 0x0005e2000f121848 */
[----:B------:R-:W-:Y:S01]  /*1cd70*/  VIADD R170, R170, 0xffffff02 ;  /* 0xffffff02aaaa7836 */ /* 0x000fe20000000000 */
[----:B------:R-:W4:Y:S01]  /*1cd80*/  LDC R202, c[0x0][0x230] ;  /* 0x00008c00ffca7b82 */ /* 0x000f220000000800 */
[----:B-1----:R-:W-:Y:S01]  /*1cd90*/  IMAD.WIDE R18, R0, 0x4, R206 ;  /* 0x0000000400127825 */ /* 0x002fe200078e02ce */
[----:B------:R1:W-:Y:S04]  /*1cda0*/  STL.64 [R1+0x5d8], R26 ;  /* 0x0005d81a01007387 */ /* 0x0003e80000100a00 */
[----:B------:R1:W-:Y:S02]  /*1cdb0*/  LDGSTS.E [R7+0x70000], desc[UR8][R26.64], !P5 ;  /* 0x700000001a077fae */ /* 0x0003e4000e921848 */
[----:B--2---:R-:W2:Y:S02]  /*1cdc0*/  LDC R16, c[0x0][0x230] ;  /* 0x00008c00ff107b82 */ /* 0x004ea40000000800 */
[----:B------:R1:W-:Y:S04]  /*1cdd0*/  STL.64 [R1+0x5d0], R24 ;  /* 0x0005d01801007387 */ /* 0x0003e80000100a00 */
[----:B------:R1:W-:Y:S01]  /*1cde0*/  LDGSTS.E [R7+0x74000], desc[UR8][R24.64], !P5 ;  /* 0x7400000018077fae */ /* 0x0003e2000e921848 */
[----:B------:R-:W-:-:S02]  /*1cdf0*/  VIADD R12, R14, 0xffffff32 ;  /* 0xffffff320e0c7836 */ /* 0x000fc40000000000 */
[----:B------:R-:W3:Y:S01]  /*1ce00*/  LDC R14, c[0x0][0x230] ;  /* 0x00008c00ff0e7b82 */ /* 0x000ee20000000800 */
[C---:B-1----:R-:W-:Y:S01]  /*1ce10*/  IMAD.WIDE R26, R0.reuse, 0x4, R208 ;  /* 0x00000004001a7825 */ /* 0x042fe200078e02d0 */
[----:B------:R1:W-:Y:S04]  /*1ce20*/  STL.64 [R1+0x5c8], R20 ;  /* 0x0005c81401007387 */ /* 0x0003e80000100a00 */
[----:B------:R1:W-:Y:S02]  /*1ce30*/  LDGSTS.E [R7+0x78000], desc[UR8][R20.64], !P5 ;  /* 0x7800000014077fae */ /* 0x0003e4000e921848 */
[----:B------:R-:W4:Y:S01]  /*1ce40*/  LDC R17, c[0x0][0x230] ;  /* 0x00008c00ff117b82 */ /* 0x000f220000000800 */
[C---:B------:R-:W-:Y:S01]  /*1ce50*/  IMAD.WIDE R24, R0.reuse, 0x4, R210 ;  /* 0x0000000400187825 */ /* 0x040fe200078e02d2 */
[----:B------:R1:W-:Y:S04]  /*1ce60*/  STL.64 [R1+0x5c0], R18 ;  /* 0x0005c01201007387 */ /* 0x0003e80000100a00 */
[----:B------:R1:W-:Y:S02]  /*1ce70*/  LDGSTS.E [R7+0x7c000], desc[UR8][R18.64], !P5 ;  /* 0x7c00000012077fae */ /* 0x0003e4000e921848 */
[----:B-1----:R-:W-:-:S02]  /*1ce80*/  IMAD.WIDE R20, R0, 0x4, R212 ;  /* 0x0000000400147825 */ /* 0x002fc400078e02d4 */
[----:B------:R1:W-:Y:S04]  /*1ce90*/  STL.64 [R1+0x5b8], R26 ;  /* 0x0005b81a01007387 */ /* 0x0003e80000100a00 */
[----:B------:R2:W-:Y:S01]  /*1cea0*/  STL.64 [R1+0x5b0], R24 ;  /* 0x0005b01801007387 */ /* 0x0005e20000100a00 */
[----:B------:R-:W-:-:S03]  /*1ceb0*/  IMAD.WIDE R18, R0, 0x4, R214 ;  /* 0x0000000400127825 */ /* 0x000fc600078e02d6 */
[----:B------:R1:W-:Y:S04]  /*1cec0*/  LDGSTS.E [R7+0x70004], desc[UR8][R26.64], !P4 ;  /* 0x700040001a077fae */ /* 0x0003e8000e121848 */
[----:B------:R3:W-:Y:S04]  /*1ced0*/  STL.64 [R1+0x5a8], R20 ;  /* 0x0005a81401007387 */ /* 0x0007e80000100a00 */
[----:B------:R2:W-:Y:S01]  /*1cee0*/  LDGSTS.E [R7+0x74004], desc[UR8][R24.64], !P4 ;  /* 0x7400400018077fae */ /* 0x0005e2000e121848 */
[----:B-1----:R-:W-:-:S03]  /*1cef0*/  IMAD.WIDE R26, R0, 0x4, R216 ;  /* 0x00000004001a7825 */ /* 0x002fc600078e02d8 */
[----:B------:R1:W-:Y:S04]  /*1cf00*/  STL.64 [R1+0x5a0], R18 ;  /* 0x0005a01201007387 */ /* 0x0003e80000100a00 */
[----:B------:R3:W-:Y:S01]  /*1cf10*/  LDGSTS.E [R7+0x78004], desc[UR8][R20.64], !P4 ;  /* 0x7800400014077fae */ /* 0x0007e2000e121848 */
[----:B--2---:R-:W-:-:S03]  /*1cf20*/  IMAD.WIDE R24, R0, 0x4, R218 ;  /* 0x0000000400187825 */ /* 0x004fc600078e02da */
[----:B------:R1:W-:Y:S04]  /*1cf30*/  LDGSTS.E [R7+0x7c004], desc[UR8][R18.64], !P4 ;  /* 0x7c00400012077fae */ /* 0x0003e8000e121848 */
[----:B------:R-:W2:Y:S01]  /*1cf40*/  LDL.LU.64 R236, [R1+0xcd0] ;  /* 0x000cd00001ec7983 */ /* 0x000ea20000300a00 */
[----:B---3--:R-:W-:-:S03]  /*1cf50*/  IMAD.WIDE R20, R0, 0x4, R220 ;  /* 0x0000000400147825 */ /* 0x008fc600078e02dc */
[----:B------:R-:W3:Y:S01]  /*1cf60*/  LDL.LU.64 R246, [R1+0xcc8] ;  /* 0x000cc80001f67983 */ /* 0x000ee20000300a00 */
[----:B-1----:R-:W-:-:S03]  /*1cf70*/  IMAD.WIDE R18, R0, 0x4, R222 ;  /* 0x0000000400127825 */ /* 0x002fc600078e02de */
[----:B------:R-:W4:Y:S04]  /*1cf80*/  LDL.LU.64 R248, [R1+0xcc0] ;  /* 0x000cc00001f87983 */ /* 0x000f280000300a00 */
[----:B------:R-:W-:Y:S04]  /*1cf90*/  STL.64 [R1+0x598], R26 ;  /* 0x0005981a01007387 */ /* 0x000fe80000100a00 */
[----:B------:R1:W-:Y:S04]  /*1cfa0*/  STL.64 [R1+0x590], R24 ;  /* 0x0005901801007387 */ /* 0x0003e80000100a00 */
[----:B------:R1:W-:Y:S04]  /*1cfb0*/  STL.64 [R1+0x588], R20 ;  /* 0x0005881401007387 */ /* 0x0003e80000100a00 */
[----:B------:R1:W-:Y:S04]  /*1cfc0*/  STL.64 [R1+0x580], R18 ;  /* 0x0005801201007387 */ /* 0x0003e80000100a00 */
[----:B------:R-:W4:Y:S01]  /*1cfd0*/  LDL.LU.64 R250, [R1+0xcb8] ;  /* 0x000cb80001fa7983 */ /* 0x000f220000300a00 */
[----:B------:R-:W-:Y:S01]  /*1cfe0*/  ISETP.GE.U32.AND P6, PT, R12, 0x7ffffef3, PT ;  /* 0x7ffffef30c00780c */ /* 0x000fe20003fc6070 */
[----:B------:R-:W-:-:S02]  /*1cff0*/  VIADD R12, R13, 0xffffff31 ;  /* 0xffffff310d0c7836 */ /* 0x000fc40000000000 */
[----:B------:R-:W4:Y:S03]  /*1d000*/  LDL.LU.64 R238, [R1+0xcb0] ;  /* 0x000cb00001ee7983 */ /* 0x000f260000300a00 */
[----:B------:R-:W-:Y:S01]  /*1d010*/  ISETP.GE.U32.AND P5, PT, R12, 0x7ffffef2, PT ;  /* 0x7ffffef20c00780c */ /* 0x000fe20003fa6070 */
[----:B------:R-:W-:Y:S01]  /*1d020*/  VIADD R12, R15, 0xffffff30 ;  /* 0xffffff300f0c7836 */ /* 0x000fe20000000000 */
[----:B------:R-:W4:Y:S01]  /*1d030*/  LDL.LU.64 R240, [R1+0xca8] ;  /* 0x000ca80001f07983 */ /* 0x000f220000300a00 */
[----:B------:R-:W4:Y:S03]  /*1d040*/  LDC R15, c[0x0][0x230] ;  /* 0x00008c00ff0f7b82 */ /* 0x000f260000000800 */
[----:B------:R-:W-:Y:S01]  /*1d050*/  ISETP.GE.U32.AND P4, PT, R12, 0x7ffffef1, PT ;  /* 0x7ffffef10c00780c */ /* 0x000fe20003f86070 */
[----:B------:R-:W-:Y:S01]  /*1d060*/  LDGSTS.E [R7+0x70008], desc[UR8][R26.64], !P3 ;  /* 0x700080001a077fae */ /* 0x000fe2000d921848 */
[----:B------:R-:W-:-:S03]  /*1d070*/  IADD3 R12, R16, -0xed, RZ ;  /* 0xffffff13100c7810 */ /* 0x000fc60007ffe0ff */
[----:B------:R-:W4:Y:S01]  /*1d080*/  LDL.LU.64 R242, [R1+0xca0] ;  /* 0x000ca00001f27983 */ /* 0x000f220000300a00 */
[----:B------:R-:W4:Y:S03]  /*1d090*/  LDC R16, c[0x0][0x230] ;  /* 0x00008c00ff107b82 */ /* 0x000f260000000800 */
[----:B------:R1:W-:Y:S04]  /*1d0a0*/  LDGSTS.E [R7+0x74008], desc[UR8][R24.64], !P3 ;  /* 0x7400800018077fae */ /* 0x0003e8000d921848 */
[----:B------:R1:W-:Y:S04]  /*1d0b0*/  LDGSTS.E [R7+0x78008], desc[UR8][R20.64], !P3 ;  /* 0x7800800014077fae */ /* 0x0003e8000d921848 */
[----:B------:R1:W-:Y:S01]  /*1d0c0*/  LDGSTS.E [R7+0x7c008], desc[UR8][R18.64], !P3 ;  /* 0x7c00800012077fae */ /* 0x0003e2000d921848 */
[----:B------:R-:W-:Y:S01]  /*1d0d0*/  ISETP.GE.U32.AND P3, PT, R12, 0x7ffffed4, PT ;  /* 0x7ffffed40c00780c */ /* 0x000fe20003f66070 */
[----:B-1----:R-:W-:-:S02]  /*1d0e0*/  IMAD.WIDE R24, R0, 0x4, R224 ;  /* 0x0000000400187825 */ /* 0x002fc400078e02e0 */
[----:B------:R-:W4:Y:S02]  /*1d0f0*/  LDL.LU.64 R244, [R1+0xc98] ;  /* 0x000c980001f47983 */ /* 0x000f240000300a00 */
[C---:B------:R-:W-:Y:S02]  /*1d100*/  IMAD.WIDE R20, R0.reuse, 0x4, R226 ;  /* 0x0000000400147825 */ /* 0x040fe400078e02e2 */
[----:B------:R2:W-:Y:S02]  /*1d110*/  STL.64 [R1+0x578], R24 ;  /* 0x0005781801007387 */ /* 0x0005e40000100a00 */
[C---:B------:R-:W-:Y:S02]  /*1d120*/  IMAD.WIDE R18, R0.reuse, 0x4, R228 ;  /* 0x0000000400127825 */ /* 0x040fe400078e02e4 */
[----:B------:R2:W-:Y:S02]  /*1d130*/  LDGSTS.E [R7+0x7000c], desc[UR8][R24.64], !P0 ;  /* 0x7000c00018077fae */ /* 0x0005e4000c121848 */
[----:B------:R-:W-:-:S02]  /*1d140*/  IMAD.WIDE R12, R0, 0x4, R230 ;  /* 0x00000004000c7825 */ /* 0x000fc400078e02e6 */
[----:B------:R3:W-:Y:S04]  /*1d150*/  STL.64 [R1+0x570], R20 ;  /* 0x0005701401007387 */ /* 0x0007e80000100a00 */
[----:B------:R-:W-:Y:S04]  /*1d160*/  STL.64 [R1+0x568], R18 ;  /* 0x0005681201007387 */ /* 0x000fe80000100a00 */
[----:B------:R3:W-:Y:S04]  /*1d170*/  LDGSTS.E [R7+0x7400c], desc[UR8][R20.64], !P0 ;  /* 0x7400c00014077fae */ /* 0x0007e8000c121848 */
[----:B------:R-:W-:Y:S04]  /*1d180*/  LDGSTS.E [R7+0x7800c], desc[UR8][R18.64], !P0 ;  /* 0x7800c00012077fae */ /* 0x000fe8000c121848 */
[----:B------:R-:W-:Y:S04]  /*1d190*/  STL.64 [R1+0x1cf0], R6 ;  /* 0x001cf00601007387 */ /* 0x000fe80000100a00 */
[----:B------:R4:W-:Y:S04]  /*1d1a0*/  LDGSTS.E [R7+0x7c00c], desc[UR8][R12.64], !P0 ;  /* 0x7c00c0000c077fae */ /* 0x0009e8000c121848 */
[----:B------:R4:W-:Y:S04]  /*1d1b0*/  STL.64 [R1+0x1ce8], R12 ;  /* 0x001ce80c01007387 */ /* 0x0009e80000100a00 */
[----:B------:R-:W4:Y:S01]  /*1d1c0*/  LDL.LU.64 R26, [R1+0xc90] ;  /* 0x000c9000011a7983 */ /* 0x000f220000300a00 */
[----:B--2---:R-:W-:-:S04]  /*1d1d0*/  IMAD.WIDE R24, R0, 0x4, R236 ;  /* 0x0000000400187825 */ /* 0x004fc800078e02ec */
[C---:B---3--:R-:W-:Y:S01]  /*1d1e0*/  IMAD.WIDE R20, R0.reuse, 0x4, R246 ;  /* 0x0000000400147825 */ /* 0x048fe200078e02f6 */
[----:B------:R1:W-:Y:S03]  /*1d1f0*/  STL.64 [R1+0x160], R24 ;  /* 0x0001601801007387 */ /* 0x0003e60000100a00 */
[C---:B----4-:R-:W-:Y:S01]  /*1d200*/  IMAD.WIDE R12, R0.reuse, 0x4, R248 ;  /* 0x00000004000c7825 */ /* 0x050fe200078e02f8 */
[----:B------:R-:W2:Y:S04]  /*1d210*/  LDL.LU.64 R18, [R1+0xc88] ;  /* 0x000c880001127983 */ /* 0x000ea80000300a00 */
[----:B------:R3:W-:Y:S04]  /*1d220*/  STL.64 [R1+0x158], R20 ;  /* 0x0001581401007387 */ /* 0x0007e80000100a00 */
[----:B------:R-:W4:Y:S04]  /*1d230*/  LDL.LU.64 R28, [R1+0xc80] ;  /* 0x000c8000011c7983 */ /* 0x000f280000300a00 */
[----:B------:R3:W-:Y:S04]  /*1d240*/  STL.64 [R1+0x150], R12 ;  /* 0x0001500c01007387 */ /* 0x0007e80000100a00 */
[----:B------:R-:W4:Y:S01]  /*1d250*/  LDL.LU.64 R236, [R1+0xc78] ;  /* 0x000c780001ec7983 */ /* 0x000f220000300a00 */
[----:B------:R-:W-:-:S03]  /*1d260*/  IMAD.WIDE R6, R0, 0x4, R250 ;  /* 0x0000000400067825 */ /* 0x000fc600078e02fa */
[----:B------:R1:W-:Y:S04]  /*1d270*/  LDGSTS.E [R8+0x60000], desc[UR8][R24.64], !P1 ;  /* 0x6000000018087fae */ /* 0x0003e8000c921848 */
[----:B------:R3:W-:Y:S04]  /*1d280*/  STL.64 [R1+0x148], R6 ;  /* 0x0001480601007387 */ /* 0x0007e80000100a00 */
[----:B------:R-:W4:Y:S04]  /*1d290*/  LDL.LU.64 R246, [R1+0xc70] ;  /* 0x000c700001f67983 */ /* 0x000f280000300a00 */
[----:B------:R-:W4:Y:S04]  /*1d2a0*/  LDL.LU.64 R248, [R1+0xc68] ;  /* 0x000c680001f87983 */ /* 0x000f280000300a00 */
[----:B------:R-:W4:Y:S01]  /*1d2b0*/  LDL.LU.64 R250, [R1+0xc60] ;  /* 0x000c600001fa7983 */ /* 0x000f220000300a00 */
[----:B-1----:R-:W-:-:S03]  /*1d2c0*/  IMAD.WIDE R24, R0, 0x4, R240 ;  /* 0x0000000400187825 */ /* 0x002fc600078e02f0 */
[----:B------:R3:W-:Y:S04]  /*1d2d0*/  LDGSTS.E [R8+0x64000], desc[UR8][R20.64], !P1 ;  /* 0x6400000014087fae */ /* 0x0007e8000c921848 */
[----:B------:R1:W-:Y:S01]  /*1d2e0*/  LDGSTS.E [R8+0x68000], desc[UR8][R12.64], !P1 ;  /* 0x680000000c087fae */ /* 0x0003e2000c921848 */
[----:B------:R-:W-:-:S03]  /*1d2f0*/  VIADD R14, R14, 0xffffff12 ;  /* 0xffffff120e0e7836 */ /* 0x000fc60000000000 */
[----:B------:R1:W-:Y:S01]  /*1d300*/  LDGSTS.E [R8+0x6c000], desc[UR8][R6.64], !P1 ;  /* 0x6c00000006087fae */ /* 0x0003e2000c921848 */
[----:B---3--:R-:W-:-:S04]  /*1d310*/  IMAD.WIDE R20, R0, 0x4, R238 ;  /* 0x0000000400147825 */ /* 0x008fc800078e02ee */
[C---:B-1----:R-:W-:Y:S01]  /*1d320*/  IMAD.WIDE R12, R0.reuse, 0x4, R242 ;  /* 0x00000004000c7825 */ /* 0x042fe200078e02f2 */
[----:B------:R1:W-:Y:S04]  /*1d330*/  STL.64 [R1+0x140], R20 ;  /* 0x0001401401007387 */ /* 0x0003e80000100a00 */
[----:B------:R3:W-:Y:S01]  /*1d340*/  STL.64 [R1+0x138], R24 ;  /* 0x0001381801007387 */ /* 0x0007e20000100a00 */
[----:B------:R-:W-:-:S03]  /*1d350*/  IMAD.WIDE R6, R0, 0x4, R244 ;  /* 0x0000000400067825 */ /* 0x000fc600078e02f4 */
[----:B------:R-:W-:Y:S01]  /*1d360*/  LDGSTS.E [R8+0x60004], desc[UR8][R20.64], !P6 ;  /* 0x6000400014087fae */ /* 0x000fe2000f121848 */
[----:B------:R-:W-:-:S03]  /*1d370*/  ISETP.GE.U32.AND P0, PT, R14, 0x7ffffed3, PT ;  /* 0x7ffffed30e00780c */ /* 0x000fc60003f06070 */
[----:B------:R4:W-:Y:S01]  /*1d380*/  STL.64 [R1+0x130], R12 ;  /* 0x0001300c01007387 */ /* 0x0009e20000100a00 */
[----:B------:R-:W-:Y:S02]  /*1d390*/  VIADD R14, R15, 0xffffff11 ;  /* 0xffffff110f0e7836 */ /* 0x000fe40000000000 */
[----:B------:R-:W4:Y:S01]  /*1d3a0*/  LDC R15, c[0x0][0x230] ;  /* 0x00008c00ff0f7b82 */ /* 0x000f220000000800 */
[----:B------:R3:W-:Y:S04]  /*1d3b0*/  LDGSTS.E [R8+0x64004], desc[UR8][R24.64], !P6 ;  /* 0x6400400018087fae */ /* 0x0007e8000f121848 */
[----:B-1----:R-:W4:Y:S01]  /*1d3c0*/  LDL.LU.64 R20, [R1+0xc58] ;  /* 0x000c580001147983 */ /* 0x002f220000300a00 */
[----:B------:R-:W-:-:S03]  /*1d3d0*/  ISETP.GE.U32.AND P1, PT, R14, 0x7ffffed2, PT ;  /* 0x7ffffed20e00780c */ /* 0x000fc60003f26070 */
[----:B------:R1:W-:Y:S01]  /*1d3e0*/  STL.64 [R1+0x128], R6 ;  /* 0x0001280601007387 */ /* 0x0003e20000100a00 */
[----:B------:R-:W-:-:S03]  /*1d3f0*/  VIADD R14, R16, 0xffffff10 ;  /* 0xffffff10100e7836 */ /* 0x000fc60000000000 */
[----:B------:R-:W4:Y:S01]  /*1d400*/  LDL.LU.64 R238, [R1+0xa50] ;  /* 0x000a500001ee7983 */ /* 0x000f220000300a00 */
[----:B---3--:R-:W3:Y:S03]  /*1d410*/  LDC R24, c[0x0][0x230] ;  /* 0x00008c00ff187b82 */ /* 0x008ee60000000800 */
[----:B------:R-:W3:Y:S04]  /*1d420*/  LDL.LU.64 R240, [R1+0xa48] ;  /* 0x000a480001f07983 */ /* 0x000ee80000300a00 */
[----:B------:R4:W-:Y:S01]  /*1d430*/  LDGSTS.E [R8+0x68004], desc[UR8][R12.64], !P6 ;  /* 0x680040000c087fae */ /* 0x0009e2000f121848 */
[----:B------:R-:W-:-:S03]  /*1d440*/  IMAD.WIDE R26, R0, 0x4, R26 ;  /* 0x00000004001a7825 */ /* 0x000fc600078e021a */
[----:B------:R-:W3:Y:S04]  /*1d450*/  LDL.LU.64 R242, [R1+0xa40] ;  /* 0x000a400001f27983 */ /* 0x000ee80000300a00 */
[----:B------:R1:W-:Y:S01]  /*1d460*/  LDGSTS.E [R8+0x6c004], desc[UR8][R6.64], !P6 ;  /* 0x6c00400006087fae */ /* 0x0003e2000f121848 */
[----:B------:R-:W-:-:S03]  /*1d470*/  ISETP.GE.U32.AND P6, PT, R14, 0x7ffffed1, PT ;  /* 0x7ffffed10e00780c */ /* 0x000fc60003fc6070 */
[----:B------:R-:W3:Y:S01]  /*1d480*/  LDL.LU.64 R244, [R1+0xa38] ;  /* 0x000a380001f47983 */ /* 0x000ee20000300a00 */
[----:B------:R-:W-:-:S03]  /*1d490*/  VIADD R14, R17, 0xffffff2f ;  /* 0xffffff2f110e7836 */ /* 0x000fc60000000000 */
[----:B------:R-:W-:Y:S04]  /*1d4a0*/  STL.64 [R1+0x120], R26 ;  /* 0x0001201a01007387 */ /* 0x000fe80000100a00 */
[----:B------:R-:W-:Y:S01]  /*1d4b0*/  LDGSTS.E [R8+0x60008], desc[UR8][R26.64], !P5 ;  /* 0x600080001a087fae */ /* 0x000fe2000e921848 */
[----:B--2---:R-:W-:-:S05]  /*1d4c0*/  IMAD.WIDE R18, R0, 0x4, R18 ;  /* 0x0000000400127825 */ /* 0x004fca00078e0212 */
[----:B------:R2:W-:Y:S01]  /*1d4d0*/  STL.64 [R1+0x118], R18 ;  /* 0x0001181201007387 */ /* 0x0005e20000100a00 */
[----:B----4-:R-:W-:-:S03]  /*1d4e0*/  IMAD.WIDE R12, R0, 0x4, R28 ;  /* 0x00000004000c7825 */ /* 0x010fc600078e021c */
[----:B------:R2:W-:Y:S01]  /*1d4f0*/  LDGSTS.E [R8+0x64008], desc[UR8][R18.64], !P5 ;  /* 0x6400800012087fae */ /* 0x0005e2000e921848 */
[----:B-1----:R-:W-:-:S03]  /*1d500*/  IMAD.WIDE R6, R0, 0x4, R236 ;  /* 0x0000000400067825 */ /* 0x002fc600078e02ec */
[----:B------:R1:W-:Y:S04]  /*1d510*/  STL.64 [R1+0x110], R12 ;  /* 0x0001100c01007387 */ /* 0x0003e80000100a00 */
[----:B------:R4:W-:Y:S04]  /*1d520*/  STL.64 [R1+0x108], R6 ;  /* 0x0001080601007387 */ /* 0x0009e80000100a00 */
[----:B------:R-:W3:Y:S01]  /*1d530*/  LDL.LU.64 R236, [R1+0xa30] ;  /* 0x000a300001ec7983 */ /* 0x000ee20000300a00 */
[----:B--2---:R-:W-:-:S03]  /*1d540*/  IMAD.WIDE R18, R0, 0x4, R246 ;  /* 0x0000000400127825 */ /* 0x004fc600078e02f6 */
[----:B------:R1:W-:Y:S01]  /*1d550*/  LDGSTS.E [R8+0x68008], desc[UR8][R12.64], !P5 ;  /* 0x680080000c087fae */ /* 0x0003e2000e921848 */
[----:B------:R-:W-:-:S03]  /*1d560*/  IMAD.WIDE R16, R0, 0x4, R248 ;  /* 0x0000000400107825 */ /* 0x000fc600078e02f8 */
[----:B------:R-:W-:Y:S04]  /*1d570*/  STL.64 [R1+0x100], R18 ;  /* 0x0001001201007387 */ /* 0x000fe80000100a00 */
[----:B------:R-:W2:Y:S04]  /*1d580*/  LDL.LU.64 R246, [R1+0xa28] ;  /* 0x000a280001f67983 */ /* 0x000ea80000300a00 */
[----:B------:R3:W-:Y:S01]  /*1d590*/  STL.64 [R1+0xf8], R16 ;  /* 0x0000f81001007387 */ /* 0x0007e20000100a00 */
[----:B-1----:R-:W-:-:S03]  /*1d5a0*/  IMAD.WIDE R12, R0, 0x4, R250 ;  /* 0x00000004000c7825 */ /* 0x002fc600078e02fa */
[----:B------:R-:W2:Y:S04]  /*1d5b0*/  LDL.LU.64 R248, [R1+0xa20] ;  /* 0x000a200001f87983 */ /* 0x000ea80000300a00 */
[----:B------:R-:W-:Y:S04]  /*1d5c0*/  STL.64 [R1+0xf0], R12 ;  /* 0x0000f00c01007387 */ /* 0x000fe80000100a00 */
[----:B------:R-:W2:Y:S04]  /*1d5d0*/  LDL.LU.64 R250, [R1+0xa18] ;  /* 0x000a180001fa7983 */ /* 0x000ea80000300a00 */
[----:B------:R4:W-:Y:S01]  /*1d5e0*/  LDGSTS.E [R8+0x6c008], desc[UR8][R6.64], !P5 ;  /* 0x6c00800006087fae */ /* 0x0009e2000e921848 */
[----:B------:R-:W-:Y:S01]  /*1d5f0*/  ISETP.GE.U32.AND P5, PT, R14, 0x7ffffef0, PT ;  /* 0x7ffffef00e00780c */ /* 0x000fe20003fa6070 */
[----:B------:R-:W-:-:S02]  /*1d600*/  VIADD R14, R15, 0xffffff2e ;  /* 0xffffff2e0f0e7836 */ /* 0x000fc40000000000 */
[----:B------:R-:W-:Y:S04]  /*1d610*/  LDGSTS.E [R8+0x6000c], desc[UR8][R18.64], !P4 ;  /* 0x6000c00012087fae */ /* 0x000fe8000e121848 */
[----:B------:R3:W-:Y:S04]  /*1d620*/  LDGSTS.E [R8+0x6400c], desc[UR8][R16.64], !P4 ;  /* 0x6400c00010087fae */ /* 0x0007e8000e121848 */
[----:B------:R-:W-:Y:S01]  /*1d630*/  LDGSTS.E [R8+0x6800c], desc[UR8][R12.64], !P4 ;  /* 0x6800c0000c087fae */ /* 0x000fe2000e121848 */
[----:B----4-:R-:W-:-:S05]  /*1d640*/  IMAD.WIDE R6, R0, 0x4, R20 ;  /* 0x0000000400067825 */ /* 0x010fca00078e0214 */
[----:B------:R-:W-:Y:S01]  /*1d650*/  LDGSTS.E [R8+0x6c00c], desc[UR8][R6.64], !P4 ;  /* 0x6c00c00006087fae */ /* 0x000fe2000e121848 */
[----:B------:R-:W-:Y:S01]  /*1d660*/  ISETP.GE.U32.AND P4, PT, R14, 0x7ffffeef, PT ;  /* 0x7ffffeef0e00780c */ /* 0x000fe20003f86070 */
[C---:B------:R-:W-:Y:S02]  /*1d670*/  IMAD.WIDE R14, R0.reuse, 0x4, R238 ;  /* 0x00000004000e7825 */ /* 0x040fe400078e02ee */
[----:B------:R-:W-:Y:S02]  /*1d680*/  STL.64 [R1+0xe8], R6 ;  /* 0x0000e80601007387 */ /* 0x000fe40000100a00 */
[C---:B---3--:R-:W-:Y:S02]  /*1d690*/  IMAD.WIDE R16, R0.reuse, 0x4, R240 ;  /* 0x0000000400107825 */ /* 0x048fe400078e02f0 */
[----:B------:R-:W3:Y:S04]  /*1d6a0*/  LDL.LU.64 R238, [R1+0xa10] ;  /* 0x000a100001ee7983 */ /* 0x000ee80000300a00 */
[----:B------:R-:W4:Y:S01]  /*1d6b0*/  LDL.LU.64 R240, [R1+0xa08] ;  /* 0x000a080001f07983 */ /* 0x000f220000300a00 */
[----:B------:R-:W-:Y:S01]  /*1d6c0*/  IMAD.WIDE R18, R0, 0x4, R242 ;  /* 0x0000000400127825 */ /* 0x000fe200078e02f2 */
[----:B------:R-:W-:-:S02]  /*1d6d0*/  IADD3 R24, R24, -0xd3, RZ ;  /* 0xffffff2d18187810 */ /* 0x000fc40007ffe0ff */
[----:B------:R-:W4:Y:S04]  /*1d6e0*/  LDL.LU.64 R242, [R1+0xa00] ;  /* 0x000a000001f27983 */ /* 0x000f280000300a00 */
[----:B------:R-:W-:Y:S01]  /*1d6f0*/  LDGSTS.E [R8+0x70000], desc[UR8][R14.64], !P3 ;  /* 0x700000000e087fae */ /* 0x000fe2000d921848 */
[----:B------:R-:W-:-:S03]  /*1d700*/  IMAD.WIDE R20, R0, 0x4, R244 ;  /* 0x0000000400147825 */ /* 0x000fc600078e02f4 */
[----:B------:R-:W4:Y:S04]  /*1d710*/  LDL.LU.64 R244, [R1+0x9f8] ;  /* 0x0009f80001f47983 */ /* 0x000f280000300a00 */
[----:B------:R-:W-:Y:S04]  /*1d720*/  LDGSTS.E [R8+0x74000], desc[UR8][R16.64], !P3 ;  /* 0x7400000010087fae */ /* 0x000fe8000d921848 */
[----:B------:R-:W-:Y:S04]  /*1d730*/  STL.64 [R1+0x1c90], R14 ;  /* 0x001c900e01007387 */ /* 0x000fe80000100a00 */
[----:B------:R1:W-:Y:S04]  /*1d740*/  LDGSTS.E [R8+0x78000], desc[UR8][R18.64], !P3 ;  /* 0x7800000012087fae */ /* 0x0003e8000d921848 */
[----:B------:R-:W-:Y:S04]  /*1d750*/  STL.64 [R1+0x1c98], R16 ;  /* 0x001c981001007387 */ /* 0x000fe80000100a00 */
[----:B------:R-:W-:Y:S01]  /*1d760*/  LDGSTS.E [R8+0x7c000], desc[UR8][R20.64], !P3 ;  /* 0x7c00000014087fae */ /* 0x000fe2000d921848 */
[----:B------:R-:W-:-:S03]  /*1d770*/  ISETP.GE.U32.AND P3, PT, R24, 0x7ffffeee, PT ;  /* 0x7ffffeee1800780c */ /* 0x000fc60003f66070 */
[----:B------:R1:W-:Y:S04]  /*1d780*/  STL.64 [R1+0x1ca0], R18 ;  /* 0x001ca01201007387 */ /* 0x0003e80000100a00 */
[----:B------:R-:W-:Y:S01]  /*1d790*/  STL.64 [R1+0x1c88], R20 ;  /* 0x001c881401007387 */ /* 0x000fe20000100a00 */
[----:B------:R-:W-:Y:S02]  /*1d7a0*/  VIADD R186, R186, 0xffffff01 ;  /* 0xffffff01baba7836 */ /* 0x000fe40000000000 */
[----:B------:R-:W-:Y:S01]  /*1d7b0*/  VIADD R195, R195, 0xffffff00 ;  /* 0xffffff00c3c37836 */ /* 0x000fe20000000000 */
[----:B-1----:R-:W1:Y:S01]  /*1d7c0*/  LDC R18, c[0x0][0x230] ;  /* 0x00008c00ff127b82 */ /* 0x002e620000000800 */
[C---:B------:R-:W-:Y:S02]  /*1d7d0*/  IMAD.WIDE R24, R0.reuse, 0x4, R236 ;  /* 0x0000000400187825 */ /* 0x040fe400078e02ec */
[----:B------:R-:W4:Y:S04]  /*1d7e0*/  LDL.LU.64 R236, [R1+0x9f0] ;  /* 0x0009f00001ec7983 */ /* 0x000f280000300a00 */
[----:B------:R-:W-:Y:S01]  /*1d7f0*/  LDGSTS.E [R8+0x70004], desc[UR8][R24.64], !P0 ;  /* 0x7000400018087fae */ /* 0x000fe2000c121848 */
[----:B--2---:R-:W-:-:S03]  /*1d800*/  IMAD.WIDE R26, R0, 0x4, R246 ;  /* 0x00000004001a7825 */ /* 0x004fc600078e02f6 */
[----:B------:R-:W2:Y:S04]  /*1d810*/  LDL.LU.64 R246, [R1+0x9e8] ;  /* 0x0009e80001f67983 */ /* 0x000ea80000300a00 */
[----:B------:R-:W-:Y:S01]  /*1d820*/  LDGSTS.E [R8+0x74004], desc[UR8][R26.64], !P0 ;  /* 0x740040001a087fae */ /* 0x000fe2000c121848 */
[----:B------:R-:W-:-:S03]  /*1d830*/  IMAD.WIDE R28, R0, 0x4, R248 ;  /* 0x00000004001c7825 */ /* 0x000fc600078e02f8 */
[----:B------:R-:W2:Y:S04]  /*1d840*/  LDL.LU.64 R248, [R1+0x9e0] ;  /* 0x0009e00001f87983 */ /* 0x000ea80000300a00 */
[----:B------:R-:W-:Y:S01]  /*1d850*/  LDGSTS.E [R8+0x78004], desc[UR8][R28.64], !P0 ;  /* 0x780040001c087fae */ /* 0x000fe2000c121848 */
[----:B------:R-:W-:-:S03]  /*1d860*/  IMAD.WIDE R30, R0, 0x4, R250 ;  /* 0x00000004001e7825 */ /* 0x000fc600078e02fa */
[----:B------:R-:W2:Y:S04]  /*1d870*/  LDL.LU.64 R250, [R1+0x9d8] ;  /* 0x0009d80001fa7983 */ /* 0x000ea80000300a00 */
[----:B------:R-:W-:Y:S04]  /*1d880*/  STL.64 [R1+0x1ca8], R24 ;  /* 0x001ca81801007387 */ /* 0x000fe80000100a00 */
[----:B------:R-:W-:Y:S04]  /*1d890*/  STL.64 [R1+0x1cb0], R26 ;  /* 0x001cb01a01007387 */ /* 0x000fe80000100a00 */
[----:B------:R-:W-:Y:S01]  /*1d8a0*/  LDGSTS.E [R8+0x7c004], desc[UR8][R30.64], !P0 ;  /* 0x7c0040001e087fae */ /* 0x000fe2000c121848 */
[----:B------:R-:W-:-:S03]  /*1d8b0*/  ISETP.GE.U32.AND P0, PT, R32, 0x7ffffeed, PT ;  /* 0x7ffffeed2000780c */ /* 0x000fc60003f06070 */
[----:B------:R-:W-:Y:S04]  /*1d8c0*/  STL.64 [R1+0x1cb8], R28 ;  /* 0x001cb81c01007387 */ /* 0x000fe80000100a00 */
[----:B------:R-:W-:Y:S01]  /*1d8d0*/  STL.64 [R1+0x1cc0], R30 ;  /* 0x001cc01e01007387 */ /* 0x000fe20000100a00 */
[----:B---3--:R-:W-:-:S03]  /*1d8e0*/  IMAD.WIDE R32, R0, 0x4, R238 ;  /* 0x0000000400207825 */ /* 0x008fc600078e02ee */
[----:B------:R-:W3:Y:S01]  /*1d8f0*/  LDL.LU.64 R238, [R1+0xc50] ;  /* 0x000c500001ee7983 */ /* 0x000ee20000300a00 */
[----:B----4-:R-:W-:-:S03]  /*1d900*/  IMAD.WIDE R34, R0, 0x4, R240 ;  /* 0x0000000400227825 */ /* 0x010fc600078e02f0 */
[----:B------:R-:W4:Y:S01]  /*1d910*/  LDL.LU.64 R240, [R1+0xc48] ;  /* 0x000c480001f07983 */ /* 0x000f220000300a00 */
[----:B------:R-:W-:-:S03]  /*1d920*/  IMAD.WIDE R36, R0, 0x4, R242 ;  /* 0x0000000400247825 */ /* 0x000fc600078e02f2 */
[----:B------:R-:W-:Y:S04]  /*1d930*/  LDGSTS.E [R8+0x70008], desc[UR8][R32.64], !P1 ;  /* 0x7000800020087fae */ /* 0x000fe8000c921848 */
[----:B------:R-:W4:Y:S01]  /*1d940*/  LDL.LU.64 R242, [R1+0xc40] ;  /* 0x000c400001f27983 */ /* 0x000f220000300a00 */
[----:B------:R-:W-:-:S03]  /*1d950*/  IMAD.WIDE R38, R0, 0x4, R244 ;  /* 0x0000000400267825 */ /* 0x000fc600078e02f4 */
[----:B------:R-:W-:Y:S04]  /*1d960*/  LDGSTS.E [R8+0x74008], desc[UR8][R34.64], !P1 ;  /* 0x7400800022087fae */ /* 0x000fe8000c921848 */
[----:B------:R-:W4:Y:S04]  /*1d970*/  LDL.LU.64 R244, [R1+0xc38] ;  /* 0x000c380001f47983 */ /* 0x000f280000300a00 */
[----:B------:R-:W-:Y:S04]  /*1d980*/  STL.64 [R1+0x1cc8], R32 ;  /* 0x001cc82001007387 */ /* 0x000fe80000100a00 */
[----:B------:R-:W-:Y:S04]  /*1d990*/  LDGSTS.E [R8+0x78008], desc[UR8][R36.64], !P1 ;  /* 0x7800800024087fae */ /* 0x000fe8000c921848 */
[----:B------:R-:W-:Y:S04]  /*1d9a0*/  STL.64 [R1+0x1cd0], R34 ;  /* 0x001cd02201007387 */ /* 0x000fe80000100a00 */
[----:B------:R-:W-:Y:S01]  /*1d9b0*/  LDGSTS.E [R8+0x7c008], desc[UR8][R38.64], !P1 ;  /* 0x7c00800026087fae */ /* 0x000fe2000c921848 */
[----:B------:R-:W-:-:S03]  /*1d9c0*/  ISETP.GE.U32.AND P1, PT, R40, 0x7ffffed0, PT ;  /* 0x7ffffed02800780c */ /* 0x000fc60003f26070 */
[----:B------:R-:W-:Y:S04]  /*1d9d0*/  STL.64 [R1+0x1cd8], R36 ;  /* 0x001cd82401007387 */ /* 0x000fe80000100a00 */
[----:B------:R-:W-:Y:S01]  /*1d9e0*/  STL.64 [R1+0x1ce0], R38 ;  /* 0x001ce02601007387 */ /* 0x000fe20000100a00 */
[----:B------:R-:W-:-:S03]  /*1d9f0*/  IMAD.WIDE R40, R0, 0x4, R236 ;  /* 0x0000000400287825 */ /* 0x000fc600078e02ec */
        /* <DEDUP_REMOVED lines=12> */
[----:B------:R-:W-:Y:S04]  /*1dac0*/  STL.64 [R1+0x1d08], R44 ;  /* 0x001d082c01007387 */ /* 0x000fe80000100a00 */
[----:B------:R-:W-:Y:S04]  /*1dad0*/  STL.64 [R1+0x1d10], R46 ;  /* 0x001d102e01007387 */ /* 0x000fe80000100a00 */
[----:B------:R-:W2:Y:S04]  /*1dae0*/  LDL.LU.64 R60, [R1+0xc10] ;  /* 0x000c1000013c7983 */ /* 0x000ea80000300a00 */
[----:B------:R-:W-:Y:S01]  /*1daf0*/  LDGSTS.E [R8+0x7c00c], desc[UR8][R46.64], !P6 ;  /* 0x7c00c0002e087fae */ /* 0x000fe2000f121848 */
[----:B---3--:R-:W-:-:S04]  /*1db00*/  IMAD.WIDE R16, R0, 0x4, R238 ;  /* 0x0000000400107825 */ /* 0x008fc800078e02ee */
[C---:B----4-:R-:W-:Y:S01]  /*1db10*/  IMAD.WIDE R14, R0.reuse, 0x4, R240 ;  /* 0x00000004000e7825 */ /* 0x050fe200078e02f0 */
[----:B------:R3:W-:Y:S04]  /*1db20*/  STL.64 [R1+0xe0], R16 ;  /* 0x0000e01001007387 */ /* 0x0007e80000100a00 */
[----:B------:R-:W4:Y:S01]  /*1db30*/  LDL.LU.64 R58, [R1+0xc08] ;  /* 0x000c0800013a7983 */ /* 0x000f220000300a00 */
[----:B------:R-:W-:-:S03]  /*1db40*/  IMAD.WIDE R12, R0, 0x4, R242 ;  /* 0x00000004000c7825 */ /* 0x000fc600078e02f2 */
[----:B------:R2:W-:Y:S04]  /*1db50*/  STL.64 [R1+0xd8], R14 ;  /* 0x0000d80e01007387 */ /* 0x0005e80000100a00 */
[----:B------:R-:W4:Y:S01]  /*1db60*/  LDL.LU.64 R54, [R1+0xc00] ;  /* 0x000c000001367983 */ /* 0x000f220000300a00 */
[----:B------:R-:W-:-:S03]  /*1db70*/  IMAD.WIDE R6, R0, 0x4, R244 ;  /* 0x0000000400067825 */ /* 0x000fc600078e02f4 */
[----:B------:R1:W-:Y:S04]  /*1db80*/  STL.64 [R1+0xd0], R12 ;  /* 0x0000d00c01007387 */ /* 0x0003e80000100a00 */
[----:B------:R-:W4:Y:S04]  /*1db90*/  LDL.LU.64 R238, [R1+0xbf8] ;  /* 0x000bf80001ee7983 */ /* 0x000f280000300a00 */
[----:B------:R1:W-:Y:S04]  /*1dba0*/  STL.64 [R1+0xc8], R6 ;  /* 0x0000c80601007387 */ /* 0x0003e80000100a00 */
[----:B------:R3:W-:Y:S04]  /*1dbb0*/  LDGSTS.E [R9+0x60000], desc[UR8][R16.64], !P5 ;  /* 0x6000000010097fae */ /* 0x0007e8000e921848 */
[----:B------:R-:W4:Y:S04]  /*1dbc0*/  LDL.LU.64 R240, [R1+0xbf0] ;  /* 0x000bf00001f07983 */ /* 0x000f280000300a00 */
[----:B------:R2:W-:Y:S04]  /*1dbd0*/  LDGSTS.E [R9+0x64000], desc[UR8][R14.64], !P5 ;  /* 0x640000000e097fae */ /* 0x0005e8000e921848 */
[----:B------:R1:W-:Y:S04]  /*1dbe0*/  LDGSTS.E [R9+0x68000], desc[UR8][R12.64], !P5 ;  /* 0x680000000c097fae */ /* 0x0003e8000e921848 */
[----:B------:R-:W4:Y:S04]  /*1dbf0*/  LDL.LU.64 R242, [R1+0xbe8] ;  /* 0x000be80001f27983 */ /* 0x000f280000300a00 */
[----:B------:R-:W4:Y:S04]  /*1dc00*/  LDL.LU.64 R244, [R1+0xbe0] ;  /* 0x000be00001f47983 */ /* 0x000f280000300a00 */
[----:B------:R1:W-:Y:S01]  /*1dc10*/  LDGSTS.E [R9+0x6c000], desc[UR8][R6.64], !P5 ;  /* 0x6c00000006097fae */ /* 0x0003e2000e921848 */
[----:B---3--:R-:W-:-:S05]  /*1dc20*/  IMAD.WIDE R16, R0, 0x4, R236 ;  /* 0x0000000400107825 */ /* 0x008fca00078e02ec */
[----:B------:R3:W-:Y:S01]  /*1dc30*/  STL.64 [R1+0xc0], R16 ;  /* 0x0000c01001007387 */ /* 0x0007e20000100a00 */
[----:B------:R-:W-:Y:S01]  /*1dc40*/  ISETP.GE.U32.AND P6, PT, R48, 0x7ffffecf, PT ;  /* 0x7ffffecf3000780c */ /* 0x000fe20003fc6070 */
[C---:B--2---:R-:W-:Y:S02]  /*1dc50*/  IMAD.WIDE R14, R0.reuse, 0x4, R246 ;  /* 0x00000004000e7825 */ /* 0x044fe400078e02f6 */
[----:B------:R3:W-:Y:S02]  /*1dc60*/  LDGSTS.E [R9+0x60004], desc[UR8][R16.64], !P4 ;  /* 0x6000400010097fae */ /* 0x0007e4000e121848 */
[C---:B-1----:R-:W-:Y:S02]  /*1dc70*/  IMAD.WIDE R12, R0.reuse, 0x4, R248 ;  /* 0x00000004000c7825 */ /* 0x042fe400078e02f8 */
[----:B------:R4:W-:Y:S04]  /*1dc80*/  STL.64 [R1+0xb8], R14 ;  /* 0x0000b80e01007387 */ /* 0x0009e80000100a00 */
[----:B------:R1:W-:Y:S01]  /*1dc90*/  STL.64 [R1+0xb0], R12 ;  /* 0x0000b00c01007387 */ /* 0x0003e20000100a00 */
[----:B------:R-:W-:-:S03]  /*1dca0*/  IMAD.WIDE R6, R0, 0x4, R250 ;  /* 0x0000000400067825 */ /* 0x000fc600078e02fa */
[----:B------:R-:W2:Y:S04]  /*1dcb0*/  LDL.LU.64 R52, [R1+0xbd8] ;  /* 0x000bd80001347983 */ /* 0x000ea80000300a00 */
[----:B------:R1:W-:Y:S04]  /*1dcc0*/  STL.64 [R1+0xa8], R6 ;  /* 0x0000a80601007387 */ /* 0x0003e80000100a00 */
[----:B------:R-:W2:Y:S04]  /*1dcd0*/  LDL.LU.64 R236, [R1+0x9d0] ;  /* 0x0009d00001ec7983 */ /* 0x000ea80000300a00 */
[----:B------:R-:W2:Y:S04]  /*1dce0*/  LDL.LU.64 R246, [R1+0x9c8] ;  /* 0x0009c80001f67983 */ /* 0x000ea80000300a00 */
[----:B------:R-:W2:Y:S04]  /*1dcf0*/  LDL.LU.64 R248, [R1+0x9c0] ;  /* 0x0009c00001f87983 */ /* 0x000ea80000300a00 */
[----:B------:R-:W2:Y:S01]  /*1dd00*/  LDL.LU.64 R250, [R1+0x9b8] ;  /* 0x0009b80001fa7983 */ /* 0x000ea20000300a00 */
[----:B------:R-:W-:-:S02]  /*1dd10*/  VIADD R48, R49, 0xffffff0d ;  /* 0xffffff0d31307836 */ /* 0x000fc40000000000 */
[----:B------:R-:W1:Y:S01]  /*1dd20*/  LDC R49, c[0x0][0x230] ;  /* 0x00008c00ff317b82 */ /* 0x000e620000000800 */
[----:B---3--:R-:W-:Y:S01]  /*1dd30*/  IMAD.WIDE R16, R0, 0x4, R60 ;  /* 0x0000000400107825 */ /* 0x008fe200078e023c */
[----:B------:R4:W-:Y:S01]  /*1dd40*/  LDGSTS.E [R9+0x64004], desc[UR8][R14.64], !P4 ;  /* 0x640040000e097fae */ /* 0x0009e2000e121848 */
[----:B------:R-:W-:-:S03]  /*1dd50*/  ISETP.GE.U32.AND P5, PT, R48, 0x7ffffece, PT ;  /* 0x7ffffece3000780c */ /* 0x000fc60003fa6070 */
[----:B------:R1:W-:Y:S01]  /*1dd60*/  LDGSTS.E [R9+0x68004], desc[UR8][R12.64], !P4 ;  /* 0x680040000c097fae */ /* 0x0003e2000e121848 */
[----:B------:R-:W-:-:S03]  /*1dd70*/  VIADD R48, R50, 0xffffff0c ;  /* 0xffffff0c32307836 */ /* 0x000fc60000000000 */
[----:B------:R3:W-:Y:S04]  /*1dd80*/  LDGSTS.E [R9+0x6c004], desc[UR8][R6.64], !P4 ;  /* 0x6c00400006097fae */ /* 0x0007e8000e121848 */
[----:B------:R3:W-:Y:S04]  /*1dd90*/  STL.64 [R1+0xa0], R16 ;  /* 0x0000a01001007387 */ /* 0x0007e80000100a00 */
[----:B------:R3:W-:Y:S01]  /*1dda0*/  LDGSTS.E [R9+0x60008], desc[UR8][R16.64], !P3 ;  /* 0x6000800010097fae */ /* 0x0007e2000d921848 */
[----:B----4-:R-:W-:Y:S01]  /*1ddb0*/  IMAD.WIDE R14, R0, 0x4, R58 ;  /* 0x00000004000e7825 */ /* 0x010fe200078e023a */
[----:B------:R-:W-:-:S03]  /*1ddc0*/  ISETP.GE.U32.AND P4, PT, R48, 0x7ffffecd, PT ;  /* 0x7ffffecd3000780c */ /* 0x000fc60003f86070 */
[C---:B-1----:R-:W-:Y:S01]  /*1ddd0*/  IMAD.WIDE R12, R0.reuse, 0x4, R54 ;  /* 0x00000004000c7825 */ /* 0x042fe200078e0236 */
[----:B------:R1:W-:Y:S04]  /*1dde0*/  STL.64 [R1+0x98], R14 ;  /* 0x0000980e01007387 */ /* 0x0003e80000100a00 */
[----:B------:R1:W-:Y:S01]  /*1ddf0*/  LDGSTS.E [R9+0x64008], desc[UR8][R14.64], !P3 ;  /* 0x640080000e097fae */ /* 0x0003e2000d921848 */
[----:B---3--:R-:W-:-:S03]  /*1de00*/  IMAD.WIDE R6, R0, 0x4, R238 ;  /* 0x0000000400067825 */ /* 0x008fc600078e02ee */
[----:B------:R3:W-:Y:S01]  /*1de10*/  STL.64 [R1+0x90], R12 ;  /* 0x0000900c01007387 */ /* 0x0007e20000100a00 */
[----:B------:R-:W-:-:S03]  /*1de20*/  IADD3 R48, R51, -0xd5, RZ ;  /* 0xffffff2b33307810 */ /* 0x000fc60007ffe0ff */
[----:B------:R2:W-:Y:S04]  /*1de30*/  STL.64 [R1+0x88], R6 ;  /* 0x0000880601007387 */ /* 0x0005e80000100a00 */
[----:B------:R3:W-:Y:S01]  /*1de40*/  LDGSTS.E [R9+0x68008], desc[UR8][R12.64], !P3 ;  /* 0x680080000c097fae */ /* 0x0007e2000d921848 */
[----:B------:R-:W-:-:S03]  /*1de50*/  IMAD.WIDE R16, R0, 0x4, R240 ;  /* 0x0000000400107825 */ /* 0x000fc600078e02f0 */
[----:B------:R-:W4:Y:S04]  /*1de60*/  LDL.LU.64 R238, [R1+0x9b0] ;  /* 0x0009b00001ee7983 */ /* 0x000f280000300a00 */
[----:B------:R-:W-:Y:S04]  /*1de70*/  STL.64 [R1+0x80], R16 ;  /* 0x0000801001007387 */ /* 0x000fe80000100a00 */
[----:B------:R-:W4:Y:S01]  /*1de80*/  LDL.LU.64 R240, [R1+0x9a8] ;  /* 0x0009a80001f07983 */ /* 0x000f220000300a00 */
[----:B-1----:R-:W-:-:S03]  /*1de90*/  IMAD.WIDE R14, R0, 0x4, R242 ;  /* 0x00000004000e7825 */ /* 0x002fc600078e02f2 */
[----:B------:R2:W-:Y:S01]  /*1dea0*/  LDGSTS.E [R9+0x6c008], desc[UR8][R6.64], !P3 ;  /* 0x6c00800006097fae */ /* 0x0005e2000d921848 */
[----:B---3--:R-:W-:-:S03]  /*1deb0*/  IMAD.WIDE R12, R0, 0x4, R244 ;  /* 0x00000004000c7825 */ /* 0x008fc600078e02f4 */
[----:B------:R1:W-:Y:S01]  /*1dec0*/  STL.64 [R1+0x78], R14 ;  /* 0x0000780e01007387 */ /* 0x0003e20000100a00 */
[----:B------:R-:W-:-:S03]  /*1ded0*/  ISETP.GE.U32.AND P3, PT, R48, 0x7ffffeec, PT ;  /* 0x7ffffeec3000780c */ /* 0x000fc60003f66070 */
[----:B------:R-:W3:Y:S01]  /*1dee0*/  LDL.LU.64 R242, [R1+0x9a0] ;  /* 0x0009a00001f27983 */ /* 0x000ee20000300a00 */
[----:B------:R-:W-:-:S03]  /*1def0*/  VIADD R48, R49, 0xffffff2a ;  /* 0xffffff2a31307836 */ /* 0x000fc60000000000 */
[----:B------:R1:W-:Y:S04]  /*1df00*/  STL.64 [R1+0x70], R12 ;  /* 0x0000700c01007387 */ /* 0x0003e80000100a00 */
[----:B------:R-:W3:Y:S04]  /*1df10*/  LDL.LU.64 R244, [R1+0x998] ;  /* 0x0009980001f47983 */ /* 0x000ee80000300a00 */
[----:B------:R-:W-:Y:S04]  /*1df20*/  LDGSTS.E [R9+0x6000c], desc[UR8][R16.64], !P0 ;  /* 0x6000c00010097fae */ /* 0x000fe8000c121848 */
[----:B------:R1:W-:Y:S04]  /*1df30*/  LDGSTS.E [R9+0x6400c], desc[UR8][R14.64], !P0 ;  /* 0x6400c0000e097fae */ /* 0x0003e8000c121848 */
[----:B------:R1:W-:Y:S01]  /*1df40*/  LDGSTS.E [R9+0x6800c], desc[UR8][R12.64], !P0 ;  /* 0x6800c0000c097fae */ /* 0x0003e2000c121848 */
[----:B--2---:R-:W-:-:S05]  /*1df50*/  IMAD.WIDE R6, R0, 0x4, R52 ;  /* 0x0000000400067825 */ /* 0x004fca00078e0234 */
[----:B------:R-:W-:Y:S01]  /*1df60*/  LDGSTS.E [R9+0x6c00c], desc[UR8][R6.64], !P0 ;  /* 0x6c00c00006097fae */ /* 0x000fe2000c121848 */
[----:B------:R-:W-:Y:S01]  /*1df70*/  ISETP.GE.U32.AND P0, PT, R48, 0x7ffffeeb, PT ;  /* 0x7ffffeeb3000780c */ /* 0x000fe20003f06070 */
[C---:B------:R-:W-:Y:S02]  /*1df80*/  IMAD.WIDE R48, R0.reuse, 0x4, R236 ;  /* 0x0000000400307825 */ /* 0x040fe400078e02ec */
[----:B------:R-:W-:Y:S02]  /*1df90*/  STL.64 [R1+0x68], R6 ;  /* 0x0000680601007387 */ /* 0x000fe40000100a00 */
[C---:B------:R-:W-:Y:S02]  /*1dfa0*/  IMAD.WIDE R50, R0.reuse, 0x4, R246 ;  /* 0x0000000400327825 */ /* 0x040fe400078e02f6 */
[----:B------:R-:W2:Y:S04]  /*1dfb0*/  LDL.LU.64 R236, [R1+0x990] ;  /* 0x0009900001ec7983 */ /* 0x000ea80000300a00 */
[----:B------:R-:W2:Y:S01]  /*1dfc0*/  LDL.LU.64 R246, [R1+0x988] ;  /* 0x0009880001f67983 */ /* 0x000ea20000300a00 */
[----:B------:R-:W-:-:S03]  /*1dfd0*/  IMAD.WIDE R52, R0, 0x4, R248 ;  /* 0x0000000400347825 */ /* 0x000fc600078e02f8 */
[----:B------:R-:W2:Y:S01]  /*1dfe0*/  LDL.LU.64 R248, [R1+0x980] ;  /* 0x0009800001f87983 */ /* 0x000ea20000300a00 */
[----:B------:R-:W-:-:S03]  /*1dff0*/  IMAD.WIDE R54, R0, 0x4, R250 ;  /* 0x0000000400367825 */ /* 0x000fc600078e02fa */
[----:B------:R-:W2:Y:S04]  /*1e000*/  LDL.LU.64 R250, [R1+0x978] ;  /* 0x0009780001fa7983 */ /* 0x000ea80000300a00 */
[----:B------:R-:W-:Y:S04]  /*1e010*/  LDGSTS.E [R9+0x70000], desc[UR8][R48.64], !P1 ;  /* 0x7000000030097fae */ /* 0x000fe8000c921848 */
[----:B------:R-:W-:Y:S04]  /*1e020*/  LDGSTS.E [R9+0x74000], desc[UR8][R50.64], !P1 ;  /* 0x7400000032097fae */ /* 0x000fe8000c921848 */
[----:B------:R-:W-:Y:S04]  /*1e030*/  LDGSTS.E [R9+0x78000], desc[UR8][R52.64], !P1 ;  /* 0x7800000034097fae */ /* 0x000fe8000c921848 */
[----:B------:R-:W-:Y:S04]  /*1e040*/  STL.64 [R1+0x1d18], R48 ;  /* 0x001d183001007387 */ /* 0x000fe80000100a00 */
[----:B------:R-:W-:Y:S01]  /*1e050*/  LDGSTS.E [R9+0x7c000], desc[UR8][R54.64], !P1 ;  /* 0x7c00000036097fae */ /* 0x000fe2000c921848 */
[----:B------:R-:W-:-:S03]  /*1e060*/  ISETP.GE.U32.AND P1, PT, R56, 0x7ffffeea, PT ;  /* 0x7ffffeea3800780c */ /* 0x000fc60003f26070 */
[----:B------:R-:W-:Y:S04]  /*1e070*/  STL.64 [R1+0x1d20], R50 ;  /* 0x001d203201007387 */ /* 0x000fe80000100a00 */
[----:B------:R-:W-:Y:S04]  /*1e080*/  STL.64 [R1+0x1d28], R52 ;  /* 0x001d283401007387 */ /* 0x000fe80000100a00 */
[----:B------:R-:W-:Y:S01]  /*1e090*/  STL.64 [R1+0x1d30], R54 ;  /* 0x001d303601007387 */ /* 0x000fe20000100a00 */
[----:B----4-:R-:W-:-:S03]  /*1e0a0*/  IMAD.WIDE R56, R0, 0x4, R238 ;  /* 0x0000000400387825 */ /* 0x010fc600078e02ee */
[----:B------:R-:W4:Y:S04]  /*1e0b0*/  LDL.LU.64 R238, [R1+0x970] ;  /* 0x0009700001ee7983 */ /* 0x000f280000300a00 */
[----:B------:R-:W-:Y:S01]  /*1e0c0*/  LDGSTS.E [R9+0x70004], desc[UR8][R56.64], !P6 ;  /* 0x7000400038097fae */ /* 0x000fe2000f121848 */
[----:B------:R-:W-:-:S03]  /*1e0d0*/  IMAD.WIDE R58, R0, 0x4, R240 ;  /* 0x00000004003a7825 */ /* 0x000fc600078e02f0 */
[----:B------:R-:W4:Y:S04]  /*1e0e0*/  LDL.LU.64 R240, [R1+0x968] ;  /* 0x0009680001f07983 */ /* 0x000f280000300a00 */
[----:B------:R-:W-:Y:S01]  /*1e0f0*/  LDGSTS.E [R9+0x74004], desc[UR8][R58.64], !P6 ;  /* 0x740040003a097fae */ /* 0x000fe2000f121848 */
[----:B---3--:R-:W-:-:S03]  /*1e100*/  IMAD.WIDE R60, R0, 0x4, R242 ;  /* 0x00000004003c7825 */ /* 0x008fc600078e02f2 */
[----:B------:R-:W3:Y:S04]  /*1e110*/  LDL.LU.64 R242, [R1+0x960] ;  /* 0x0009600001f27983 */ /* 0x000ee80000300a00 */
[----:B------:R-:W-:Y:S01]  /*1e120*/  LDGSTS.E [R9+0x78004], desc[UR8][R60.64], !P6 ;  /* 0x780040003c097fae */ /* 0x000fe2000f121848 */
[----:B------:R-:W-:-:S03]  /*1e130*/  IMAD.WIDE R62, R0, 0x4, R244 ;  /* 0x00000004003e7825 */ /* 0x000fc600078e02f4 */
[----:B------:R-:W3:Y:S04]  /*1e140*/  LDL.LU.64 R244, [R1+0x958] ;  /* 0x0009580001f47983 */ /* 0x000ee80000300a00 */
[----:B------:R-:W-:Y:S04]  /*1e150*/  STL.64 [R1+0x1d38], R56 ;  /* 0x001d383801007387 */ /* 0x000fe80000100a00 */
[----:B------:R-:W-:Y:S04]  /*1e160*/  STL.64 [R1+0x1d40], R58 ;  /* 0x001d403a01007387 */ /* 0x000fe80000100a00 */
[----:B------:R-:W-:Y:S01]  /*1e170*/  LDGSTS.E [R9+0x7c004], desc[UR8][R62.64], !P6 ;  /* 0x7c0040003e097fae */ /* 0x000fe2000f121848 */
[----:B------:R-:W-:-:S03]  /*1e180*/  ISETP.GE.U32.AND P6, PT, R64, 0x7ffffee9, PT ;  /* 0x7ffffee94000780c */ /* 0x000fc60003fc6070 */
[----:B------:R-:W-:Y:S04]  /*1e190*/  STL.64 [R1+0x1d48], R60 ;  /* 0x001d483c01007387 */ /* 0x000fe80000100a00 */
[----:B------:R-:W-:Y:S01]  /*1e1a0*/  STL.64 [R1+0x1d50], R62 ;  /* 0x001d503e01007387 */ /* 0x000fe20000100a00 */
[----:B--2---:R-:W-:-:S03]  /*1e1b0*/  IMAD.WIDE R64, R0, 0x4, R236 ;  /* 0x0000000400407825 */ /* 0x004fc600078e02ec */
[----:B------:R-:W1:Y:S01]  /*1e1c0*/  LDL.LU.64 R236, [R1+0xbd0] ;  /* 0x000bd00001ec7983 */ /* 0x000e620000300a00 */
[----:B------:R-:W-:-:S03]  /*1e1d0*/  IMAD.WIDE R66, R0, 0x4, R246 ;  /* 0x0000000400427825 */ /* 0x000fc600078e02f6 */
[----:B------:R-:W2:Y:S01]  /*1e1e0*/  LDL.LU.64 R246, [R1+0xbc8] ;  /* 0x000bc80001f67983 */ /* 0x000ea20000300a00 */
[----:B------:R-:W-:-:S03]  /*1e1f0*/  IMAD.WIDE R68, R0, 0x4, R248 ;  /* 0x0000000400447825 */ /* 0x000fc600078e02f8 */
[----:B------:R-:W2:Y:S01]  /*1e200*/  LDL.LU.64 R248, [R1+0xbc0] ;  /* 0x000bc00001f87983 */ /* 0x000ea20000300a00 */
[----:B------:R-:W-:-:S03]  /*1e210*/  IMAD.WIDE R70, R0, 0x4, R250 ;  /* 0x0000000400467825 */ /* 0x000fc600078e02fa */
[----:B------:R-:W2:Y:S04]  /*1e220*/  LDL.LU.64 R250, [R1+0xbb8] ;  /* 0x000bb80001fa7983 */ /* 0x000ea80000300a00 */
[----:B------:R-:W-:Y:S04]  /*1e230*/  LDGSTS.E [R9+0x70008], desc[UR8][R64.64], !P5 ;  /* 0x7000800040097fae */ /* 0x000fe8000e921848 */
[----:B------:R-:W-:Y:S04]  /*1e240*/  STL.64 [R1+0x1d58], R64 ;  /* 0x001d584001007387 */ /* 0x000fe80000100a00 */
[----:B------:R-:W-:Y:S04]  /*1e250*/  LDGSTS.E [R9+0x74008], desc[UR8][R66.64], !P5 ;  /* 0x7400800042097fae */ /* 0x000fe8000e921848 */
[----:B------:R-:W-:Y:S04]  /*1e260*/  STL.64 [R1+0x1d60], R66 ;  /* 0x001d604201007387 */ /* 0x000fe80000100a00 */
[----:B------:R-:W-:Y:S04]  /*1e270*/  LDGSTS.E [R9+0x78008], desc[UR8][R68.64], !P5 ;  /* 0x7800800044097fae */ /* 0x000fe8000e921848 */
[----:B------:R-:W-:Y:S04]  /*1e280*/  STL.64 [R1+0x1d68], R68 ;  /* 0x001d684401007387 */ /* 0x000fe80000100a00 */
[----:B------:R-:W-:Y:S01]  /*1e290*/  LDGSTS.E [R9+0x7c008], desc[UR8][R70.64], !P5 ;  /* 0x7c00800046097fae */ /* 0x000fe2000e921848 */
[----:B------:R-:W-:-:S03]  /*1e2a0*/  ISETP.GE.U32.AND P5, PT, R72, 0x7ffffecc, PT ;  /* 0x7ffffecc4800780c */ /* 0x000fc60003fa6070 */
[----:B------:R-:W-:Y:S04]  /*1e2b0*/  STL.64 [R1+0x1d70], R70 ;  /* 0x001d704601007387 */ /* 0x000fe80000100a00 */
[----:B------:R-:W2:Y:S04]  /*1e2c0*/  LDL.LU.64 R90, [R1+0xbb0] ;  /* 0x000bb000015a7983 */ /* 0x000ea80000300a00 */
[----:B------:R-:W2:Y:S01]  /*1e2d0*/  LDL.LU.64 R88, [R1+0xba8] ;  /* 0x000ba80001587983 */ /* 0x000ea20000300a00 */
        /* <DEDUP_REMOVED lines=13> */
[----:B------:R-:W-:Y:S04]  /*1e3b0*/  STL.64 [R1+0x1d88], R76 ;  /* 0x001d884c01007387 */ /* 0x000fe80000100a00 */
[----:B------:R2:W-:Y:S04]  /*1e3c0*/  STL.64 [R1+0x1d98], R8 ;  /* 0x001d980801007387 */ /* 0x0005e80000100a00 */
[----:B------:R-:W-:Y:S04]  /*1e3d0*/  STL.64 [R1+0x1d90], R78 ;  /* 0x001d904e01007387 */ /* 0x000fe80000100a00 */
[----:B------:R2:W-:Y:S01]  /*1e3e0*/  LDGSTS.E [R9+0x7c00c], desc[UR8][R78.64], !P4 ;  /* 0x7c00c0004e097fae */ /* 0x0005e2000e121848 */
[----:B-1----:R-:W-:-:S04]  /*1e3f0*/  IMAD.WIDE R14, R0, 0x4, R236 ;  /* 0x00000004000e7825 */ /* 0x002fc800078e02ec */
[C---:B--2---:R-:W-:Y:S01]  /*1e400*/  IMAD.WIDE R12, R0.reuse, 0x4, R246 ;  /* 0x00000004000c7825 */ /* 0x044fe200078e02f6 */
[----:B------:R1:W-:Y:S03]  /*1e410*/  STL.64 [R1+0x60], R14 ;  /* 0x0000600e01007387 */ /* 0x0003e60000100a00 */
[C---:B------:R-:W-:Y:S01]  /*1e420*/  IMAD.WIDE R8, R0.reuse, 0x4, R248 ;  /* 0x0000000400087825 */ /* 0x040fe200078e02f8 */
[----:B------:R-:W2:Y:S03]  /*1e430*/  LDL.LU.64 R86, [R1+0xb80] ;  /* 0x000b800001567983 */ /* 0x000ea60000300a00 */
[C---:B------:R-:W-:Y:S01]  /*1e440*/  IMAD.WIDE R6, R0.reuse, 0x4, R250 ;  /* 0x0000000400067825 */ /* 0x040fe200078e02fa */
[----:B------:R1:W-:Y:S04]  /*1e450*/  STL.64 [R1+0x58], R12 ;  /* 0x0000580c01007387 */ /* 0x0003e80000100a00 */
[----:B------:R-:W2:Y:S04]  /*1e460*/  LDL.LU.64 R84, [R1+0xb78] ;  /* 0x000b780001547983 */ /* 0x000ea80000300a00 */
[----:B------:R4:W-:Y:S04]  /*1e470*/  STL.64 [R1+0x50], R8 ;  /* 0x0000500801007387 */ /* 0x0009e80000100a00 */
[----:B------:R4:W-:Y:S04]  /*1e480*/  STL.64 [R1+0x48], R6 ;  /* 0x0000480601007387 */ /* 0x0009e80000100a00 */
[----:B------:R-:W2:Y:S04]  /*1e490*/  LDL.LU.64 R236, [R1+0xb70] ;  /* 0x000b700001ec7983 */ /* 0x000ea80000300a00 */
[----:B------:R1:W-:Y:S04]  /*1e4a0*/  LDGSTS.E [R10+0x60000], desc[UR8][R14.64], !P3 ;  /* 0x600000000e0a7fae */ /* 0x0003e8000d921848 */
[----:B------:R1:W-:Y:S04]  /*1e4b0*/  LDGSTS.E [R10+0x64000], desc[UR8][R12.64], !P3 ;  /* 0x640000000c0a7fae */ /* 0x0003e8000d921848 */
[----:B------:R4:W-:Y:S04]  /*1e4c0*/  LDGSTS.E [R10+0x68000], desc[UR8][R8.64], !P3 ;  /* 0x68000000080a7fae */ /* 0x0009e8000d921848 */
[----:B------:R4:W-:Y:S01]  /*1e4d0*/  LDGSTS.E [R10+0x6c000], desc[UR8][R6.64], !P3 ;  /* 0x6c000000060a7fae */ /* 0x0009e2000d921848 */
[----:B-1----:R-:W-:-:S03]  /*1e4e0*/  IMAD.WIDE R14, R0, 0x4, R90 ;  /* 0x00000004000e7825 */ /* 0x002fc600078e025a */
[----:B------:R-:W2:Y:S01]  /*1e4f0*/  LDL.LU.64 R250, [R1+0xb68] ;  /* 0x000b680001fa7983 */ /* 0x000ea20000300a00 */
[----:B------:R-:W-:-:S03]  /*1e500*/  IMAD.WIDE R12, R0, 0x4, R88 ;  /* 0x00000004000c7825 */ /* 0x000fc600078e0258 */
[----:B------:R-:W2:Y:S01]  /*1e510*/  LDL.LU.64 R248, [R1+0xb60] ;  /* 0x000b600001f87983 */ /* 0x000ea20000300a00 */
[----:B------:R-:W-:Y:S01]  /*1e520*/  ISETP.GE.U32.AND P4, PT, R80, 0x7ffffecb, PT ;  /* 0x7ffffecb5000780c */ /* 0x000fe20003f86070 */
[----:B------:R-:W1:Y:S02]  /*1e530*/  LDC R88, c[0x0][0x230] ;  /* 0x00008c00ff587b82 */ /* 0x000e640000000800 */
[----:B------:R-:W2:Y:S01]  /*1e540*/  LDL.LU.64 R246, [R1+0xb58] ;  /* 0x000b580001f67983 */ /* 0x000ea20000300a00 */
[----:B----4-:R-:W-:-:S03]  /*1e550*/  IMAD.WIDE R8, R0, 0x4, R238 ;  /* 0x0000000400087825 */ /* 0x010fc600078e02ee */
[----:B------:R3:W-:Y:S04]  /*1e560*/  STL.64 [R1+0x40], R14 ;  /* 0x0000400e01007387 */ /* 0x0007e80000100a00 */
[----:B------:R3:W-:Y:S01]  /*1e570*/  LDGSTS.E [R10+0x60004], desc[UR8][R14.64], !P0 ;  /* 0x600040000e0a7fae */ /* 0x0007e2000c121848 */
[----:B------:R-:W-:-:S03]  /*1e580*/  IMAD.WIDE R6, R0, 0x4, R240 ;  /* 0x0000000400067825 */ /* 0x000fc600078e02f0 */
[----:B------:R4:W-:Y:S04]  /*1e590*/  STL.64 [R1+0x38], R12 ;  /* 0x0000380c01007387 */ /* 0x0009e80000100a00 */
[----:B------:R2:W-:Y:S04]  /*1e5a0*/  STL.64 [R1+0x30], R8 ;  /* 0x0000300801007387 */ /* 0x0005e80000100a00 */
[----:B------:R4:W-:Y:S01]  /*1e5b0*/  LDGSTS.E [R10+0x64004], desc[UR8][R12.64], !P0 ;  /* 0x640040000c0a7fae */ /* 0x0009e2000c121848 */
[----:B---3--:R-:W-:-:S03]  /*1e5c0*/  IMAD.WIDE R14, R0, 0x4, R242 ;  /* 0x00000004000e7825 */ /* 0x008fc600078e02f2 */
[----:B------:R-:W-:Y:S04]  /*1e5d0*/  STL.64 [R1+0x28], R6 ;  /* 0x0000280601007387 */ /* 0x000fe80000100a00 */
[----:B------:R-:W3:Y:S01]  /*1e5e0*/  LDL.LU.64 R238, [R1+0x950] ;  /* 0x0009500001ee7983 */ /* 0x000ee20000300a00 */
[----:B----4-:R-:W-:-:S03]  /*1e5f0*/  IMAD.WIDE R12, R0, 0x4, R244 ;  /* 0x00000004000c7825 */ /* 0x010fc600078e02f4 */
[----:B------:R-:W4:Y:S04]  /*1e600*/  LDL.LU.64 R240, [R1+0x948] ;  /* 0x0009480001f07983 */ /* 0x000f280000300a00 */
[----:B------:R1:W-:Y:S04]  /*1e610*/  STL.64 [R1+0x20], R14 ;  /* 0x0000200e01007387 */ /* 0x0003e80000100a00 */
[----:B------:R-:W4:Y:S04]  /*1e620*/  LDL.LU.64 R242, [R1+0x940] ;  /* 0x0009400001f27983 */ /* 0x000f280000300a00 */
[----:B------:R-:W-:Y:S04]  /*1e630*/  STL.64 [R1+0x18], R12 ;  /* 0x0000180c01007387 */ /* 0x000fe80000100a00 */
[----:B------:R-:W4:Y:S04]  /*1e640*/  LDL.LU.64 R244, [R1+0x938] ;  /* 0x0009380001f47983 */ /* 0x000f280000300a00 */
[----:B------:R2:W-:Y:S04]  /*1e650*/  LDGSTS.E [R10+0x68004], desc[UR8][R8.64], !P0 ;  /* 0x68004000080a7fae */ /* 0x0005e8000c121848 */
[----:B------:R-:W-:Y:S04]  /*1e660*/  LDGSTS.E [R10+0x6c004], desc[UR8][R6.64], !P0 ;  /* 0x6c004000060a7fae */ /* 0x000fe8000c121848 */
[----:B------:R1:W-:Y:S04]  /*1e670*/  LDGSTS.E [R10+0x60008], desc[UR8][R14.64], !P1 ;  /* 0x600080000e0a7fae */ /* 0x0003e8000c921848 */
[----:B------:R-:W-:Y:S01]  /*1e680*/  LDGSTS.E [R10+0x64008], desc[UR8][R12.64], !P1 ;  /* 0x640080000c0a7fae */ /* 0x000fe2000c921848 */
[----:B------:R-:W-:-:S02]  /*1e690*/  IADD3 R80, R81, -0xf7, RZ ;  /* 0xffffff0951507810 */ /* 0x000fc40007ffe0ff */
[----:B------:R-:W1:Y:S01]  /*1e6a0*/  LDC R81, c[0x0][0x230] ;  /* 0x00008c00ff517b82 */ /* 0x000e620000000800 */
[----:B--2---:R-:W-:-:S07]  /*1e6b0*/  IMAD.WIDE R8, R0, 0x4, R86 ;  /* 0x0000000400087825 */ /* 0x004fce00078e0256 */
[----:B-1----:R-:W1:Y:S01]  /*1e6c0*/  LDC R15, c[0x0][0x230] ;  /* 0x00008c00ff0f7b82 */ /* 0x002e620000000800 */
[C---:B------:R-:W-:Y:S01]  /*1e6d0*/  IMAD.WIDE R6, R0.reuse, 0x4, R84 ;  /* 0x0000000400067825 */ /* 0x040fe200078e0254 */
[----:B------:R-:W-:Y:S04]  /*1e6e0*/  STL.64 [R1+0x10], R8 ;  /* 0x0000100801007387 */ /* 0x000fe80000100a00 */
[----:B------:R-:W-:Y:S04]  /*1e6f0*/  LDGSTS.E [R10+0x68008], desc[UR8][R8.64], !P1 ;  /* 0x68008000080a7fae */ /* 0x000fe8000c921848 */
[----:B------:R2:W-:Y:S04]  /*1e700*/  STL.64 [R1+0x8], R6 ;  /* 0x0000080601007387 */ /* 0x0005e80000100a00 */
[----:B------:R2:W-:Y:S02]  /*1e710*/  LDGSTS.E [R10+0x6c008], desc[UR8][R6.64], !P1 ;  /* 0x6c008000060a7fae */ /* 0x0005e4000c921848 */
[----:B--2---:R-:W-:-:S05]  /*1e720*/  IMAD.WIDE R6, R0, 0x4, R236 ;  /* 0x0000000400067825 */ /* 0x004fca00078e02ec */
[----:B------:R-:W-:Y:S04]  /*1e730*/  STL.64 [R1], R6 ;  /* 0x0000000601007387 */ /* 0x000fe80000100a00 */
[----:B------:R-:W2:Y:S04]  /*1e740*/  LDL.LU.64 R94, [R1+0x930] ;  /* 0x00093000015e7983 */ /* 0x000ea80000300a00 */
[----:B------:R-:W2:Y:S04]  /*1e750*/  LDL.LU.64 R90, [R1+0x928] ;  /* 0x00092800015a7983 */ /* 0x000ea80000300a00 */
[----:B------:R-:W2:Y:S04]  /*1e760*/  LDL.LU.64 R92, [R1+0x920] ;  /* 0x00092000015c7983 */ /* 0x000ea80000300a00 */
[----:B------:R-:W2:Y:S01]  /*1e770*/  LDL.LU.64 R236, [R1+0x918] ;  /* 0x0009180001ec7983 */ /* 0x000ea20000300a00 */
[----:B------:R-:W-:Y:S01]  /*1e780*/  ISETP.GE.U32.AND P3, PT, R80, 0x7ffffeca, PT ;  /* 0x7ffffeca5000780c */ /* 0x000fe20003f66070 */
[----:B------:R-:W-:-:S02]  /*1e790*/  VIADD R80, R82, 0xffffff08 ;  /* 0xffffff0852507836 */ /* 0x000fc40000000000 */
[----:B------:R-:W-:Y:S01]  /*1e7a0*/  IMAD.WIDE R250, R0, 0x4, R250 ;  /* 0x0000000400fa7825 */ /* 0x000fe200078e02fa */
[----:B------:R-:W-:Y:S02]  /*1e7b0*/  LDGSTS.E [R10+0x6000c], desc[UR8][R6.64], !P6 ;  /* 0x6000c000060a7fae */ /* 0x000fe4000f121848 */
[----:B------:R-:W-:Y:S01]  /*1e7c0*/  ISETP.GE.U32.AND P0, PT, R80, 0x7ffffec9, PT ;  /* 0x7ffffec95000780c */ /* 0x000fe20003f06070 */
[----:B------:R-:W-:Y:S01]  /*1e7d0*/  VIADD R80, R83, 0xffffff27 ;  /* 0xffffff2753507836 */ /* 0x000fe20000000000 */
[----:B------:R-:W-:Y:S01]  /*1e7e0*/  LDGSTS.E [R10+0x6400c], desc[UR8][R250.64], !P6 ;  /* 0x6400c000fa0a7fae */ /* 0x000fe2000f121848 */
[----:B------:R-:W-:-:S03]  /*1e7f0*/  IMAD.WIDE R248, R0, 0x4, R248 ;  /* 0x0000000400f87825 */ /* 0x000fc600078e02f8 */
[----:B------:R-:W-:Y:S01]  /*1e800*/  ISETP.GE.U32.AND P1, PT, R80, 0x7ffffee8, PT ;  /* 0x7ffffee85000780c */ /* 0x000fe20003f26070 */
[----:B------:R-:W-:Y:S01]  /*1e810*/  IMAD.WIDE R246, R0, 0x4, R246 ;  /* 0x0000000400f67825 */ /* 0x000fe200078e02f6 */
[----:B------:R-:W-:Y:S03]  /*1e820*/  LDGSTS.E [R10+0x6800c], desc[UR8][R248.64], !P6 ;  /* 0x6800c000f80a7fae */ /* 0x000fe6000f121848 */
[----:B------:R-:W-:Y:S01]  /*1e830*/  VIADD R80, R81, 0xffffff26 ;  /* 0xffffff2651507836 */ /* 0x000fe20000000000 */
[----:B------:R-:W-:Y:S04]  /*1e840*/  STL.64 [R1+0x1da0], R250 ;  /* 0x001da0fa01007387 */ /* 0x000fe80000100a00 */
[----:B------:R-:W-:Y:S01]  /*1e850*/  LDGSTS.E [R10+0x6c00c], desc[UR8][R246.64], !P6 ;  /* 0x6c00c000f60a7fae */ /* 0x000fe2000f121848 */
[----:B------:R-:W-:Y:S01]  /*1e860*/  ISETP.GE.U32.AND P6, PT, R80, 0x7ffffee7, PT ;  /* 0x7ffffee75000780c */ /* 0x000fe20003fc6070 */
[----:B---3--:R-:W-:-:S02]  /*1e870*/  IMAD.WIDE R80, R0, 0x4, R238 ;  /* 0x0000000400507825 */ /* 0x008fc400078e02ee */
[----:B------:R-:W-:Y:S02]  /*1e880*/  STL.64 [R1+0x1da8], R248 ;  /* 0x001da8f801007387 */ /* 0x000fe40000100a00 */
[C---:B----4-:R-:W-:Y:S02]  /*1e890*/  IMAD.WIDE R82, R0.reuse, 0x4, R240 ;  /* 0x0000000400527825 */ /* 0x050fe400078e02f0 */
[----:B------:R-:W-:Y:S04]  /*1e8a0*/  STL.64 [R1+0x1db0], R246 ;  /* 0x001db0f601007387 */ /* 0x000fe80000100a00 */
[----:B------:R-:W3:Y:S01]  /*1e8b0*/  LDL.LU.64 R238, [R1+0x910] ;  /* 0x0009100001ee7983 */ /* 0x000ee20000300a00 */
[----:B------:R-:W-:-:S03]  /*1e8c0*/  IMAD.WIDE R84, R0, 0x4, R242 ;  /* 0x0000000400547825 */ /* 0x000fc600078e02f2 */
[----:B------:R-:W4:Y:S04]  /*1e8d0*/  LDL.LU.64 R240, [R1+0x908] ;  /* 0x0009080001f07983 */ /* 0x000f280000300a00 */
[----:B------:R-:W4:Y:S01]  /*1e8e0*/  LDL.LU.64 R242, [R1+0x900] ;  /* 0x0009000001f27983 */ /* 0x000f220000300a00 */
[----:B------:R-:W-:-:S03]  /*1e8f0*/  IMAD.WIDE R86, R0, 0x4, R244 ;  /* 0x0000000400567825 */ /* 0x000fc600078e02f4 */
[----:B------:R-:W4:Y:S01]  /*1e900*/  LDL.LU.64 R244, [R1+0x8f8] ;  /* 0x0008f80001f47983 */ /* 0x000f220000300a00 */
[----:B------:R-:W-:-:S03]  /*1e910*/  VIADD R88, R88, 0xffffff25 ;  /* 0xffffff2558587836 */ /* 0x000fc60000000000 */
        /* <DEDUP_REMOVED lines=9> */
[----:B------:R-:W4:Y:S04]  /*1e9b0*/  LDL.LU.64 R110, [R1+0x8f0] ;  /* 0x0008f000016e7983 */ /* 0x000f280000300a00 */
[----:B------:R-:W4:Y:S04]  /*1e9c0*/  LDL.LU.64 R106, [R1+0x8e8] ;  /* 0x0008e800016a7983 */ /* 0x000f280000300a00 */
[----:B------:R-:W4:Y:S01]  /*1e9d0*/  LDL.LU.64 R108, [R1+0x8e0] ;  /* 0x0008e000016c7983 */ /* 0x000f220000300a00 */
[----:B--2---:R-:W-:-:S04]  /*1e9e0*/  IMAD.WIDE R88, R0, 0x4, R94 ;  /* 0x0000000400587825 */ /* 0x004fc800078e025e */
[C---:B------:R-:W-:Y:S01]  /*1e9f0*/  IMAD.WIDE R90, R0.reuse, 0x4, R90 ;  /* 0x00000004005a7825 */ /* 0x040fe200078e025a */
[----:B------:R-:W-:Y:S03]  /*1ea00*/  LDGSTS.E [R10+0x70004], desc[UR8][R88.64], !P4 ;  /* 0x70004000580a7fae */ /* 0x000fe6000e121848 */
[C---:B------:R-:W-:Y:S01]  /*1ea10*/  IMAD.WIDE R92, R0.reuse, 0x4, R92 ;  /* 0x00000004005c7825 */ /* 0x040fe200078e025c */
[----:B------:R-:W-:Y:S03]  /*1ea20*/  LDGSTS.E [R10+0x74004], desc[UR8][R90.64], !P4 ;  /* 0x740040005a0a7fae */ /* 0x000fe6000e121848 */
[----:B------:R-:W-:Y:S01]  /*1ea30*/  IMAD.WIDE R94, R0, 0x4, R236 ;  /* 0x00000004005e7825 */ /* 0x000fe200078e02ec */
[----:B------:R-:W-:Y:S04]  /*1ea40*/  LDGSTS.E [R10+0x78004], desc[UR8][R92.64], !P4 ;  /* 0x780040005c0a7fae */ /* 0x000fe8000e121848 */
[----:B------:R-:W2:Y:S04]  /*1ea50*/  LDL.LU.64 R236, [R1+0x8d8] ;  /* 0x0008d80001ec7983 */ /* 0x000ea80000300a00 */
[----:B------:R-:W-:Y:S04]  /*1ea60*/  STL.64 [R1+0x1dd8], R88 ;  /* 0x001dd85801007387 */ /* 0x000fe80000100a00 */
[----:B------:R-:W-:Y:S04]  /*1ea70*/  STL.64 [R1+0x1de0], R90 ;  /* 0x001de05a01007387 */ /* 0x000fe80000100a00 */
[----:B------:R-:W-:Y:S04]  /*1ea80*/  STL.64 [R1+0x1de8], R92 ;  /* 0x001de85c01007387 */ /* 0x000fe80000100a00 */
[----:B------:R-:W-:Y:S04]  /*1ea90*/  STL.64 [R1+0x1df0], R94 ;  /* 0x001df05e01007387 */ /* 0x000fe80000100a00 */
[----:B------:R-:W-:Y:S01]  /*1eaa0*/  LDGSTS.E [R10+0x7c004], desc[UR8][R94.64], !P4 ;  /* 0x7c0040005e0a7fae */ /* 0x000fe2000e121848 */
[----:B------:R-:W-:Y:S01]  /*1eab0*/  ISETP.GE.U32.AND P4, PT, R96, 0x7ffffee5, PT ;  /* 0x7ffffee56000780c */ /* 0x000fe20003f86070 */
[----:B---3--:R-:W-:-:S04]  /*1eac0*/  IMAD.WIDE R96, R0, 0x4, R238 ;  /* 0x0000000400607825 */ /* 0x008fc800078e02ee */
[C---:B----4-:R-:W-:Y:S01]  /*1ead0*/  IMAD.WIDE R98, R0.reuse, 0x4, R240 ;  /* 0x0000000400627825 */ /* 0x050fe200078e02f0 */
[----:B------:R-:W-:Y:S03]  /*1eae0*/  LDGSTS.E [R10+0x70008], desc[UR8][R96.64], !P3 ;  /* 0x70008000600a7fae */ /* 0x000fe6000d921848 */
[C---:B------:R-:W-:Y:S01]  /*1eaf0*/  IMAD.WIDE R100, R0.reuse, 0x4, R242 ;  /* 0x0000000400647825 */ /* 0x040fe200078e02f2 */
[----:B------:R-:W-:Y:S03]  /*1eb00*/  LDGSTS.E [R10+0x74008], desc[UR8][R98.64], !P3 ;  /* 0x74008000620a7fae */ /* 0x000fe6000d921848 */
[----:B------:R-:W-:Y:S01]  /*1eb10*/  IMAD.WIDE R102, R0, 0x4, R244 ;  /* 0x0000000400667825 */ /* 0x000fe200078e02f4 */
[----:B------:R-:W-:Y:S04]  /*1eb20*/  LDGSTS.E [R10+0x78008], desc[UR8][R100.64], !P3 ;  /* 0x78008000640a7fae */ /* 0x000fe8000d921848 */
[----:B------:R-:W3:Y:S04]  /*1eb30*/  LDL.LU.64 R244, [R1+0xb50] ;  /* 0x000b500001f47983 */ /* 0x000ee80000300a00 */
[----:B------:R-:W4:Y:S04]  /*1eb40*/  LDL.LU.64 R242, [R1+0xb48] ;  /* 0x000b480001f27983 */ /* 0x000f280000300a00 */
[----:B------:R-:W4:Y:S04]  /*1eb50*/  LDL.LU.64 R240, [R1+0xb40] ;  /* 0x000b400001f07983 */ /* 0x000f280000300a00 */
[----:B------:R-:W4:Y:S04]  /*1eb60*/  LDL.LU.64 R238, [R1+0xb38] ;  /* 0x000b380001ee7983 */ /* 0x000f280000300a00 */
[----:B------:R-:W-:Y:S04]  /*1eb70*/  STL.64 [R1+0x1df8], R96 ;  /* 0x001df86001007387 */ /* 0x000fe80000100a00 */
[----:B------:R-:W-:Y:S01]  /*1eb80*/  LDGSTS.E [R10+0x7c008], desc[UR8][R102.64], !P3 ;  /* 0x7c008000660a7fae */ /* 0x000fe2000d921848 */
[----:B------:R-:W-:-:S03]  /*1eb90*/  ISETP.GE.U32.AND P3, PT, R104, 0x7ffffec8, PT ;  /* 0x7ffffec86800780c */ /* 0x000fc60003f66070 */
[----:B------:R-:W-:Y:S04]  /*1eba0*/  STL.64 [R1+0x1e00], R98 ;  /* 0x001e006201007387 */ /* 0x000fe80000100a00 */
[----:B------:R-:W-:Y:S01]  /*1ebb0*/  STL.64 [R1+0x1e08], R100 ;  /* 0x001e086401007387 */ /* 0x000fe20000100a00 */
[----:B------:R-:W-:-:S03]  /*1ebc0*/  IMAD.WIDE R104, R0, 0x4, R110 ;  /* 0x0000000400687825 */ /* 0x000fc600078e026e */
[----:B------:R-:W-:Y:S01]  /*1ebd0*/  STL.64 [R1+0x1e10], R102 ;  /* 0x001e106601007387 */ /* 0x000fe20000100a00 */
[----:B------:R-:W-:-:S03]  /*1ebe0*/  IMAD.WIDE R106, R0, 0x4, R106 ;  /* 0x00000004006a7825 */ /* 0x000fc600078e026a */
[----:B------:R-:W-:Y:S01]  /*1ebf0*/  LDGSTS.E [R10+0x7000c], desc[UR8][R104.64], !P0 ;  /* 0x7000c000680a7fae */ /* 0x000fe2000c121848 */
[----:B------:R-:W-:-:S03]  /*1ec00*/  IMAD.WIDE R108, R0, 0x4, R108 ;  /* 0x00000004006c7825 */ /* 0x000fc600078e026c */
[----:B------:R-:W-:Y:S04]  /*1ec10*/  LDGSTS.E [R10+0x7400c], desc[UR8][R106.64], !P0 ;  /* 0x7400c0006a0a7fae */ /* 0x000fe8000c121848 */
[----:B------:R-:W-:Y:S01]  /*1ec20*/  LDGSTS.E [R10+0x7800c], desc[UR8][R108.64], !P0 ;  /* 0x7800c0006c0a7fae */ /* 0x000fe2000c121848 */
[----:B--2---:R-:W-:-:S03]  /*1ec30*/  IMAD.WIDE R110, R0, 0x4, R236 ;  /* 0x00000004006e7825 */ /* 0x004fc600078e02ec */
[----:B------:R-:W2:Y:S04]  /*1ec40*/  LDL.LU.64 R236, [R1+0xb30] ;  /* 0x000b300001ec7983 */ /* 0x000ea80000300a00 */
[----:B------:R-:W2:Y:S04]  /*1ec50*/  LDL.LU.64 R128, [R1+0xb28] ;  /* 0x000b280001807983 */ /* 0x000ea80000300a00 */
[----:B------:R-:W2:Y:S04]  /*1ec60*/  LDL.LU.64 R114, [R1+0xb20] ;  /* 0x000b200001727983 */ /* 0x000ea80000300a00 */
[----:B------:R-:W2:Y:S04]  /*1ec70*/  LDL.LU.64 R116, [R1+0xb18] ;  /* 0x000b180001747983 */ /* 0x000ea80000300a00 */
[----:B------:R-:W-:Y:S04]  /*1ec80*/  STL.64 [R1+0x1e18], R104 ;  /* 0x001e186801007387 */ /* 0x000fe80000100a00 */
[----:B------:R-:W-:Y:S04]  /*1ec90*/  STL.64 [R1+0x1e20], R106 ;  /* 0x001e206a01007387 */ /* 0x000fe80000100a00 */
[----:B------:R-:W-:Y:S04]  /*1eca0*/  STL.64 [R1+0x1e28], R108 ;  /* 0x001e286c01007387 */ /* 0x000fe80000100a00 */
[----:B------:R-:W-:Y:S04]  /*1ecb0*/  STL.64 [R1+0x1e30], R110 ;  /* 0x001e306e01007387 */ /* 0x000fe80000100a00 */
[----:B------:R-:W2:Y:S04]  /*1ecc0*/  LDL.LU.64 R136, [R1+0xb10] ;  /* 0x000b100001887983 */ /* 0x000ea80000300a00 */
[----:B------:R-:W2:Y:S04]  /*1ecd0*/  LDL.LU.64 R120, [R1+0xb08] ;  /* 0x000b080001787983 */ /* 0x000ea80000300a00 */
[----:B------:R-:W2:Y:S04]  /*1ece0*/  LDL.LU.64 R122, [R1+0xb00] ;  /* 0x000b0000017a7983 */ /* 0x000ea80000300a00 */
[----:B------:R-:W2:Y:S01]  /*1ecf0*/  LDL.LU.64 R124, [R1+0xaf8] ;  /* 0x000af800017c7983 */ /* 0x000ea20000300a00 */
[----:B---3--:R-:W-:-:S03]  /*1ed00*/  IMAD.WIDE R244, R0, 0x4, R244 ;  /* 0x0000000400f47825 */ /* 0x008fc600078e02f4 */
[----:B------:R-:W-:Y:S01]  /*1ed10*/  LDGSTS.E [R10+0x7c00c], desc[UR8][R110.64], !P0 ;  /* 0x7c00c0006e0a7fae */ /* 0x000fe2000c121848 */
[----:B----4-:R-:W-:-:S04]  /*1ed20*/  IMAD.WIDE R242, R0, 0x4, R242 ;  /* 0x0000000400f27825 */ /* 0x010fc800078e02f2 */
[C---:B------:R-:W-:Y:S01]  /*1ed30*/  IMAD.WIDE R240, R0.reuse, 0x4, R240 ;  /* 0x0000000400f07825 */ /* 0x040fe200078e02f0 */
[----:B------:R-:W-:Y:S03]  /*1ed40*/  STL.64 [R1+0x1e38], R244 ;  /* 0x001e38f401007387 */ /* 0x000fe60000100a00 */
[----:B------:R-:W-:Y:S01]  /*1ed50*/  IMAD.WIDE R238, R0, 0x4, R238 ;  /* 0x0000000400ee7825 */ /* 0x000fe200078e02ee */
[----:B------:R-:W-:Y:S04]  /*1ed60*/  STL.64 [R1+0x1e40], R242 ;  /* 0x001e40f201007387 */ /* 0x000fe80000100a00 */
[----:B------:R-:W-:Y:S04]  /*1ed70*/  STL.64 [R1+0x1e48], R240 ;  /* 0x001e48f001007387 */ /* 0x000fe80000100a00 */
[----:B------:R-:W-:Y:S04]  /*1ed80*/  STL.64 [R1+0x1e50], R238 ;  /* 0x001e50ee01007387 */ /* 0x000fe80000100a00 */
[----:B------:R-:W3:Y:S01]  /*1ed90*/  LDL.LU.64 R144, [R1+0xaf0] ;  /* 0x000af00001907983 */ /* 0x000ee20000300a00 */
[----:B------:R-:W-:Y:S01]  /*1eda0*/  ISETP.GE.U32.AND P0, PT, R112, 0x7ffffec7, PT ;  /* 0x7ffffec77000780c */ /* 0x000fe20003f06070 */
[----:B------:R-:W-:-:S02]  /*1edb0*/  VIADD R112, R113, 0xffffff05 ;  /* 0xffffff0571707836 */ /* 0x000fc40000000000 */
[----:B------:R-:W-:Y:S04]  /*1edc0*/  LDGSTS.E [R11+0x60000], desc[UR8][R244.64], !P1 ;  /* 0x60000000f40b7fae */ /* 0x000fe8000c921848 */
[----:B------:R-:W-:Y:S04]  /*1edd0*/  LDGSTS.E [R11+0x64000], desc[UR8][R242.64], !P1 ;  /* 0x64000000f20b7fae */ /* 0x000fe8000c921848 */
[----:B------:R-:W-:Y:S04]  /*1ede0*/  LDGSTS.E [R11+0x68000], desc[UR8][R240.64], !P1 ;  /* 0x68000000f00b7fae */ /* 0x000fe8000c921848 */
[----:B------:R-:W-:Y:S01]  /*1edf0*/  LDGSTS.E [R11+0x6c000], desc[UR8][R238.64], !P1 ;  /* 0x6c000000ee0b7fae */ /* 0x000fe2000c921848 */
[----:B------:R-:W-:Y:S01]  /*1ee00*/  ISETP.GE.U32.AND P1, PT, R112, 0x7ffffec6, PT ;  /* 0x7ffffec67000780c */ /* 0x000fe20003f26070 */
[----:B--2---:R-:W-:-:S02]  /*1ee10*/  IMAD.WIDE R112, R0, 0x4, R128 ;  /* 0x0000000400707825 */ /* 0x004fc400078e0280 */
[----:B------:R-:W2:Y:S04]  /*1ee20*/  LDL.LU.64 R128, [R1+0xae8] ;  /* 0x000ae80001807983 */ /* 0x000ea80000300a00 */
[----:B------:R-:W4:Y:S04]  /*1ee30*/  LDL.LU.64 R130, [R1+0xae0] ;  /* 0x000ae00001827983 */ /* 0x000f280000300a00 */
[----:B------:R-:W4:Y:S01]  /*1ee40*/  LDL.LU.64 R132, [R1+0xad8] ;  /* 0x000ad80001847983 */ /* 0x000f220000300a00 */
[----:B------:R-:W-:-:S04]  /*1ee50*/  IMAD.WIDE R236, R0, 0x4, R236 ;  /* 0x0000000400ec7825 */ /* 0x000fc800078e02ec */
[C---:B------:R-:W-:Y:S01]  /*1ee60*/  IMAD.WIDE R114, R0.reuse, 0x4, R114 ;  /* 0x0000000400727825 */ /* 0x040fe200078e0272 */
[----:B------:R-:W-:Y:S03]  /*1ee70*/  LDGSTS.E [R11+0x60004], desc[UR8][R236.64], !P6 ;  /* 0x60004000ec0b7fae */ /* 0x000fe6000f121848 */
[----:B------:R-:W-:Y:S01]  /*1ee80*/  IMAD.WIDE R116, R0, 0x4, R116 ;  /* 0x0000000400747825 */ /* 0x000fe200078e0274 */
[----:B------:R-:W-:Y:S04]  /*1ee90*/  STL.64 [R1+0x1e58], R236 ;  /* 0x001e58ec01007387 */ /* 0x000fe80000100a00 */
[----:B------:R-:W-:Y:S04]  /*1eea0*/  LDGSTS.E [R11+0x64004], desc[UR8][R112.64], !P6 ;  /* 0x64004000700b7fae */ /* 0x000fe8000f121848 */
[----:B------:R-:W-:Y:S04]  /*1eeb0*/  STL.64 [R1+0x1e60], R112 ;  /* 0x001e607001007387 */ /* 0x000fe80000100a00 */
[----:B------:R-:W-:Y:S04]  /*1eec0*/  LDGSTS.E [R11+0x68004], desc[UR8][R114.64], !P6 ;  /* 0x68004000720b7fae */ /* 0x000fe8000f121848 */
[----:B------:R-:W-:Y:S04]  /*1eed0*/  STL.64 [R1+0x1e68], R114 ;  /* 0x001e687201007387 */ /* 0x000fe80000100a00 */
[----:B------:R-:W-:Y:S01]  /*1eee0*/  LDGSTS.E [R11+0x6c004], desc[UR8][R116.64], !P6 ;  /* 0x6c004000740b7fae */ /* 0x000fe2000f121848 */
[----:B------:R-:W-:Y:S01]  /*1eef0*/  ISETP.GE.U32.AND P6, PT, R118, 0x7ffffec5, PT ;  /* 0x7ffffec57600780c */ /* 0x000fe20003fc6070 */
[----:B------:R-:W-:-:S02]  /*1ef00*/  IMAD.WIDE R118, R0, 0x4, R136 ;  /* 0x0000000400767825 */ /* 0x000fc400078e0288 */
[----:B------:R-:W-:Y:S04]  /*1ef10*/  STL.64 [R1+0x1e70], R116 ;  /* 0x001e707401007387 */ /* 0x000fe80000100a00 */
[----:B------:R-:W4:Y:S01]  /*1ef20*/  LDL.LU.64 R156, [R1+0x8d0] ;  /* 0x0008d000019c7983 */ /* 0x000f220000300a00 */
[----:B------:R-:W-:-:S03]  /*1ef30*/  IMAD.WIDE R120, R0, 0x4, R120 ;  /* 0x0000000400787825 */ /* 0x000fc600078e0278 */
[----:B------:R-:W4:Y:S01]  /*1ef40*/  LDL.LU.64 R136, [R1+0x8c8] ;  /* 0x0008c80001887983 */ /* 0x000f220000300a00 */
[----:B------:R-:W-:-:S03]  /*1ef50*/  IMAD.WIDE R122, R0, 0x4, R122 ;  /* 0x00000004007a7825 */ /* 0x000fc600078e027a */
[----:B------:R-:W4:Y:S01]  /*1ef60*/  LDL.LU.64 R138, [R1+0x8c0] ;  /* 0x0008c000018a7983 */ /* 0x000f220000300a00 */
[----:B------:R-:W-:-:S03]  /*1ef70*/  IMAD.WIDE R124, R0, 0x4, R124 ;  /* 0x00000004007c7825 */ /* 0x000fc600078e027c */
[----:B------:R-:W4:Y:S04]  /*1ef80*/  LDL.LU.64 R140, [R1+0x8b8] ;  /* 0x0008b800018c7983 */ /* 0x000f280000300a00 */
[----:B------:R-:W-:Y:S04]  /*1ef90*/  LDGSTS.E [R11+0x60008], desc[UR8][R118.64], !P5 ;  /* 0x60008000760b7fae */ /* 0x000fe8000e921848 */
[----:B------:R-:W-:Y:S04]  /*1efa0*/  STL.64 [R1+0x1e78], R118 ;  /* 0x001e787601007387 */ /* 0x000fe80000100a00 */
[----:B------:R-:W-:Y:S04]  /*1efb0*/  LDGSTS.E [R11+0x64008], desc[UR8][R120.64], !P5 ;  /* 0x64008000780b7fae */ /* 0x000fe8000e921848 */
[----:B------:R-:W-:Y:S04]  /*1efc0*/  STL.64 [R1+0x1e80], R120 ;  /* 0x001e807801007387 */ /* 0x000fe80000100a00 */
[----:B------:R-:W-:Y:S04]  /*1efd0*/  LDGSTS.E [R11+0x68008], desc[UR8][R122.64], !P5 ;  /* 0x680080007a0b7fae */ /* 0x000fe8000e921848 */
[----:B------:R-:W-:Y:S04]  /*1efe0*/  STL.64 [R1+0x1e88], R122 ;  /* 0x001e887a01007387 */ /* 0x000fe80000100a00 */
[----:B------:R-:W-:Y:S01]  /*1eff0*/  LDGSTS.E [R11+0x6c008], desc[UR8][R124.64], !P5 ;  /* 0x6c0080007c0b7fae */ /* 0x000fe2000e921848 */
[----:B------:R-:W-:Y:S01]  /*1f000*/  ISETP.GE.U32.AND P5, PT, R126, 0x7ffffee4, PT ;  /* 0x7ffffee47e00780c */ /* 0x000fe20003fa6070 */
[----:B---3--:R-:W-:-:S02]  /*1f010*/  IMAD.WIDE R126, R0, 0x4, R144 ;  /* 0x00000004007e7825 */ /* 0x008fc400078e0290 */
[----:B------:R-:W-:Y:S04]  /*1f020*/  STL.64 [R1+0x1e90], R124 ;  /* 0x001e907c01007387 */ /* 0x000fe80000100a00 */
[----:B------:R-:W3:Y:S04]  /*1f030*/  LDL.LU.64 R164, [R1+0x8b0] ;  /* 0x0008b00001a47983 */ /* 0x000ee80000300a00 */
[----:B------:R-:W3:Y:S04]  /*1f040*/  LDL.LU.64 R144, [R1+0x8a8] ;  /* 0x0008a80001907983 */ /* 0x000ee80000300a00 */
[----:B------:R-:W3:Y:S04]  /*1f050*/  LDL.LU.64 R146, [R1+0x8a0] ;  /* 0x0008a00001927983 */ /* 0x000ee80000300a00 */
[----:B------:R-:W3:Y:S04]  /*1f060*/  LDL.LU.64 R148, [R1+0x898] ;  /* 0x0008980001947983 */ /* 0x000ee80000300a00 */
[----:B------:R-:W-:Y:S04]  /*1f070*/  STL.64 [R1+0x1e98], R126 ;  /* 0x001e987e01007387 */ /* 0x000fe80000100a00 */
[----:B------:R-:W-:Y:S01]  /*1f080*/  LDGSTS.E [R11+0x6000c], desc[UR8][R126.64], !P4 ;  /* 0x6000c0007e0b7fae */ /* 0x000fe2000e121848 */
[----:B--2---:R-:W-:-:S04]  /*1f090*/  IMAD.WIDE R128, R0, 0x4, R128 ;  /* 0x0000000400807825 */ /* 0x004fc800078e0280 */
[C---:B----4-:R-:W-:Y:S01]  /*1f0a0*/  IMAD.WIDE R130, R0.reuse, 0x4, R130 ;  /* 0x0000000400827825 */ /* 0x050fe200078e0282 */
[----:B------:R-:W-:Y:S03]  /*1f0b0*/  STL.64 [R1+0x1ea0], R128 ;  /* 0x001ea08001007387 */ /* 0x000fe60000100a00 */
[----:B------:R-:W-:Y:S01]  /*1f0c0*/  IMAD.WIDE R132, R0, 0x4, R132 ;  /* 0x0000000400847825 */ /* 0x000fe200078e0284 */
[----:B------:R-:W-:Y:S04]  /*1f0d0*/  STL.64 [R1+0x1ea8], R130 ;  /* 0x001ea88201007387 */ /* 0x000fe80000100a00 */
[----:B------:R-:W-:Y:S04]  /*1f0e0*/  STL.64 [R1+0x1eb0], R132 ;  /* 0x001eb08401007387 */ /* 0x000fe80000100a00 */
[----:B------:R-:W2:Y:S04]  /*1f0f0*/  LDL.LU.64 R172, [R1+0x890] ;  /* 0x0008900001ac7983 */ /* 0x000ea80000300a00 */
[----:B------:R-:W-:Y:S04]  /*1f100*/  LDGSTS.E [R11+0x6400c], desc[UR8][R128.64], !P4 ;  /* 0x6400c000800b7fae */ /* 0x000fe8000e121848 */
[----:B------:R-:W-:Y:S04]  /*1f110*/  LDGSTS.E [R11+0x6800c], desc[UR8][R130.64], !P4 ;  /* 0x6800c000820b7fae */ /* 0x000fe8000e121848 */
[----:B------:R-:W-:Y:S01]  /*1f120*/  LDGSTS.E [R11+0x6c00c], desc[UR8][R132.64], !P4 ;  /* 0x6c00c000840b7fae */ /* 0x000fe2000e121848 */
[----:B------:R-:W-:Y:S01]  /*1f130*/  ISETP.GE.U32.AND P4, PT, R134, 0x7ffffee3, PT ;  /* 0x7ffffee38600780c */ /* 0x000fe20003f86070 */
[----:B------:R-:W-:-:S02]  /*1f140*/  IMAD.WIDE R134, R0, 0x4, R156 ;  /* 0x0000000400867825 */ /* 0x000fc400078e029c */
[----:B------:R-:W4:Y:S02]  /*1f150*/  LDL.LU.64 R156, [R1+0x888] ;  /* 0x00088800019c7983 */ /* 0x000f240000300a00 */
[C---:B------:R-:W-:Y:S02]  /*1f160*/  IMAD.WIDE R136, R0.reuse, 0x4, R136 ;  /* 0x0000000400887825 */ /* 0x040fe400078e0288 */
[----:B------:R-:W4:Y:S02]  /*1f170*/  LDL.LU.64 R158, [R1+0x880] ;  /* 0x00088000019e7983 */ /* 0x000f240000300a00 */
[C---:B------:R-:W-:Y:S02]  /*1f180*/  IMAD.WIDE R138, R0.reuse, 0x4, R138 ;  /* 0x00000004008a7825 */ /* 0x040fe400078e028a */
[----:B------:R-:W4:Y:S02]  /*1f190*/  LDL.LU.64 R160, [R1+0x878] ;  /* 0x0008780001a07983 */ /* 0x000f240000300a00 */
[----:B------:R-:W-:-:S02]  /*1f1a0*/  IMAD.WIDE R140, R0, 0x4, R140 ;  /* 0x00000004008c7825 */ /* 0x000fc400078e028c */
        /* <DEDUP_REMOVED lines=9> */
[----:B------:R-:W4:Y:S01]  /*1f240*/  LDL.LU.64 R178, [R1+0x870] ;  /* 0x0008700001b27983 */ /* 0x000f220000300a00 */
[----:B---3--:R-:W-:-:S03]  /*1f250*/  IMAD.WIDE R142, R0, 0x4, R164 ;  /* 0x00000004008e7825 */ /* 0x008fc600078e02a4 */
[----:B------:R-:W3:Y:S01]  /*1f260*/  LDL.LU.64 R164, [R1+0x868] ;  /* 0x0008680001a47983 */ /* 0x000ee20000300a00 */
[----:B------:R-:W-:-:S03]  /*1f270*/  IMAD.WIDE R144, R0, 0x4, R144 ;  /* 0x0000000400907825 */ /* 0x000fc600078e0290 */
[----:B------:R-:W3:Y:S01]  /*1f280*/  LDL.LU.64 R166, [R1+0x860] ;  /* 0x0008600001a67983 */ /* 0x000ee20000300a00 */
[----:B------:R-:W-:-:S03]  /*1f290*/  IMAD.WIDE R146, R0, 0x4, R146 ;  /* 0x0000000400927825 */ /* 0x000fc600078e0292 */
[----:B------:R-:W3:Y:S01]  /*1f2a0*/  LDL.LU.64 R168, [R1+0x560] ;  /* 0x0005600001a87983 */ /* 0x000ee20000300a00 */
[----:B------:R-:W-:-:S03]  /*1f2b0*/  IMAD.WIDE R148, R0, 0x4, R148 ;  /* 0x0000000400947825 */ /* 0x000fc600078e0294 */
[----:B------:R-:W-:Y:S04]  /*1f2c0*/  STL.64 [R1+0x1ed8], R142 ;  /* 0x001ed88e01007387 */ /* 0x000fe80000100a00 */
[----:B------:R-:W-:Y:S04]  /*1f2d0*/  STL.64 [R1+0x1ee0], R144 ;  /* 0x001ee09001007387 */ /* 0x000fe80000100a00 */
[----:B------:R-:W-:Y:S04]  /*1f2e0*/  STL.64 [R1+0x1ee8], R146 ;  /* 0x001ee89201007387 */ /* 0x000fe80000100a00 */
[----:B------:R-:W-:Y:S04]  /*1f2f0*/  STL.64 [R1+0x1ef0], R148 ;  /* 0x001ef09401007387 */ /* 0x000fe80000100a00 */
[----:B------:R-:W3:Y:S04]  /*1f300*/  LDL.LU.64 R188, [R1+0xad0] ;  /* 0x000ad00001bc7983 */ /* 0x000ee80000300a00 */
[----:B------:R-:W-:Y:S04]  /*1f310*/  LDGSTS.E [R11+0x70004], desc[UR8][R142.64], !P0 ;  /* 0x700040008e0b7fae */ /* 0x000fe8000c121848 */
[----:B------:R-:W-:Y:S04]  /*1f320*/  LDGSTS.E [R11+0x74004], desc[UR8][R144.64], !P0 ;  /* 0x74004000900b7fae */ /* 0x000fe8000c121848 */
[----:B------:R-:W-:Y:S04]  /*1f330*/  LDGSTS.E [R11+0x78004], desc[UR8][R146.64], !P0 ;  /* 0x78004000920b7fae */ /* 0x000fe8000c121848 */
[----:B------:R-:W-:Y:S01]  /*1f340*/  LDGSTS.E [R11+0x7c004], desc[UR8][R148.64], !P0 ;  /* 0x7c004000940b7fae */ /* 0x000fe2000c121848 */
[----:B------:R-:W-:Y:S01]  /*1f350*/  ISETP.GE.U32.AND P0, PT, R150, 0x7ffffee1, PT ;  /* 0x7ffffee19600780c */ /* 0x000fe20003f06070 */
[----:B--2---:R-:W-:-:S02]  /*1f360*/  IMAD.WIDE R150, R0, 0x4, R172 ;  /* 0x0000000400967825 */ /* 0x004fc400078e02ac */
[----:B------:R-:W2:Y:S04]  /*1f370*/  LDL.LU.64 R172, [R1+0xac8] ;  /* 0x000ac80001ac7983 */ /* 0x000ea80000300a00 */
[----:B------:R-:W2:Y:S04]  /*1f380*/  LDL.LU.64 R174, [R1+0xac0] ;  /* 0x000ac00001ae7983 */ /* 0x000ea80000300a00 */
[----:B------:R-:W2:Y:S04]  /*1f390*/  LDL.LU.64 R176, [R1+0xab8] ;  /* 0x000ab80001b07983 */ /* 0x000ea80000300a00 */
[----:B------:R-:W-:Y:S04]  /*1f3a0*/  LDGSTS.E [R11+0x70008], desc[UR8][R150.64], !P1 ;  /* 0x70008000960b7fae */ /* 0x000fe8000c921848 */
[----:B------:R-:W-:Y:S01]  /*1f3b0*/  STL.64 [R1+0x1ef8], R150 ;  /* 0x001ef89601007387 */ /* 0x000fe20000100a00 */
[----:B----4-:R-:W-:-:S04]  /*1f3c0*/  IMAD.WIDE R156, R0, 0x4, R156 ;  /* 0x00000004009c7825 */ /* 0x010fc800078e029c */
[C---:B------:R-:W-:Y:S01]  /*1f3d0*/  IMAD.WIDE R158, R0.reuse, 0x4, R158 ;  /* 0x00000004009e7825 */ /* 0x040fe200078e029e */
[----:B------:R-:W-:Y:S03]  /*1f3e0*/  LDGSTS.E [R11+0x74008], desc[UR8][R156.64], !P1 ;  /* 0x740080009c0b7fae */ /* 0x000fe6000c921848 */
[----:B------:R-:W-:Y:S01]  /*1f3f0*/  IMAD.WIDE R160, R0, 0x4, R160 ;  /* 0x0000000400a07825 */ /* 0x000fe200078e02a0 */
[----:B------:R-:W-:Y:S04]  /*1f400*/  LDGSTS.E [R11+0x78008], desc[UR8][R158.64], !P1 ;  /* 0x780080009e0b7fae */ /* 0x000fe8000c921848 */
[----:B------:R-:W-:Y:S04]  /*1f410*/  STL.64 [R1+0x1f00], R156 ;  /* 0x001f009c01007387 */ /* 0x000fe80000100a00 */
[----:B------:R-:W-:Y:S01]  /*1f420*/  LDGSTS.E [R11+0x7c008], desc[UR8][R160.64], !P1 ;  /* 0x7c008000a00b7fae */ /* 0x000fe2000c921848 */
[----:B------:R-:W-:-:S03]  /*1f430*/  ISETP.GE.U32.AND P1, PT, R162, 0x7ffffec4, PT ;  /* 0x7ffffec4a200780c */ /* 0x000fc60003f26070 */
[----:B------:R-:W-:Y:S04]  /*1f440*/  STL.64 [R1+0x1f08], R158 ;  /* 0x001f089e01007387 */ /* 0x000fe80000100a00 */
[----:B------:R-:W-:Y:S01]  /*1f450*/  STL.64 [R1+0x1f10], R160 ;  /* 0x001f10a001007387 */ /* 0x000fe20000100a00 */
[----:B------:R-:W-:-:S03]  /*1f460*/  IMAD.WIDE R162, R0, 0x4, R178 ;  /* 0x0000000400a27825 */ /* 0x000fc600078e02b2 */
[----:B------:R-:W4:Y:S01]  /*1f470*/  LDL.LU.64 R178, [R1+0xab0] ;  /* 0x000ab00001b27983 */ /* 0x000f220000300a00 */
[----:B---3--:R-:W-:-:S03]  /*1f480*/  IMAD.WIDE R164, R0, 0x4, R164 ;  /* 0x0000000400a47825 */ /* 0x008fc600078e02a4 */
[----:B------:R-:W3:Y:S01]  /*1f490*/  LDL.LU.64 R180, [R1+0xaa8] ;  /* 0x000aa80001b47983 */ /* 0x000ee20000300a00 */
[----:B------:R-:W-:-:S03]  /*1f4a0*/  IMAD.WIDE R166, R0, 0x4, R166 ;  /* 0x0000000400a67825 */ /* 0x000fc600078e02a6 */
[----:B------:R-:W3:Y:S01]  /*1f4b0*/  LDL.LU.64 R182, [R1+0xaa0] ;  /* 0x000aa00001b67983 */ /* 0x000ee20000300a00 */
[----:B------:R-:W-:-:S03]  /*1f4c0*/  IMAD.WIDE R168, R0, 0x4, R168 ;  /* 0x0000000400a87825 */ /* 0x000fc600078e02a8 */
[----:B------:R-:W3:Y:S04]  /*1f4d0*/  LDL.LU.64 R184, [R1+0xa98] ;  /* 0x000a980001b87983 */ /* 0x000ee80000300a00 */
        /* <DEDUP_REMOVED lines=18> */
[C---:B------:R-:W-:Y:S01]  /*1f600*/  IMAD.WIDE R174, R0.reuse, 0x4, R174 ;  /* 0x0000000400ae7825 */ /* 0x040fe200078e02ae */
[----:B------:R-:W-:Y:S03]  /*1f610*/  STL.64 [R1+0x1f48], R172 ;  /* 0x001f48ac01007387 */ /* 0x000fe60000100a00 */
[----:B------:R-:W-:Y:S01]  /*1f620*/  IMAD.WIDE R176, R0, 0x4, R176 ;  /* 0x0000000400b07825 */ /* 0x000fe200078e02b0 */
[----:B------:R-:W-:Y:S04]  /*1f630*/  STL.64 [R1+0x1f50], R174 ;  /* 0x001f50ae01007387 */ /* 0x000fe80000100a00 */
[----:B------:R-:W-:Y:S04]  /*1f640*/  STL.64 [R1+0x1f58], R176 ;  /* 0x001f58b001007387 */ /* 0x000fe80000100a00 */
[----:B------:R-:W2:Y:S04]  /*1f650*/  LDL.LU.64 R204, [R1+0xa70] ;  /* 0x000a700001cc7983 */ /* 0x000ea80000300a00 */
[----:B------:R-:W-:Y:S04]  /*1f660*/  LDGSTS.E [R234+0x64000], desc[UR8][R172.64], !P5 ;  /* 0x64000000acea7fae */ /* 0x000fe8000e921848 */
[----:B------:R-:W-:Y:S04]  /*1f670*/  LDGSTS.E [R234+0x68000], desc[UR8][R174.64], !P5 ;  /* 0x68000000aeea7fae */ /* 0x000fe8000e921848 */
[----:B------:R-:W-:Y:S04]  /*1f680*/  LDGSTS.E [R234+0x6c000], desc[UR8][R176.64], !P5 ;  /* 0x6c000000b0ea7fae */ /* 0x000fe8000e921848 */
[----:B------:R-:W2:Y:S04]  /*1f690*/  LDL.LU.64 R196, [R1+0xa68] ;  /* 0x000a680001c47983 */ /* 0x000ea80000300a00 */
[----:B------:R-:W2:Y:S04]  /*1f6a0*/  LDL.LU.64 R198, [R1+0xa60] ;  /* 0x000a600001c67983 */ /* 0x000ea80000300a00 */
[----:B------:R-:W2:Y:S01]  /*1f6b0*/  LDL.LU.64 R200, [R1+0xa58] ;  /* 0x000a580001c87983 */ /* 0x000ea20000300a00 */
[----:B------:R-:W-:-:S04]  /*1f6c0*/  ISETP.GE.AND P5, PT, R23, R195, PT ;  /* 0x000000c31700720c */ /* 0x000fc80003fa6270 */
[----:B------:R-:W-:Y:S02]  /*1f6d0*/  SEL R194, RZ, 0x4, P5 ;  /* 0x00000004ffc27807 */ /* 0x000fe40002800000 */
[----:B------:R-:W-:Y:S01]  /*1f6e0*/  PLOP3.LUT P5, PT, PT, PT, UP1, 0x80, 0x0 ;  /* 0x000000000000781c */ /* 0x000fe20003faf018 */
[----:B----4-:R-:W-:-:S04]  /*1f6f0*/  IMAD.WIDE R178, R0, 0x4, R178 ;  /* 0x0000000400b27825 */ /* 0x010fc800078e02b2 */
[C---:B---3--:R-:W-:Y:S01]  /*1f700*/  IMAD.WIDE R180, R0.reuse, 0x4, R180 ;  /* 0x0000000400b47825 */ /* 0x048fe200078e02b4 */
[----:B------:R-:W-:Y:S03]  /*1f710*/  LDGSTS.E [R234+0x60004], desc[UR8][R178.64], !P4 ;  /* 0x60004000b2ea7fae */ /* 0x000fe6000e121848 */
[C---:B------:R-:W-:Y:S01]  /*1f720*/  IMAD.WIDE R182, R0.reuse, 0x4, R182 ;  /* 0x0000000400b67825 */ /* 0x040fe200078e02b6 */
[----:B------:R-:W-:Y:S03]  /*1f730*/  LDGSTS.E [R234+0x64004], desc[UR8][R180.64], !P4 ;  /* 0x64004000b4ea7fae */ /* 0x000fe6000e121848 */
[----:B------:R-:W-:Y:S01]  /*1f740*/  IMAD.WIDE R184, R0, 0x4, R184 ;  /* 0x0000000400b87825 */ /* 0x000fe200078e02b8 */
[----:B------:R-:W-:Y:S04]  /*1f750*/  LDGSTS.E [R234+0x68004], desc[UR8][R182.64], !P4 ;  /* 0x68004000b6ea7fae */ /* 0x000fe8000e121848 */
[----:B------:R-:W-:Y:S01]  /*1f760*/  LDGSTS.E [R234+0x6c004], desc[UR8][R184.64], !P4 ;  /* 0x6c004000b8ea7fae */ /* 0x000fe2000e121848 */
[----:B------:R-:W-:-:S03]  /*1f770*/  ISETP.GE.U32.AND P4, PT, R186, 0x7ffffec2, PT ;  /* 0x7ffffec2ba00780c */ /* 0x000fc60003f86070 */
[----:B------:R-:W-:Y:S04]  /*1f780*/  STL.64 [R1+0x1f60], R178 ;  /* 0x001f60b201007387 */ /* 0x000fe80000100a00 */
[----:B------:R-:W-:Y:S04]  /*1f790*/  STL.64 [R1+0x1f68], R180 ;  /* 0x001f68b401007387 */ /* 0x000fe80000100a00 */
[----:B------:R-:W-:Y:S04]  /*1f7a0*/  STL.64 [R1+0x1f70], R182 ;  /* 0x001f70b601007387 */ /* 0x000fe80000100a00 */
[----:B------:R-:W-:Y:S01]  /*1f7b0*/  STL.64 [R1+0x1f78], R184 ;  /* 0x001f78b801007387 */ /* 0x000fe20000100a00 */
[----:B------:R-:W-:Y:S01]  /*1f7c0*/  SEL R194, R194, RZ, P5 ;  /* 0x000000ffc2c27207 */ /* 0x000fe20002800000 */
[----:B------:R-:W-:-:S04]  /*1f7d0*/  IMAD.WIDE R186, R0, 0x4, R206 ;  /* 0x0000000400ba7825 */ /* 0x000fc800078e02ce */
[C---:B------:R-:W-:Y:S01]  /*1f7e0*/  IMAD.WIDE R188, R0.reuse, 0x4, R188 ;  /* 0x0000000400bc7825 */ /* 0x040fe200078e02bc */
[----:B------:R-:W-:Y:S03]  /*1f7f0*/  STL.64 [R1+0x1f80], R186 ;  /* 0x001f80ba01007387 */ /* 0x000fe60000100a00 */
[C---:B------:R-:W-:Y:S01]  /*1f800*/  IMAD.WIDE R190, R0.reuse, 0x4, R190 ;  /* 0x0000000400be7825 */ /* 0x040fe200078e02be */
[----:B------:R-:W-:Y:S03]  /*1f810*/  STL.64 [R1+0x1f88], R188 ;  /* 0x001f88bc01007387 */ /* 0x000fe60000100a00 */
[----:B------:R-:W-:Y:S01]  /*1f820*/  IMAD.WIDE R192, R0, 0x4, R192 ;  /* 0x0000000400c07825 */ /* 0x000fe200078e02c0 */
[----:B------:R-:W-:Y:S04]  /*1f830*/  STL.64 [R1+0x1f90], R190 ;  /* 0x001f90be01007387 */ /* 0x000fe80000100a00 */
[----:B------:R-:W-:Y:S04]  /*1f840*/  STL.64 [R1+0x1f98], R192 ;  /* 0x001f98c001007387 */ /* 0x000fe80000100a00 */
[----:B------:R-:W3:Y:S04]  /*1f850*/  LDL.LU.64 R214, [R1+0x558] ;  /* 0x0005580001d67983 */ /* 0x000ee80000300a00 */
[----:B------:R-:W4:Y:S04]  /*1f860*/  LDL.LU.64 R224, [R1+0x550] ;  /* 0x0005500001e07983 */ /* 0x000f280000300a00 */
[----:B------:R-:W4:Y:S04]  /*1f870*/  LDL.LU.64 R220, [R1+0x548] ;  /* 0x0005480001dc7983 */ /* 0x000f280000300a00 */
[----:B------:R-:W-:Y:S04]  /*1f880*/  LDGSTS.E [R234+0x60008], desc[UR8][R186.64], !P3 ;  /* 0x60008000baea7fae */ /* 0x000fe8000d921848 */
[----:B------:R-:W4:Y:S01]  /*1f890*/  LDL.LU.64 R218, [R1+0x540] ;  /* 0x0005400001da7983 */ /* 0x000f220000300a00 */
[----:B------:R-:W-:-:S03]  /*1f8a0*/  ISETP.GE.U32.AND P5, PT, R195, 0x7ffffec1, PT ;  /* 0x7ffffec1c300780c */ /* 0x000fc60003fa6070 */
[----:B------:R-:W-:Y:S04]  /*1f8b0*/  LDGSTS.E [R234+0x64008], desc[UR8][R188.64], !P3 ;  /* 0x64008000bcea7fae */ /* 0x000fe8000d921848 */
[----:B------:R-:W4:Y:S04]  /*1f8c0*/  LDL.LU.64 R212, [R1+0x538] ;  /* 0x0005380001d47983 */ /* 0x000f280000300a00 */
[----:B------:R-:W-:Y:S04]  /*1f8d0*/  LDGSTS.E [R234+0x68008], desc[UR8][R190.64], !P3 ;  /* 0x68008000beea7fae */ /* 0x000fe8000d921848 */
[----:B------:R-:W-:Y:S01]  /*1f8e0*/  LDGSTS.E [R234+0x6c008], desc[UR8][R192.64], !P3 ;  /* 0x6c008000c0ea7fae */ /* 0x000fe2000d921848 */
[----:B------:R-:W-:Y:S01]  /*1f8f0*/  ISETP.NE.U32.AND P3, PT, R194, RZ, PT ;  /* 0x000000ffc200720c */ /* 0x000fe20003f65070 */
[----:B--2---:R-:W-:-:S02]  /*1f900*/  IMAD.WIDE R194, R0, 0x4, R204 ;  /* 0x0000000400c27825 */ /* 0x004fc400078e02cc */
[----:B------:R-:W2:Y:S04]  /*1f910*/  LDL.LU.64 R204, [R1+0x530] ;  /* 0x0005300001cc7983 */ /* 0x000ea80000300a00 */
[----:B------:R-:W2:Y:S04]  /*1f920*/  LDL.LU.64 R210, [R1+0x528] ;  /* 0x0005280001d27983 */ /* 0x000ea80000300a00 */
[----:B------:R-:W2:Y:S01]  /*1f930*/  LDL.LU.64 R208, [R1+0x520] ;  /* 0x0005200001d07983 */ /* 0x000ea20000300a00 */
[----:B------:R-:W-:-:S03]  /*1f940*/  VIADD R14, R203, 0xfffffefe ;  /* 0xfffffefecb0e7836 */ /* 0x000fc60000000000 */
[----:B------:R-:W2:Y:S01]  /*1f950*/  LDL.LU.64 R206, [R1+0x518] ;  /* 0x0005180001ce7983 */ /* 0x000ea20000300a00 */
[----:B------:R-:W-:-:S03]  /*1f960*/  IMAD.WIDE R196, R0, 0x4, R196 ;  /* 0x0000000400c47825 */ /* 0x000fc600078e02c4 */
[----:B------:R-:W2:Y:S01]  /*1f970*/  LDL.LU.64 R222, [R1+0x510] ;  /* 0x0005100001de7983 */ /* 0x000ea20000300a00 */
[----:B------:R-:W-:-:S03]  /*1f980*/  IMAD.WIDE R198, R0, 0x4, R198 ;  /* 0x0000000400c67825 */ /* 0x000fc600078e02c6 */
[----:B------:R-:W2:Y:S01]  /*1f990*/  LDL.LU.64 R216, [R1+0x508] ;  /* 0x0005080001d87983 */ /* 0x000ea20000300a00 */
[----:B------:R-:W-:-:S03]  /*1f9a0*/  IMAD.WIDE R200, R0, 0x4, R200 ;  /* 0x0000000400c87825 */ /* 0x000fc600078e02c8 */
[----:B------:R-:W-:Y:S01]  /*1f9b0*/  STL.64 [R1+0x1fa0], R194 ;  /* 0x001fa0c201007387 */ /* 0x000fe20000100a00 */
[----:B------:R-:W-:-:S03]  /*1f9c0*/  VIADD R17, R5, 0x100000 ;  /* 0x0010000005117836 */ /* 0x000fc60000000000 */
[----:B------:R-:W-:Y:S01]  /*1f9d0*/  STL.64 [R1+0x1fb0], R196 ;  /* 0x001fb0c401007387 */ /* 0x000fe20000100a00 */
[----:B------:R-:W-:-:S03]  /*1f9e0*/  VIADD R16, R5, 0x100000 ;  /* 0x0010000005107836 */ /* 0x000fc60000000000 */
[----:B------:R-:W-:Y:S04]  /*1f9f0*/  STL.64 [R1+0x1fb8], R198 ;  /* 0x001fb8c601007387 */ /* 0x000fe80000100a00 */
[----:B------:R-:W-:Y:S01]  /*1fa00*/  STL.64 [R1+0x1fc0], R200 ;  /* 0x001fc0c801007387 */ /* 0x000fe20000100a00 */
[----:B------:R-:W-:-:S03]  /*1fa10*/  VIADD R252, R5, 0x100000 ;  /* 0x0010000005fc7836 */ /* 0x000fc60000000000 */
[----:B------:R-:W-:Y:S01]  /*1fa20*/  STL [R1+0x1fc8], R18 ;  /* 0x001fc81201007387 */ /* 0x000fe20000100800 */
[----:B------:R-:W-:-:S03]  /*1fa30*/  VIADD R235, R5, 0x100000 ;  /* 0x0010000005eb7836 */ /* 0x000fc60000000000 */
[----:B-1----:R-:W-:Y:S04]  /*1fa40*/  STL.64 [R1+0x1fd0], R14 ;  /* 0x001fd00e01007387 */ /* 0x002fe80000100a00 */
[----:B------:R-:W-:Y:S04]  /*1fa50*/  STL.64 [R1+0x1fd8], R16 ;  /* 0x001fd81001007387 */ /* 0x000fe80000100a00 */
[----:B------:R3:W-:Y:S04]  /*1fa60*/  STL.64 [R1+0x1fe0], R4 ;  /* 0x001fe00401007387 */ /* 0x0007e80000100a00 */
[----:B------:R4:W-:Y:S01]  /*1fa70*/  LDGSTS.E [R234+0x6000c], desc[UR8][R194.64], !P0 ;  /* 0x6000c000c2ea7fae */ /* 0x0009e2000c121848 */
[----:B------:R-:W-:-:S03]  /*1fa80*/  IMAD.WIDE R40, R22, 0x4, R2 ;  /* 0x0000000416287825 */ /* 0x000fc600078e0202 */
[----:B------:R-:W-:Y:S04]  /*1fa90*/  LDGSTS.E [R234+0x6400c], desc[UR8][R196.64], !P0 ;  /* 0x6400c000c4ea7fae */ /* 0x000fe8000c121848 */
[----:B------:R-:W-:Y:S04]  /*1faa0*/  LDGSTS.E [R234+0x6800c], desc[UR8][R198.64], !P0 ;  /* 0x6800c000c6ea7fae */ /* 0x000fe8000c121848 */
[----:B------:R1:W-:Y:S01]  /*1fab0*/  LDGSTS.E [R234+0x6c00c], desc[UR8][R200.64], !P0 ;  /* 0x6c00c000c8ea7fae */ /* 0x0003e2000c121848 */
[----:B---3--:R-:W-:-:S03]  /*1fac0*/  IMAD.WIDE R4, R22, 0x4, R214 ;  /* 0x0000000416047825 */ /* 0x008fc600078e02d6 */
[----:B------:R-:W3:Y:S01]  /*1fad0*/  LDL.LU.64 R214, [R1+0x500] ;  /* 0x0005000001d67983 */ /* 0x000ee20000300a00 */
[----:B----4-:R-:W-:-:S03]  /*1fae0*/  IMAD.WIDE R194, R22, 0x4, R224 ;  /* 0x0000000416c27825 */ /* 0x010fc600078e02e0 */
[----:B------:R4:W-:Y:S01]  /*1faf0*/  STL.64 [R1+0x560], R4 ;  /* 0x0005600401007387 */ /* 0x0009e20000100a00 */
[----:B------:R-:W-:-:S03]  /*1fb00*/  IMAD.WIDE R128, R22, 0x4, R220 ;  /* 0x0000000416807825 */ /* 0x000fc600078e02dc */
[----:B------:R-:W3:Y:S04]  /*1fb10*/  LDL.LU.64 R220, [R1+0x4f8] ;  /* 0x0004f80001dc7983 */ /* 0x000ee80000300a00 */
[----:B------:R-:W-:Y:S04]  /*1fb20*/  STL.64 [R1+0x558], R194 ;  /* 0x000558c201007387 */ /* 0x000fe80000100a00 */
[----:B------:R-:W-:Y:S01]  /*1fb30*/  STL.64 [R1+0x1fe8], R194 ;  /* 0x001fe8c201007387 */ /* 0x000fe20000100a00 */
[----:B----4-:R-:W-:-:S05]  /*1fb40*/  IMAD.WIDE R4, R22, 0x4, R212 ;  /* 0x0000000416047825 */ /* 0x010fca00078e02d4 */
[----:B------:R4:W-:Y:S01]  /*1fb50*/  STL.64 [R1+0x540], R4 ;  /* 0x0005400401007387 */ /* 0x0009e20000100a00 */
[----:B--2---:R-:W-:-:S03]  /*1fb60*/  IMAD.WIDE R192, R22, 0x4, R204 ;  /* 0x0000000416c07825 */ /* 0x004fc600078e02cc */
[----:B------:R-:W2:Y:S01]  /*1fb70*/  LDL.LU.64 R204, [R1+0x4f0] ;  /* 0x0004f00001cc7983 */ /* 0x000ea20000300a00 */
[----:B------:R-:W-:-:S03]  /*1fb80*/  IMAD.WIDE R250, R22, 0x4, R218 ;  /* 0x0000000416fa7825 */ /* 0x000fc600078e02da */
[----:B------:R-:W2:Y:S01]  /*1fb90*/  LDL.LU.64 R218, [R1+0x4e8] ;  /* 0x0004e80001da7983 */ /* 0x000ea20000300a00 */
[----:B------:R-:W-:-:S03]  /*1fba0*/  IMAD.WIDE R126, R22, 0x4, R210 ;  /* 0x00000004167e7825 */ /* 0x000fc600078e02d2 */
[----:B------:R-:W-:Y:S04]  /*1fbb0*/  STL.64 [R1+0x550], R128 ;  /* 0x0005508001007387 */ /* 0x000fe80000100a00 */
[----:B------:R-:W-:Y:S01]  /*1fbc0*/  STL.64 [R1+0x1ff0], R128 ;  /* 0x001ff08001007387 */ /* 0x000fe20000100a00 */
[----:B----4-:R-:W-:-:S03]  /*1fbd0*/  IMAD.WIDE R4, R22, 0x4, R206 ;  /* 0x0000000416047825 */ /* 0x010fc600078e02ce */
[----:B------:R-:W4:Y:S04]  /*1fbe0*/  LDL.LU.64 R212, [R1+0x4e0] ;  /* 0x0004e00001d47983 */ /* 0x000f280000300a00 */
[----:B------:R-:W4:Y:S01]  /*1fbf0*/  LDL.LU.64 R210, [R1+0x4d8] ;  /* 0x0004d80001d27983 */ /* 0x000f220000300a00 */
[----:B------:R-:W-:-:S03]  /*1fc00*/  IMAD.WIDE R8, R22, 0x4, R208 ;  /* 0x0000000416087825 */ /* 0x000fc600078e02d0 */
[----:B------:R-:W-:Y:S04]  /*1fc10*/  STL.64 [R1+0x548], R250 ;  /* 0x000548fa01007387 */ /* 0x000fe80000100a00 */
[----:B------:R-:W-:Y:S04]  /*1fc20*/  STL.64 [R1+0x1ff8], R250 ;  /* 0x001ff8fa01007387 */ /* 0x000fe80000100a00 */
[----:B------:R-:W-:Y:S04]  /*1fc30*/  STL.64 [R1+0x538], R192 ;  /* 0x000538c001007387 */ /* 0x000fe80000100a00 */
[----:B------:R-:W-:Y:S04]  /*1fc40*/  STL.64 [R1+0x2000], R192 ;  /* 0x002000c001007387 */ /* 0x000fe80000100a00 */
[----:B------:R-:W4:Y:S01]  /*1fc50*/  LDL.LU.64 R208, [R1+0x4d0] ;  /* 0x0004d00001d07983 */ /* 0x000f220000300a00 */
[----:B------:R-:W-:-:S03]  /*1fc60*/  IMAD.WIDE R124, R22, 0x4, R216 ;  /* 0x00000004167c7825 */ /* 0x000fc600078e02d8 */
[----:B------:R-:W4:Y:S01]  /*1fc70*/  LDL.LU.64 R206, [R1+0x4c8] ;  /* 0x0004c80001ce7983 */ /* 0x000f220000300a00 */
[----:B------:R-:W-:-:S03]  /*1fc80*/  IMAD.WIDE R190, R22, 0x4, R222 ;  /* 0x0000000416be7825 */ /* 0x000fc600078e02de */
[----:B------:R1:W-:Y:S04]  /*1fc90*/  STL.64 [R1+0x520], R4 ;  /* 0x0005200401007387 */ /* 0x0003e80000100a00 */
[----:B------:R-:W-:Y:S04]  /*1fca0*/  STL.64 [R1+0x530], R126 ;  /* 0x0005307e01007387 */ /* 0x000fe80000100a00 */
[----:B------:R-:W-:Y:S04]  /*1fcb0*/  STL.64 [R1+0x2008], R126 ;  /* 0x0020087e01007387 */ /* 0x000fe80000100a00 */
[----:B------:R-:W4:Y:S04]  /*1fcc0*/  LDL.LU.64 R216, [R1+0x4c0] ;  /* 0x0004c00001d87983 */ /* 0x000f280000300a00 */
[----:B------:R-:W-:Y:S04]  /*1fcd0*/  STL.64 [R1+0x528], R8 ;  /* 0x0005280801007387 */ /* 0x000fe80000100a00 */
[----:B------:R-:W-:Y:S01]  /*1fce0*/  STL.64 [R1+0x2010], R8 ;  /* 0x0020100801007387 */ /* 0x000fe20000100a00 */
[----:B---3--:R-:W-:-:S03]  /*1fcf0*/  IMAD.WIDE R78, R22, 0x4, R214 ;  /* 0x00000004164e7825 */ /* 0x008fc600078e02d6 */
[----:B------:R-:W3:Y:S04]  /*1fd00*/  LDL.LU.64 R214, [R1+0x4b8] ;  /* 0x0004b80001d67983 */ /* 0x000ee80000300a00 */
[----:B------:R-:W-:Y:S01]  /*1fd10*/  STL.64 [R1+0x518], R190 ;  /* 0x000518be01007387 */ /* 0x000fe20000100a00 */
[----:B-1----:R-:W-:-:S03]  /*1fd20*/  IMAD.WIDE R4, R22, 0x4, R220 ;  /* 0x0000000416047825 */ /* 0x002fc600078e02dc */
[----:B------:R-:W-:Y:S04]  /*1fd30*/  STL.64 [R1+0x2018], R190 ;  /* 0x002018be01007387 */ /* 0x000fe80000100a00 */
[----:B------:R-:W3:Y:S04]  /*1fd40*/  LDL.LU.64 R222, [R1+0x4b0] ;  /* 0x0004b00001de7983 */ /* 0x000ee80000300a00 */
[----:B------:R-:W3:Y:S04]  /*1fd50*/  LDL.LU.64 R220, [R1+0x4a8] ;  /* 0x0004a80001dc7983 */ /* 0x000ee80000300a00 */
[----:B------:R1:W-:Y:S04]  /*1fd60*/  STL.64 [R1+0x500], R4 ;  /* 0x0005000401007387 */ /* 0x0003e80000100a00 */
[----:B------:R-:W-:Y:S04]  /*1fd70*/  STL.64 [R1+0x510], R124 ;  /* 0x0005107c01007387 */ /* 0x000fe80000100a00 */
[----:B------:R-:W-:Y:S01]  /*1fd80*/  STL.64 [R1+0x2020], R124 ;  /* 0x0020207c01007387 */ /* 0x000fe20000100a00 */
[----:B--2---:R-:W-:-:S03]  /*1fd90*/  IMAD.WIDE R188, R22, 0x4, R204 ;  /* 0x0000000416bc7825 */ /* 0x004fc600078e02cc */
[----:B------:R-:W2:Y:S01]  /*1fda0*/  LDL.LU.64 R204, [R1+0x4a0] ;  /* 0x0004a00001cc7983 */ /* 0x000ea20000300a00 */
[----:B------:R-:W-:-:S03]  /*1fdb0*/  IMAD.WIDE R122, R22, 0x4, R218 ;  /* 0x00000004167a7825 */ /* 0x000fc600078e02da */
[----:B------:R-:W2:Y:S04]  /*1fdc0*/  LDL.LU.64 R218, [R1+0x498] ;  /* 0x0004980001da7983 */ /* 0x000ea80000300a00 */
[----:B------:R-:W-:Y:S04]  /*1fdd0*/  STL.64 [R1+0x508], R78 ;  /* 0x0005084e01007387 */ /* 0x000fe80000100a00 */
[----:B------:R-:W-:Y:S01]  /*1fde0*/  STL.64 [R1+0x2028], R78 ;  /* 0x0020284e01007387 */ /* 0x000fe20000100a00 */
[----:B----4-:R-:W-:-:S03]  /*1fdf0*/  IMAD.WIDE R76, R22, 0x4, R212 ;  /* 0x00000004164c7825 */ /* 0x010fc600078e02d4 */
[----:B------:R-:W4:Y:S01]  /*1fe00*/  LDL.LU.64 R212, [R1+0x490] ;  /* 0x0004900001d47983 */ /* 0x000f220000300a00 */
[----:B-1----:R-:W-:-:S03]  /*1fe10*/  IMAD.WIDE R4, R22, 0x4, R210 ;  /* 0x0000000416047825 */ /* 0x002fc600078e02d2 */
[----:B------:R-:W-:Y:S04]  /*1fe20*/  STL.64 [R1+0x4f8], R188 ;  /* 0x0004f8bc01007387 */ /* 0x000fe80000100a00 */
[----:B------:R-:W-:Y:S04]  /*1fe30*/  STL.64 [R1+0x2030], R188 ;  /* 0x002030bc01007387 */ /* 0x000fe80000100a00 */
[----:B------:R-:W4:Y:S04]  /*1fe40*/  LDL.LU.64 R210, [R1+0x488] ;  /* 0x0004880001d27983 */ /* 0x000f280000300a00 */
[----:B------:R-:W-:Y:S04]  /*1fe50*/  STL.64 [R1+0x4f0], R122 ;  /* 0x0004f07a01007387 */ /* 0x000fe80000100a00 */
[----:B------:R3:W-:Y:S01]  /*1fe60*/  STL.64 [R1+0x4e0], R4 ;  /* 0x0004e00401007387 */ /* 0x0007e20000100a00 */
[----:B------:R-:W-:-:S03]  /*1fe70*/  IMAD.WIDE R186, R22, 0x4, R208 ;  /* 0x0000000416ba7825 */ /* 0x000fc600078e02d0 */
[----:B------:R-:W-:Y:S01]  /*1fe80*/  STL.64 [R1+0x2038], R122 ;  /* 0x0020387a01007387 */ /* 0x000fe20000100a00 */
[----:B------:R-:W-:-:S03]  /*1fe90*/  IMAD.WIDE R120, R22, 0x4, R206 ;  /* 0x0000000416787825 */ /* 0x000fc600078e02ce */
[----:B------:R-:W4:Y:S04]  /*1fea0*/  LDL.LU.64 R208, [R1+0x480] ;  /* 0x0004800001d07983 */ /* 0x000f280000300a00 */
[----:B------:R-:W4:Y:S04]  /*1feb0*/  LDL.LU.64 R206, [R1+0x478] ;  /* 0x0004780001ce7983 */ /* 0x000f280000300a00 */
[----:B------:R-:W-:Y:S04]  /*1fec0*/  STL.64 [R1+0x4e8], R76 ;  /* 0x0004e84c01007387 */ /* 0x000fe80000100a00 */
[----:B------:R-:W-:Y:S01]  /*1fed0*/  STL.64 [R1+0x2040], R76 ;  /* 0x0020404c01007387 */ /* 0x000fe20000100a00 */
[----:B------:R-:W-:-:S03]  /*1fee0*/  IMAD.WIDE R74, R22, 0x4, R216 ;  /* 0x00000004164a7825 */ /* 0x000fc600078e02d8 */
[----:B------:R-:W-:Y:S04]  /*1fef0*/  STL.64 [R1+0x4d8], R186 ;  /* 0x0004d8ba01007387 */ /* 0x000fe80000100a00 */
[----:B------:R-:W-:Y:S04]  /*1ff00*/  STL.64 [R1+0x2048], R186 ;  /* 0x002048ba01007387 */ /* 0x000fe80000100a00 */
[----:B------:R-:W4:Y:S01]  /*1ff10*/  LDL.LU.64 R216, [R1+0x470] ;  /* 0x0004700001d87983 */ /* 0x000f220000300a00 */
[----:B---3--:R-:W-:-:S03]  /*1ff20*/  IMAD.WIDE R4, R22, 0x4, R214 ;  /* 0x0000000416047825 */ /* 0x008fc600078e02d6 */
[----:B------:R-:W3:Y:S04]  /*1ff30*/  LDL.LU.64 R214, [R1+0x468] ;  /* 0x0004680001d67983 */ /* 0x000ee80000300a00 */
[----:B------:R1:W-:Y:S04]  /*1ff40*/  STL.64 [R1+0x4c0], R4 ;  /* 0x0004c00401007387 */ /* 0x0003e80000100a00 */
[----:B------:R-:W-:Y:S04]  /*1ff50*/  STL.64 [R1+0x4d0], R120 ;  /* 0x0004d07801007387 */ /* 0x000fe80000100a00 */
[----:B------:R-:W-:Y:S04]  /*1ff60*/  STL.64 [R1+0x2050], R120 ;  /* 0x0020507801007387 */ /* 0x000fe80000100a00 */
[----:B------:R-:W-:Y:S04]  /*1ff70*/  STL.64 [R1+0x4c8], R74 ;  /* 0x0004c84a01007387 */ /* 0x000fe80000100a00 */
[----:B------:R-:W-:Y:S01]  /*1ff80*/  STL.64 [R1+0x2058], R74 ;  /* 0x0020584a01007387 */ /* 0x000fe20000100a00 */
[----:B--2---:R-:W-:-:S03]  /*1ff90*/  IMAD.WIDE R72, R22, 0x4, R204 ;  /* 0x0000000416487825 */ /* 0x004fc600078e02cc */
[----:B------:R-:W2:Y:S01]  /*1ffa0*/  LDL.LU.64 R204, [R1+0x460] ;  /* 0x0004600001cc7983 */ /* 0x000ea20000300a00 */
[----:B------:R-:W-:-:S04]  /*1ffb0*/  IMAD.WIDE R184, R22, 0x4, R222 ;  /* 0x0000000416b87825 */ /* 0x000fc800078e02de */
[C---:B------:R-:W-:Y:S01]  /*1ffc0*/  IMAD.WIDE R118, R22.reuse, 0x4, R220 ;  /* 0x0000000416767825 */ /* 0x040fe200078e02dc */
[----:B------:R-:W-:Y:S03]  /*1ffd0*/  STL.64 [R1+0x4b8], R184 ;  /* 0x0004b8b801007387 */ /* 0x000fe60000100a00 */
[C---:B-1----:R-:W-:Y:S01]  /*1ffe0*/  IMAD.WIDE R4, R22.reuse, 0x4, R218 ;  /* 0x0000000416047825 */ /* 0x042fe200078e02da */
[----:B------:R-:W-:Y:S04]  /*1fff0*/  STL.64 [R1+0x2060], R184 ;  /* 0x002060b801007387 */ /* 0x000fe80000100a00 */
[----:B------:R-:W2:Y:S01]  /*20000*/  LDL.LU.64 R222, [R1+0x458] ;  /* 0x0004580001de7983 */ /* 0x000ea20000300a00 */
[----:B----4-:R-:W-:-:S03]  /*20010*/  IMAD.WIDE R182, R22, 0x4, R212 ;  /* 0x0000000416b67825 */ /* 0x010fc600078e02d4 */
[----:B------:R-:W-:Y:S04]  /*20020*/  STL.64 [R1+0x4b0], R118 ;  /* 0x0004b07601007387 */ /* 0x000fe80000100a00 */
[----:B------:R-:W-:Y:S01]  /*20030*/  STL.64 [R1+0x4a0], R4 ;  /* 0x0004a00401007387 */ /* 0x000fe20000100a00 */
[----:B------:R-:W-:-:S03]  /*20040*/  IMAD.WIDE R116, R22, 0x4, R210 ;  /* 0x0000000416747825 */ /* 0x000fc600078e02d2 */
[----:B------:R1:W-:Y:S04]  /*20050*/  STL.64 [R1+0x2068], R118 ;  /* 0x0020687601007387 */ /* 0x0003e80000100a00 */
[----:B------:R-:W4:Y:S04]  /*20060*/  LDL.LU.64 R212, [R1+0x450] ;  /* 0x0004500001d47983 */ /* 0x000f280000300a00 */
[----:B------:R-:W4:Y:S04]  /*20070*/  LDL.LU.64 R210, [R1+0x448] ;  /* 0x0004480001d27983 */ /* 0x000f280000300a00 */
[----:B------:R-:W-:Y:S04]  /*20080*/  STL.64 [R1+0x4a8], R72 ;  /* 0x0004a84801007387 */ /* 0x000fe80000100a00 */
[----:B------:R-:W-:Y:S01]  /*20090*/  STL.64 [R1+0x2070], R72 ;  /* 0x0020704801007387 */ /* 0x000fe20000100a00 */
[----:B------:R-:W-:-:S03]  /*200a0*/  IMAD.WIDE R70, R22, 0x4, R208 ;  /* 0x0000000416467825 */ /* 0x000fc600078e02d0 */
[----:B------:R-:W4:Y:S01]  /*200b0*/  LDL.LU.64 R226, [R1+0x440] ;  /* 0x0004400001e27983 */ /* 0x000f220000300a00 */
[----:B-1----:R-:W-:-:S03]  /*200c0*/  IMAD.WIDE R118, R22, 0x4, R206 ;  /* 0x0000000416767825 */ /* 0x002fc600078e02ce */
[----:B------:R-:W-:Y:S04]  /*200d0*/  STL.64 [R1+0x498], R182 ;  /* 0x000498b601007387 */ /* 0x000fe80000100a00 */
[----:B------:R-:W-:Y:S04]  /*200e0*/  STL.64 [R1+0x2078], R182 ;  /* 0x002078b601007387 */ /* 0x000fe80000100a00 */
[----:B------:R-:W4:Y:S04]  /*200f0*/  LDL.LU.64 R220, [R1+0x438] ;  /* 0x0004380001dc7983 */ /* 0x000f280000300a00 */
[----:B------:R-:W4:Y:S04]  /*20100*/  LDL.LU.64 R208, [R1+0x430] ;  /* 0x0004300001d07983 */ /* 0x000f280000300a00 */
[----:B------:R-:W4:Y:S01]  /*20110*/  LDL.LU.64 R206, [R1+0x428] ;  /* 0x0004280001ce7983 */ /* 0x000f220000300a00 */
[----:B------:R-:W-:-:S03]  /*20120*/  IMAD.WIDE R180, R22, 0x4, R216 ;  /* 0x0000000416b47825 */ /* 0x000fc600078e02d8 */
[----:B------:R-:W-:Y:S04]  /*20130*/  STL.64 [R1+0x490], R116 ;  /* 0x0004907401007387 */ /* 0x000fe80000100a00 */
[----:B------:R-:W-:Y:S04]  /*20140*/  STL.64 [R1+0x2080], R116 ;  /* 0x0020807401007387 */ /* 0x000fe80000100a00 */
[----:B------:R-:W4:Y:S04]  /*20150*/  LDL.LU.64 R218, [R1+0x420] ;  /* 0x0004200001da7983 */ /* 0x000f280000300a00 */
[----:B------:R-:W4:Y:S04]  /*20160*/  LDL.LU.64 R216, [R1+0x418] ;  /* 0x0004180001d87983 */ /* 0x000f280000300a00 */
[----:B------:R-:W-:Y:S04]  /*20170*/  STL.64 [R1+0x480], R118 ;  /* 0x0004807601007387 */ /* 0x000fe80000100a00 */
[----:B------:R-:W-:Y:S04]  /*20180*/  STL.64 [R1+0x2088], R118 ;  /* 0x0020887601007387 */ /* 0x000fe80000100a00 */
[----:B------:R-:W-:Y:S04]  /*20190*/  STL.64 [R1+0x488], R70 ;  /* 0x0004884601007387 */ /* 0x000fe80000100a00 */
[----:B------:R-:W-:Y:S01]  /*201a0*/  STL.64 [R1+0x2090], R70 ;  /* 0x0020904601007387 */ /* 0x000fe20000100a00 */
[----:B---3--:R-:W-:-:S03]  /*201b0*/  IMAD.WIDE R114, R22, 0x4, R214 ;  /* 0x0000000416727825 */ /* 0x008fc600078e02d6 */
[----:B------:R-:W3:Y:S01]  /*201c0*/  LDL.LU.64 R214, [R1+0x410] ;  /* 0x0004100001d67983 */ /* 0x000ee20000300a00 */
[----:B--2---:R-:W-:-:S03]  /*201d0*/  IMAD.WIDE R68, R22, 0x4, R204 ;  /* 0x0000000416447825 */ /* 0x004fc600078e02cc */
[----:B------:R-:W2:Y:S04]  /*201e0*/  LDL.LU.64 R204, [R1+0x408] ;  /* 0x0004080001cc7983 */ /* 0x000ea80000300a00 */
[----:B------:R-:W-:Y:S04]  /*201f0*/  STL.64 [R1+0x478], R180 ;  /* 0x000478b401007387 */ /* 0x000fe80000100a00 */
[----:B------:R-:W-:Y:S04]  /*20200*/  STL.64 [R1+0x2098], R180 ;  /* 0x002098b401007387 */ /* 0x000fe80000100a00 */
[----:B------:R-:W-:Y:S01]  /*20210*/  STL.64 [R1+0x470], R114 ;  /* 0x0004707201007387 */ /* 0x000fe20000100a00 */
[----:B------:R-:W-:-:S03]  /*20220*/  IMAD.WIDE R184, R22, 0x4, R222 ;  /* 0x0000000416b87825 */ /* 0x000fc600078e02de */
[----:B------:R1:W-:Y:S04]  /*20230*/  STL.64 [R1+0x20a0], R114 ;  /* 0x0020a07201007387 */ /* 0x0003e80000100a00 */
[----:B------:R-:W2:Y:S04]  /*20240*/  LDL.LU.64 R224, [R1+0x400] ;  /* 0x0004000001e07983 */ /* 0x000ea80000300a00 */
[----:B------:R-:W2:Y:S01]  /*20250*/  LDL.LU.64 R222, [R1+0x3f8] ;  /* 0x0003f80001de7983 */ /* 0x000ea20000300a00 */
[----:B----4-:R-:W-:-:S03]  /*20260*/  IMAD.WIDE R178, R22, 0x4, R212 ;  /* 0x0000000416b27825 */ /* 0x010fc600078e02d4 */
[----:B------:R-:W4:Y:S01]  /*20270*/  LDL.LU.64 R212, [R1+0x3f0] ;  /* 0x0003f00001d47983 */ /* 0x000f220000300a00 */
[----:B------:R-:W-:-:S03]  /*20280*/  IMAD.WIDE R112, R22, 0x4, R210 ;  /* 0x0000000416707825 */ /* 0x000fc600078e02d2 */
[----:B------:R-:W4:Y:S04]  /*20290*/  LDL.LU.64 R210, [R1+0x3e8] ;  /* 0x0003e80001d27983 */ /* 0x000f280000300a00 */
[----:B------:R1:W-:Y:S04]  /*202a0*/  STL.64 [R1+0x460], R184 ;  /* 0x000460b801007387 */ /* 0x0003e80000100a00 */
[----:B------:R-:W-:Y:S01]  /*202b0*/  STL.64 [R1+0x468], R68 ;  /* 0x0004684401007387 */ /* 0x000fe20000100a00 */
[----:B------:R-:W-:-:S03]  /*202c0*/  IMAD.WIDE R66, R22, 0x4, R226 ;  /* 0x0000000416427825 */ /* 0x000fc600078e02e2 */
[----:B------:R-:W-:Y:S04]  /*202d0*/  STL.64 [R1+0x458], R178 ;  /* 0x000458b201007387 */ /* 0x000fe80000100a00 */
        /* <DEDUP_REMOVED lines=8> */
[----:B------:R1:W-:Y:S04]  /*20360*/  STL.64 [R1+0x440], R74 ;  /* 0x0004404a01007387 */ /* 0x0003e80000100a00 */
[----:B------:R-:W-:Y:S01]  /*20370*/  STL.64 [R1+0x448], R66 ;  /* 0x0004484201007387 */ /* 0x000fe20000100a00 */
[----:B------:R-:W-:-:S03]  /*20380*/  IMAD.WIDE R64, R22, 0x4, R218 ;  /* 0x0000000416407825 */ /* 0x000fc600078e02da */
[----:B------:R-:W-:Y:S01]  /*20390*/  STL.64 [R1+0x438], R176 ;  /* 0x000438b001007387 */ /* 0x000fe20000100a00 */
[----:B------:R-:W-:-:S03]  /*203a0*/  IMAD.WIDE R120, R22, 0x4, R216 ;  /* 0x0000000416787825 */ /* 0x000fc600078e02d8 */
[----:B------:R-:W-:Y:S04]  /*203b0*/  STL.64 [R1+0x430], R236 ;  /* 0x000430ec01007387 */ /* 0x000fe80000100a00 */
[----:B------:R-:W4:Y:S04]  /*203c0*/  LDL.LU.64 R218, [R1+0x3c0] ;  /* 0x0003c00001da7983 */ /* 0x000f280000300a00 */
[----:B------:R-:W4:Y:S01]  /*203d0*/  LDL.LU.64 R216, [R1+0x3b8] ;  /* 0x0003b80001d87983 */ /* 0x000f220000300a00 */
[----:B---3--:R-:W-:-:S03]  /*203e0*/  IMAD.WIDE R174, R22, 0x4, R214 ;  /* 0x0000000416ae7825 */ /* 0x008fc600078e02d6 */
[----:B------:R-:W3:Y:S01]  /*203f0*/  LDL.LU.64 R214, [R1+0x3b0] ;  /* 0x0003b00001d67983 */ /* 0x000ee20000300a00 */
[----:B--2---:R-:W-:-:S03]  /*20400*/  IMAD.WIDE R238, R22, 0x4, R204 ;  /* 0x0000000416ee7825 */ /* 0x004fc600078e02cc */
[----:B------:R-:W2:Y:S04]  /*20410*/  LDL.LU.64 R204, [R1+0x3a8] ;  /* 0x0003a80001cc7983 */ /* 0x000ea80000300a00 */
[----:B------:R1:W-:Y:S04]  /*20420*/  STL.64 [R1+0x420], R120 ;  /* 0x0004207801007387 */ /* 0x0003e80000100a00 */
[----:B------:R-:W-:Y:S04]  /*20430*/  STL.64 [R1+0x428], R64 ;  /* 0x0004284001007387 */ /* 0x000fe80000100a00 */
[----:B------:R-:W-:Y:S04]  /*20440*/  STL.64 [R1+0x418], R174 ;  /* 0x000418ae01007387 */ /* 0x000fe80000100a00 */
[----:B------:R-:W-:Y:S01]  /*20450*/  STL.64 [R1+0x410], R238 ;  /* 0x000410ee01007387 */ /* 0x000fe20000100a00 */
[----:B------:R-:W-:-:S03]  /*20460*/  IMAD.WIDE R62, R22, 0x4, R224 ;  /* 0x00000004163e7825 */ /* 0x000fc600078e02e0 */
[----:B------:R-:W2:Y:S01]  /*20470*/  LDL.LU.64 R224, [R1+0x3a0] ;  /* 0x0003a00001e07983 */ /* 0x000ea20000300a00 */
[----:B------:R-:W-:-:S03]  /*20480*/  IMAD.WIDE R186, R22, 0x4, R222 ;  /* 0x0000000416ba7825 */ /* 0x000fc600078e02de */
[----:B------:R-:W2:Y:S01]  /*20490*/  LDL.LU.64 R222, [R1+0x398] ;  /* 0x0003980001de7983 */ /* 0x000ea20000300a00 */
[----:B----4-:R-:W-:-:S03]  /*204a0*/  IMAD.WIDE R172, R22, 0x4, R212 ;  /* 0x0000000416ac7825 */ /* 0x010fc600078e02d4 */
[----:B------:R-:W4:Y:S01]  /*204b0*/  LDL.LU.64 R212, [R1+0x390] ;  /* 0x0003900001d47983 */ /* 0x000f220000300a00 */
[----:B------:R-:W-:-:S03]  /*204c0*/  IMAD.WIDE R240, R22, 0x4, R210 ;  /* 0x0000000416f07825 */ /* 0x000fc600078e02d2 */
[----:B------:R-:W4:Y:S04]  /*204d0*/  LDL.LU.64 R210, [R1+0x388] ;  /* 0x0003880001d27983 */ /* 0x000f280000300a00 */
[----:B------:R1:W-:Y:S04]  /*204e0*/  STL.64 [R1+0x400], R186 ;  /* 0x000400ba01007387 */ /* 0x0003e80000100a00 */
[----:B------:R-:W-:Y:S04]  /*204f0*/  STL.64 [R1+0x408], R62 ;  /* 0x0004083e01007387 */ /* 0x000fe80000100a00 */
[----:B------:R-:W-:Y:S04]  /*20500*/  STL.64 [R1+0x3f8], R172 ;  /* 0x0003f8ac01007387 */ /* 0x000fe80000100a00 */
[----:B------:R-:W-:Y:S01]  /*20510*/  STL.64 [R1+0x3f0], R240 ;  /* 0x0003f0f001007387 */ /* 0x000fe20000100a00 */
[----:B------:R-:W-:-:S03]  /*20520*/  IMAD.WIDE R60, R22, 0x4, R226 ;  /* 0x00000004163c7825 */ /* 0x000fc600078e02e2 */
        /* <DEDUP_REMOVED lines=13> */
[----:B------:R-:W-:-:S04]  /*20600*/  IMAD.WIDE R122, R22, 0x4, R216 ;  /* 0x00000004167a7825 */ /* 0x000fc800078e02d8 */
[----:B---3--:R-:W-:-:S04]  /*20610*/  IMAD.WIDE R10, R22, 0x4, R214 ;  /* 0x00000004160a7825 */ /* 0x008fc800078e02d6 */
[C---:B--2---:R-:W-:Y:S02]  /*20620*/  IMAD.WIDE R244, R22.reuse, 0x4, R204 ;  /* 0x0000000416f47825 */ /* 0x044fe400078e02cc */
[----:B------:R-:W2:Y:S04]  /*20630*/  LDL.LU.64 R204, [R1+0x358] ;  /* 0x0003580001cc7983 */ /* 0x000ea80000300a00 */
[----:B------:R-:W3:Y:S04]  /*20640*/  LDL.LU.64 R216, [R1+0x350] ;  /* 0x0003500001d87983 */ /* 0x000ee80000300a00 */
[----:B------:R-:W3:Y:S04]  /*20650*/  LDL.LU.64 R214, [R1+0x348] ;  /* 0x0003480001d67983 */ /* 0x000ee80000300a00 */
[----:B------:R1:W-:Y:S04]  /*20660*/  STL.64 [R1+0x3c0], R122 ;  /* 0x0003c07a01007387 */ /* 0x0003e80000100a00 */
[----:B------:R-:W-:Y:S01]  /*20670*/  STL.64 [R1+0x3c8], R58 ;  /* 0x0003c83a01007387 */ /* 0x000fe20000100a00 */
[----:B------:R-:W-:-:S03]  /*20680*/  IMAD.WIDE R56, R22, 0x4, R224 ;  /* 0x0000000416387825 */ /* 0x000fc600078e02e0 */
[----:B------:R-:W-:Y:S01]  /*20690*/  STL.64 [R1+0x3b8], R10 ;  /* 0x0003b80a01007387 */ /* 0x000fe20000100a00 */
[----:B------:R-:W-:-:S03]  /*206a0*/  IMAD.WIDE R188, R22, 0x4, R222 ;  /* 0x0000000416bc7825 */ /* 0x000fc600078e02de */
[----:B------:R-:W-:Y:S04]  /*206b0*/  STL.64 [R1+0x3b0], R244 ;  /* 0x0003b0f401007387 */ /* 0x000fe80000100a00 */
[----:B------:R-:W3:Y:S01]  /*206c0*/  LDL.LU.64 R224, [R1+0x340] ;  /* 0x0003400001e07983 */ /* 0x000ee20000300a00 */
[----:B----4-:R-:W-:-:S03]  /*206d0*/  IMAD.WIDE R168, R22, 0x4, R212 ;  /* 0x0000000416a87825 */ /* 0x010fc600078e02d4 */
[----:B------:R-:W4:Y:S01]  /*206e0*/  LDL.LU.64 R212, [R1+0x338] ;  /* 0x0003380001d47983 */ /* 0x000f220000300a00 */
[----:B------:R-:W-:-:S03]  /*206f0*/  IMAD.WIDE R110, R22, 0x4, R210 ;  /* 0x00000004166e7825 */ /* 0x000fc600078e02d2 */
[----:B------:R-:W4:Y:S04]  /*20700*/  LDL.LU.64 R222, [R1+0x330] ;  /* 0x0003300001de7983 */ /* 0x000f280000300a00 */
[----:B------:R-:W4:Y:S04]  /*20710*/  LDL.LU.64 R210, [R1+0x328] ;  /* 0x0003280001d27983 */ /* 0x000f280000300a00 */
[----:B------:R1:W-:Y:S04]  /*20720*/  STL.64 [R1+0x3a0], R188 ;  /* 0x0003a0bc01007387 */ /* 0x0003e80000100a00 */
[----:B------:R-:W-:Y:S04]  /*20730*/  STL.64 [R1+0x3a8], R56 ;  /* 0x0003a83801007387 */ /* 0x000fe80000100a00 */
[----:B------:R-:W-:Y:S01]  /*20740*/  STL.64 [R1+0x398], R168 ;  /* 0x000398a801007387 */ /* 0x000fe20000100a00 */
[----:B------:R-:W-:-:S03]  /*20750*/  IMAD.WIDE R54, R22, 0x4, R226 ;  /* 0x0000000416367825 */ /* 0x000fc600078e02e2 */
[----:B------:R-:W-:Y:S01]  /*20760*/  STL.64 [R1+0x390], R110 ;  /* 0x0003906e01007387 */ /* 0x000fe20000100a00 */
[----:B------:R-:W-:-:S03]  /*20770*/  IMAD.WIDE R78, R22, 0x4, R220 ;  /* 0x00000004164e7825 */ /* 0x000fc600078e02dc */
[----:B------:R-:W4:Y:S01]  /*20780*/  LDL.LU.64 R226, [R1+0x320] ;  /* 0x0003200001e27983 */ /* 0x000f220000300a00 */
[----:B------:R-:W-:-:S03]  /*20790*/  IMAD.WIDE R166, R22, 0x4, R208 ;  /* 0x0000000416a67825 */ /* 0x000fc600078e02d0 */
[----:B------:R-:W4:Y:S01]  /*207a0*/  LDL.LU.64 R220, [R1+0x318] ;  /* 0x0003180001dc7983 */ /* 0x000f220000300a00 */
[----:B------:R-:W-:-:S03]  /*207b0*/  IMAD.WIDE R108, R22, 0x4, R206 ;  /* 0x00000004166c7825 */ /* 0x000fc600078e02ce */
[----:B------:R-:W4:Y:S04]  /*207c0*/  LDL.LU.64 R208, [R1+0x310] ;  /* 0x0003100001d07983 */ /* 0x000f280000300a00 */
[----:B------:R-:W4:Y:S04]  /*207d0*/  LDL.LU.64 R206, [R1+0x308] ;  /* 0x0003080001ce7983 */ /* 0x000f280000300a00 */
[----:B------:R1:W-:Y:S04]  /*207e0*/  STL.64 [R1+0x380], R78 ;  /* 0x0003804e01007387 */ /* 0x0003e80000100a00 */
[----:B------:R-:W-:Y:S04]  /*207f0*/  STL.64 [R1+0x388], R54 ;  /* 0x0003883601007387 */ /* 0x000fe80000100a00 */
[----:B------:R-:W-:Y:S01]  /*20800*/  STL.64 [R1+0x378], R166 ;  /* 0x000378a601007387 */ /* 0x000fe20000100a00 */
[----:B------:R-:W-:-:S04]  /*20810*/  IMAD.WIDE R52, R22, 0x4, R218 ;  /* 0x0000000416347825 */ /* 0x000fc800078e02da */
[C---:B--2---:R-:W-:Y:S02]  /*20820*/  IMAD.WIDE R124, R22.reuse, 0x4, R204 ;  /* 0x00000004167c7825 */ /* 0x044fe400078e02cc */
[----:B------:R-:W2:Y:S04]  /*20830*/  LDL.LU.64 R204, [R1+0x300] ;  /* 0x0003000001cc7983 */ /* 0x000ea80000300a00 */
[----:B------:R-:W-:Y:S01]  /*20840*/  STL.64 [R1+0x370], R108 ;  /* 0x0003706c01007387 */ /* 0x000fe20000100a00 */
[----:B---3--:R-:W-:-:S03]  /*20850*/  IMAD.WIDE R164, R22, 0x4, R216 ;  /* 0x0000000416a47825 */ /* 0x008fc600078e02d8 */
[----:B------:R-:W3:Y:S01]  /*20860*/  LDL.LU.64 R218, [R1+0x2f8] ;  /* 0x0002f80001da7983 */ /* 0x000ee20000300a00 */
[----:B------:R-:W-:-:S03]  /*20870*/  IMAD.WIDE R106, R22, 0x4, R214 ;  /* 0x00000004166a7825 */ /* 0x000fc600078e02d6 */
[----:B------:R-:W3:Y:S04]  /*20880*/  LDL.LU.64 R216, [R1+0x2f0] ;  /* 0x0002f00001d87983 */ /* 0x000ee80000300a00 */
[----:B------:R-:W3:Y:S04]  /*20890*/  LDL.LU.64 R214, [R1+0x2e8] ;  /* 0x0002e80001d67983 */ /* 0x000ee80000300a00 */
[----:B------:R1:W-:Y:S04]  /*208a0*/  STL.64 [R1+0x360], R124 ;  /* 0x0003607c01007387 */ /* 0x0003e80000100a00 */
[----:B------:R-:W-:Y:S01]  /*208b0*/  STL.64 [R1+0x368], R52 ;  /* 0x0003683401007387 */ /* 0x000fe20000100a00 */
[----:B------:R-:W-:-:S03]  /*208c0*/  IMAD.WIDE R50, R22, 0x4, R224 ;  /* 0x0000000416327825 */ /* 0x000fc600078e02e0 */
[----:B------:R-:W-:Y:S01]  /*208d0*/  STL.64 [R1+0x358], R164 ;  /* 0x000358a401007387 */ /* 0x000fe20000100a00 */
[----:B----4-:R-:W-:-:S03]  /*208e0*/  IMAD.WIDE R190, R22, 0x4, R212 ;  /* 0x0000000416be7825 */ /* 0x010fc600078e02d4 */
[----:B------:R-:W4:Y:S01]  /*208f0*/  LDL.LU.64 R212, [R1+0x2e0] ;  /* 0x0002e00001d47983 */ /* 0x000f220000300a00 */
[----:B------:R-:W-:-:S03]  /*20900*/  IMAD.WIDE R162, R22, 0x4, R222 ;  /* 0x0000000416a27825 */ /* 0x000fc600078e02de */
[----:B------:R-:W-:Y:S01]  /*20910*/  STL.64 [R1+0x350], R106 ;  /* 0x0003506a01007387 */ /* 0x000fe20000100a00 */
[----:B------:R-:W-:-:S03]  /*20920*/  IMAD.WIDE R104, R22, 0x4, R210 ;  /* 0x0000000416687825 */ /* 0x000fc600078e02d2 */
[----:B------:R-:W4:Y:S04]  /*20930*/  LDL.LU.64 R224, [R1+0x2d8] ;  /* 0x0002d80001e07983 */ /* 0x000f280000300a00 */
[----:B------:R-:W4:Y:S04]  /*20940*/  LDL.LU.64 R222, [R1+0x2d0] ;  /* 0x0002d00001de7983 */ /* 0x000f280000300a00 */
[----:B------:R-:W4:Y:S04]  /*20950*/  LDL.LU.64 R210, [R1+0x2c8] ;  /* 0x0002c80001d27983 */ /* 0x000f280000300a00 */
[----:B------:R1:W-:Y:S04]  /*20960*/  STL.64 [R1+0x340], R190 ;  /* 0x000340be01007387 */ /* 0x0003e80000100a00 */
[----:B------:R-:W-:Y:S01]  /*20970*/  STL.64 [R1+0x348], R50 ;  /* 0x0003483201007387 */ /* 0x000fe20000100a00 */
[----:B------:R-:W-:-:S03]  /*20980*/  IMAD.WIDE R48, R22, 0x4, R226 ;  /* 0x0000000416307825 */ /* 0x000fc600078e02e2 */
[----:B------:R-:W-:Y:S01]  /*20990*/  STL.64 [R1+0x338], R162 ;  /* 0x000338a201007387 */ /* 0x000fe20000100a00 */
[----:B------:R-:W-:-:S03]  /*209a0*/  IMAD.WIDE R8, R22, 0x4, R220 ;  /* 0x0000000416087825 */ /* 0x000fc600078e02dc */
[----:B------:R-:W-:Y:S01]  /*209b0*/  STL.64 [R1+0x330], R104 ;  /* 0x0003306801007387 */ /* 0x000fe20000100a00 */
[----:B------:R-:W-:-:S03]  /*209c0*/  IMAD.WIDE R160, R22, 0x4, R208 ;  /* 0x0000000416a07825 */ /* 0x000fc600078e02d0 */
[----:B------:R-:W4:Y:S01]  /*209d0*/  LDL.LU.64 R220, [R1+0x2c0] ;  /* 0x0002c00001dc7983 */ /* 0x000f220000300a00 */
[----:B------:R-:W-:-:S03]  /*209e0*/  IMAD.WIDE R102, R22, 0x4, R206 ;  /* 0x0000000416667825 */ /* 0x000fc600078e02ce */
[----:B------:R-:W4:Y:S04]  /*209f0*/  LDL.LU.64 R208, [R1+0x2b8] ;  /* 0x0002b80001d07983 */ /* 0x000f280000300a00 */
[----:B------:R1:W-:Y:S04]  /*20a00*/  STL.64 [R1+0x320], R8 ;  /* 0x0003200801007387 */ /* 0x0003e80000100a00 */
[----:B------:R-:W-:Y:S04]  /*20a10*/  STL.64 [R1+0x328], R48 ;  /* 0x0003283001007387 */ /* 0x000fe80000100a00 */
[----:B------:R-:W4:Y:S01]  /*20a20*/  LDL.LU.64 R206, [R1+0x2b0] ;  /* 0x0002b00001ce7983 */ /* 0x000f220000300a00 */
[----:B--2---:R-:W-:-:S03]  /*20a30*/  IMAD.WIDE R46, R22, 0x4, R204 ;  /* 0x00000004162e7825 */ /* 0x004fc600078e02cc */
[----:B------:R-:W2:Y:S04]  /*20a40*/  LDL.LU.64 R204, [R1+0x2a8] ;  /* 0x0002a80001cc7983 */ /* 0x000ea80000300a00 */
[----:B------:R-:W-:Y:S01]  /*20a50*/  STL.64 [R1+0x318], R160 ;  /* 0x000318a001007387 */ /* 0x000fe20000100a00 */
[----:B---3--:R-:W-:-:S03]  /*20a60*/  IMAD.WIDE R126, R22, 0x4, R218 ;  /* 0x00000004167e7825 */ /* 0x008fc600078e02da */
[----:B------:R-:W-:Y:S01]  /*20a70*/  STL.64 [R1+0x310], R102 ;  /* 0x0003106601007387 */ /* 0x000fe20000100a00 */
[----:B------:R-:W-:-:S03]  /*20a80*/  IMAD.WIDE R158, R22, 0x4, R216 ;  /* 0x00000004169e7825 */ /* 0x000fc600078e02d8 */
[----:B------:R-:W3:Y:S01]  /*20a90*/  LDL.LU.64 R218, [R1+0x2a0] ;  /* 0x0002a00001da7983 */ /* 0x000ee20000300a00 */
[----:B------:R-:W-:-:S03]  /*20aa0*/  IMAD.WIDE R100, R22, 0x4, R214 ;  /* 0x0000000416647825 */ /* 0x000fc600078e02d6 */
[----:B------:R-:W3:Y:S04]  /*20ab0*/  LDL.LU.64 R216, [R1+0x298] ;  /* 0x0002980001d87983 */ /* 0x000ee80000300a00 */
[----:B------:R-:W3:Y:S04]  /*20ac0*/  LDL.LU.64 R214, [R1+0x290] ;  /* 0x0002900001d67983 */ /* 0x000ee80000300a00 */
[----:B------:R1:W-:Y:S04]  /*20ad0*/  STL.64 [R1+0x300], R126 ;  /* 0x0003007e01007387 */ /* 0x0003e80000100a00 */
[----:B------:R-:W-:Y:S01]  /*20ae0*/  STL.64 [R1+0x308], R46 ;  /* 0x0003082e01007387 */ /* 0x000fe20000100a00 */
[----:B----4-:R-:W-:-:S03]  /*20af0*/  IMAD.WIDE R34, R22, 0x4, R212 ;  /* 0x0000000416227825 */ /* 0x010fc600078e02d4 */
[----:B------:R-:W4:Y:S04]  /*20b00*/  LDL.LU.64 R212, [R1+0x288] ;  /* 0x0002880001d47983 */ /* 0x000f280000300a00 */
[----:B------:R-:W-:Y:S01]  /*20b10*/  STL.64 [R1+0x2f8], R158 ;  /* 0x0002f89e01007387 */ /* 0x000fe20000100a00 */
[----:B------:R-:W-:-:S03]  /*20b20*/  IMAD.WIDE R192, R22, 0x4, R224 ;  /* 0x0000000416c07825 */ /* 0x000fc600078e02e0 */
[----:B------:R-:W-:Y:S01]  /*20b30*/  STL.64 [R1+0x2f0], R100 ;  /* 0x0002f06401007387 */ /* 0x000fe20000100a00 */
[----:B------:R-:W-:-:S03]  /*20b40*/  IMAD.WIDE R156, R22, 0x4, R222 ;  /* 0x00000004169c7825 */ /* 0x000fc600078e02de */
[----:B------:R-:W4:Y:S01]  /*20b50*/  LDL.LU.64 R226, [R1+0x280] ;  /* 0x0002800001e27983 */ /* 0x000f220000300a00 */
[----:B------:R-:W-:-:S03]  /*20b60*/  IMAD.WIDE R98, R22, 0x4, R210 ;  /* 0x0000000416627825 */ /* 0x000fc600078e02d2 */
[----:B------:R-:W4:Y:S04]  /*20b70*/  LDL.LU.64 R224, [R1+0x278] ;  /* 0x0002780001e07983 */ /* 0x000f280000300a00 */
[----:B------:R-:W4:Y:S04]  /*20b80*/  LDL.LU.64 R222, [R1+0x270] ;  /* 0x0002700001de7983 */ /* 0x000f280000300a00 */
[----:B------:R-:W4:Y:S04]  /*20b90*/  LDL.LU.64 R210, [R1+0x268] ;  /* 0x0002680001d27983 */ /* 0x000f280000300a00 */
[----:B------:R1:W-:Y:S04]  /*20ba0*/  STL.64 [R1+0x2e0], R192 ;  /* 0x0002e0c001007387 */ /* 0x0003e80000100a00 */
[----:B------:R-:W-:Y:S01]  /*20bb0*/  STL.64 [R1+0x2e8], R34 ;  /* 0x0002e82201007387 */ /* 0x000fe20000100a00 */
[----:B------:R-:W-:-:S03]  /*20bc0*/  IMAD.WIDE R26, R22, 0x4, R220 ;  /* 0x00000004161a7825 */ /* 0x000fc600078e02dc */
[----:B------:R-:W4:Y:S01]  /*20bd0*/  LDL.LU.64 R220, [R1+0x260] ;  /* 0x0002600001dc7983 */ /* 0x000f220000300a00 */
[----:B------:R-:W-:-:S03]  /*20be0*/  IMAD.WIDE R250, R22, 0x4, R208 ;  /* 0x0000000416fa7825 */ /* 0x000fc600078e02d0 */
[----:B------:R-:W-:Y:S04]  /*20bf0*/  STL.64 [R1+0x2d8], R156 ;  /* 0x0002d89c01007387 */ /* 0x000fe80000100a00 */
[----:B------:R-:W4:Y:S04]  /*20c00*/  LDL.LU.64 R208, [R1+0x258] ;  /* 0x0002580001d07983 */ /* 0x000f280000300a00 */
[----:B------:R-:W-:Y:S01]  /*20c10*/  STL.64 [R1+0x2d0], R98 ;  /* 0x0002d06201007387 */ /* 0x000fe20000100a00 */
[----:B------:R-:W-:-:S04]  /*20c20*/  IMAD.WIDE R150, R22, 0x4, R206 ;  /* 0x0000000416967825 */ /* 0x000fc800078e02ce */
[C---:B--2---:R-:W-:Y:S02]  /*20c30*/  IMAD.WIDE R96, R22.reuse, 0x4, R204 ;  /* 0x0000000416607825 */ /* 0x044fe400078e02cc */
[----:B------:R-:W2:Y:S04]  /*20c40*/  LDL.LU.64 R204, [R1+0x250] ;  /* 0x0002500001cc7983 */ /* 0x000ea80000300a00 */
[----:B------:R-:W2:Y:S04]  /*20c50*/  LDL.LU.64 R206, [R1+0x248] ;  /* 0x0002480001ce7983 */ /* 0x000ea80000300a00 */
[----:B------:R1:W-:Y:S01]  /*20c60*/  STL.64 [R1+0x2c0], R250 ;  /* 0x0002c0fa01007387 */ /* 0x0003e20000100a00 */
[----:B---3--:R-:W-:-:S03]  /*20c70*/  IMAD.WIDE R24, R22, 0x4, R218 ;  /* 0x0000000416187825 */ /* 0x008fc600078e02da */
[----:B------:R-:W-:Y:S01]  /*20c80*/  STL.64 [R1+0x2c8], R26 ;  /* 0x0002c81a01007387 */ /* 0x000fe20000100a00 */
[----:B------:R-:W-:-:S03]  /*20c90*/  IMAD.WIDE R128, R22, 0x4, R216 ;  /* 0x0000000416807825 */ /* 0x000fc600078e02d8 */
[----:B------:R-:W3:Y:S04]  /*20ca0*/  LDL.LU.64 R218, [R1+0x240] ;  /* 0x0002400001da7983 */ /* 0x000ee80000300a00 */
[----:B------:R-:W-:Y:S01]  /*20cb0*/  STL.64 [R1+0x2b8], R150 ;  /* 0x0002b89601007387 */ /* 0x000fe20000100a00 */
[----:B------:R-:W-:-:S03]  /*20cc0*/  IMAD.WIDE R148, R22, 0x4, R214 ;  /* 0x0000000416947825 */ /* 0x000fc600078e02d6 */
[----:B------:R-:W-:Y:S04]  /*20cd0*/  STL.64 [R1+0x2b0], R96 ;  /* 0x0002b06001007387 */ /* 0x000fe80000100a00 */
[----:B------:R-:W3:Y:S04]  /*20ce0*/  LDL.LU.64 R216, [R1+0x238] ;  /* 0x0002380001d87983 */ /* 0x000ee80000300a00 */
[----:B------:R-:W3:Y:S01]  /*20cf0*/  LDL.LU.64 R214, [R1+0x230] ;  /* 0x0002300001d67983 */ /* 0x000ee20000300a00 */
[----:B----4-:R-:W-:-:S03]  /*20d00*/  IMAD.WIDE R94, R22, 0x4, R212 ;  /* 0x00000004165e7825 */ /* 0x010fc600078e02d4 */
[----:B------:R-:W4:Y:S04]  /*20d10*/  LDL.LU.64 R212, [R1+0x228] ;  /* 0x0002280001d47983 */ /* 0x000f280000300a00 */
        /* <DEDUP_REMOVED lines=8> */
[----:B------:R-:W4:Y:S04]  /*20da0*/  LDL.LU.64 R210, [R1+0x218] ;  /* 0x0002180001d27983 */ /* 0x000f280000300a00 */
[----:B------:R1:W-:Y:S04]  /*20db0*/  STL.64 [R1+0x280], R194 ;  /* 0x000280c201007387 */ /* 0x0003e80000100a00 */
[----:B------:R-:W-:Y:S01]  /*20dc0*/  STL.64 [R1+0x288], R20 ;  /* 0x0002881401007387 */ /* 0x000fe20000100a00 */
[----:B------:R-:W-:-:S03]  /*20dd0*/  IMAD.WIDE R44, R22, 0x4, R220 ;  /* 0x00000004162c7825 */ /* 0x000fc600078e02dc */
[----:B------:R-:W-:Y:S04]  /*20de0*/  STL.64 [R1+0x278], R146 ;  /* 0x0002789201007387 */ /* 0x000fe80000100a00 */
[----:B------:R-:W4:Y:S01]  /*20df0*/  LDL.LU.64 R228, [R1+0x210] ;  /* 0x0002100001e47983 */ /* 0x000f220000300a00 */
[----:B------:R-:W-:-:S03]  /*20e00*/  IMAD.WIDE R4, R22, 0x4, R208 ;  /* 0x0000000416047825 */ /* 0x000fc600078e02d0 */
[----:B------:R-:W4:Y:S04]  /*20e10*/  LDL.LU.64 R208, [R1+0x208] ;  /* 0x0002080001d07983 */ /* 0x000f280000300a00 */
[----:B------:R-:W-:Y:S01]  /*20e20*/  STL.64 [R1+0x270], R92 ;  /* 0x0002705c01007387 */ /* 0x000fe20000100a00 */
[----:B--2---:R-:W-:-:S03]  /*20e30*/  IMAD.WIDE R144, R22, 0x4, R204 ;  /* 0x0000000416907825 */ /* 0x004fc600078e02cc */
[----:B------:R-:W2:Y:S01]  /*20e40*/  LDL.LU.64 R204, [R1+0x200] ;  /* 0x0002000001cc7983 */ /* 0x000ea20000300a00 */
[----:B------:R-:W-:-:S03]  /*20e50*/  IMAD.WIDE R90, R22, 0x4, R206 ;  /* 0x00000004165a7825 */ /* 0x000fc600078e02ce */
[----:B------:R-:W2:Y:S04]  /*20e60*/  LDL.LU.64 R206, [R1+0x1f8] ;  /* 0x0001f80001ce7983 */ /* 0x000ea80000300a00 */
[----:B------:R1:W-:Y:S04]  /*20e70*/  STL.64 [R1+0x260], R4 ;  /* 0x0002600401007387 */ /* 0x0003e80000100a00 */
[----:B------:R-:W-:Y:S04]  /*20e80*/  STL.64 [R1+0x268], R44 ;  /* 0x0002682c01007387 */ /* 0x000fe80000100a00 */
[----:B------:R-:W2:Y:S04]  /*20e90*/  LDL.LU.64 R226, [R1+0x1f0] ;  /* 0x0001f00001e27983 */ /* 0x000ea80000300a00 */
[----:B------:R-:W2:Y:S04]  /*20ea0*/  LDL.LU.64 R224, [R1+0x1e8] ;  /* 0x0001e80001e07983 */ /* 0x000ea80000300a00 */
[----:B------:R-:W-:Y:S01]  /*20eb0*/  STL.64 [R1+0x258], R144 ;  /* 0x0002589001007387 */ /* 0x000fe20000100a00 */
[----:B---3--:R-:W-:-:S03]  /*20ec0*/  IMAD.WIDE R42, R22, 0x4, R218 ;  /* 0x00000004162a7825 */ /* 0x008fc600078e02da */
[----:B------:R-:W3:Y:S01]  /*20ed0*/  LDL.LU.64 R222, [R1+0x1e0] ;  /* 0x0001e00001de7983 */ /* 0x000ee20000300a00 */
[----:B------:R-:W-:-:S03]  /*20ee0*/  IMAD.WIDE R16, R22, 0x4, R216 ;  /* 0x0000000416107825 */ /* 0x000fc600078e02d8 */
[----:B------:R-:W-:Y:S01]  /*20ef0*/  STL.64 [R1+0x250], R90 ;  /* 0x0002505a01007387 */ /* 0x000fe20000100a00 */
[----:B------:R-:W-:-:S03]  /*20f00*/  IMAD.WIDE R142, R22, 0x4, R214 ;  /* 0x00000004168e7825 */ /* 0x000fc600078e02d6 */
[----:B------:R-:W3:Y:S04]  /*20f10*/  LDL.LU.64 R220, [R1+0x1d8] ;  /* 0x0001d80001dc7983 */ /* 0x000ee80000300a00 */
[----:B------:R-:W3:Y:S04]  /*20f20*/  LDL.LU.64 R218, [R1+0x1d0] ;  /* 0x0001d00001da7983 */ /* 0x000ee80000300a00 */
[----:B------:R-:W3:Y:S04]  /*20f30*/  LDL.LU.64 R216, [R1+0x1c8] ;  /* 0x0001c80001d87983 */ /* 0x000ee80000300a00 */
[----:B------:R-:W3:Y:S04]  /*20f40*/  LDL.LU.64 R214, [R1+0x1c0] ;  /* 0x0001c00001d67983 */ /* 0x000ee80000300a00 */
[----:B------:R1:W-:Y:S04]  /*20f50*/  STL.64 [R1+0x240], R16 ;  /* 0x0002401001007387 */ /* 0x0003e80000100a00 */
[----:B------:R-:W-:Y:S04]  /*20f60*/  STL.64 [R1+0x248], R42 ;  /* 0x0002482a01007387 */ /* 0x000fe80000100a00 */
[----:B------:R-:W3:Y:S01]  /*20f70*/  LDL.LU.64 R2, [R1+0x1b8] ;  /* 0x0001b80001027983 */ /* 0x000ee20000300a00 */
[----:B----4-:R-:W-:-:S03]  /*20f80*/  IMAD.WIDE R88, R22, 0x4, R212 ;  /* 0x0000000416587825 */ /* 0x010fc600078e02d4 */
[----:B------:R-:W-:Y:S01]  /*20f90*/  STL.64 [R1+0x238], R142 ;  /* 0x0002388e01007387 */ /* 0x000fe20000100a00 */
[----:B------:R-:W-:-:S03]  /*20fa0*/  IMAD.WIDE R14, R22, 0x4, R210 ;  /* 0x00000004160e7825 */ /* 0x000fc600078e02d2 */
[----:B------:R-:W4:Y:S01]  /*20fb0*/  LDL.LU.64 R212, [R1+0x1b0] ;  /* 0x0001b00001d47983 */ /* 0x000f220000300a00 */
[----:B------:R-:W-:-:S03]  /*20fc0*/  IMAD.WIDE R140, R22, 0x4, R228 ;  /* 0x00000004168c7825 */ /* 0x000fc600078e02e4 */
[----:B------:R-:W4:Y:S01]  /*20fd0*/  LDL.LU.64 R210, [R1+0x1a8] ;  /* 0x0001a80001d27983 */ /* 0x000f220000300a00 */
[----:B------:R-:W-:-:S03]  /*20fe0*/  IMAD.WIDE R86, R22, 0x4, R208 ;  /* 0x0000000416567825 */ /* 0x000fc600078e02d0 */
[----:B------:R-:W-:Y:S04]  /*20ff0*/  STL.64 [R1+0x230], R88 ;  /* 0x0002305801007387 */ /* 0x000fe80000100a00 */
[----:B------:R1:W-:Y:S04]  /*21000*/  STL.64 [R1+0x220], R14 ;  /* 0x0002200e01007387 */ /* 0x0003e80000100a00 */
[----:B------:R-:W-:Y:S04]  /*21010*/  STL.64 [R1+0x228], R40 ;  /* 0x0002282801007387 */ /* 0x000fe80000100a00 */
[----:B------:R-:W4:Y:S01]  /*21020*/  LDL.LU.64 R208, [R1+0x198] ;  /* 0x0001980001d07983 */ /* 0x000f220000300a00 */
[----:B--2---:R-:W-:-:S03]  /*21030*/  IMAD.WIDE R6, R22, 0x4, R204 ;  /* 0x0000000416067825 */ /* 0x004fc600078e02cc */
[----:B------:R-:W2:Y:S01]  /*21040*/  LDL.LU.64 R204, [R1+0x190] ;  /* 0x0001900001cc7983 */ /* 0x000ea20000300a00 */
[----:B------:R-:W-:-:S03]  /*21050*/  IMAD.WIDE R18, R22, 0x4, R206 ;  /* 0x0000000416127825 */ /* 0x000fc600078e02ce */
[----:B------:R-:W-:Y:S04]  /*21060*/  STL.64 [R1+0x218], R140 ;  /* 0x0002188c01007387 */ /* 0x000fe80000100a00 */
[----:B------:R-:W2:Y:S04]  /*21070*/  LDL.LU.64 R206, [R1+0x188] ;  /* 0x0001880001ce7983 */ /* 0x000ea80000300a00 */
[----:B------:R-:W-:Y:S01]  /*21080*/  STL.64 [R1+0x210], R86 ;  /* 0x0002105601007387 */ /* 0x000fe20000100a00 */
[----:B------:R-:W-:-:S03]  /*21090*/  IMAD.WIDE R138, R22, 0x4, R226 ;  /* 0x00000004168a7825 */ /* 0x000fc600078e02e2 */
[----:B------:R1:W-:Y:S01]  /*210a0*/  STL.64 [R1+0x200], R18 ;  /* 0x0002001201007387 */ /* 0x0003e20000100a00 */
[----:B------:R-:W-:-:S03]  /*210b0*/  IMAD.WIDE R84, R22, 0x4, R224 ;  /* 0x0000000416547825 */ /* 0x000fc600078e02e0 */
[----:B------:R-:W-:Y:S04]  /*210c0*/  STL.64 [R1+0x208], R6 ;  /* 0x0002080601007387 */ /* 0x000fe80000100a00 */
[----:B------:R-:W-:Y:S01]  /*210d0*/  STL.64 [R1+0x1f8], R138 ;  /* 0x0001f88a01007387 */ /* 0x000fe20000100a00 */
[----:B---3--:R-:W-:-:S03]  /*210e0*/  IMAD.WIDE R12, R22, 0x4, R222 ;  /* 0x00000004160c7825 */ /* 0x008fc600078e02de */
[----:B------:R-:W-:Y:S01]  /*210f0*/  STL.64 [R1+0x1f0], R84 ;  /* 0x0001f05401007387 */ /* 0x000fe20000100a00 */
[----:B------:R-:W-:-:S04]  /*21100*/  IMAD.WIDE R200, R22, 0x4, R220 ;  /* 0x0000000416c87825 */ /* 0x000fc800078e02dc */
[C---:B------:R-:W-:Y:S01]  /*21110*/  IMAD.WIDE R136, R22.reuse, 0x4, R218 ;  /* 0x0000000416887825 */ /* 0x040fe200078e02da */
[----:B------:R3:W-:Y:S03]  /*21120*/  STL.64 [R1+0x1e0], R200 ;  /* 0x0001e0c801007387 */ /* 0x0007e60000100a00 */
[C---:B------:R-:W-:Y:S01]  /*21130*/  IMAD.WIDE R82, R22.reuse, 0x4, R216 ;  /* 0x0000000416527825 */ /* 0x040fe200078e02d8 */
[----:B------:R-:W-:Y:S04]  /*21140*/  STL.64 [R1+0x1e8], R12 ;  /* 0x0001e80c01007387 */ /* 0x000fe80000100a00 */
[----:B------:R-:W-:Y:S01]  /*21150*/  STL.64 [R1+0x1d8], R136 ;  /* 0x0001d88801007387 */ /* 0x000fe20000100a00 */
[----:B------:R-:W-:-:S03]  /*21160*/  IMAD.WIDE R198, R22, 0x4, R2 ;  /* 0x0000000416c67825 */ /* 0x000fc600078e0202 */
[----:B------:R-:W3:Y:S04]  /*21170*/  LDL.LU.64 R2, [R1+0x178] ;  /* 0x0001780001027983 */ /* 0x000ee80000300a00 */
[----:B------:R-:W-:Y:S04]  /*21180*/  STL.64 [R1+0x1d0], R82 ;  /* 0x0001d05201007387 */ /* 0x000fe80000100a00 */
[----:B------:R-:W3:Y:S04]  /*21190*/  LDL.LU.64 R30, [R1+0x170] ;  /* 0x00017000011e7983 */ /* 0x000ee80000300a00 */
[----:B------:R-:W3:Y:S01]  /*211a0*/  LDL.LU.64 R28, [R1+0x168] ;  /* 0x00016800011c7983 */ /* 0x000ee20000300a00 */
[----:B------:R-:W-:Y:S01]  /*211b0*/  IMAD.WIDE R38, R22, 0x4, R214 ;  /* 0x0000000416267825 */ /* 0x000fe200078e02d6 */
[----:B------:R-:W-:-:S03]  /*211c0*/  IADD3 R202, R202, -0x101, RZ ;  /* 0xfffffeffcaca7810 */ /* 0x000fc60007ffe0ff */
[C---:B----4-:R-:W-:Y:S01]  /*211d0*/  IMAD.WIDE R134, R22.reuse, 0x4, R212 ;  /* 0x0000000416867825 */ /* 0x050fe200078e02d4 */
[----:B------:R4:W-:Y:S03]  /*211e0*/  STL.64 [R1+0x1c0], R198 ;  /* 0x0001c0c601007387 */ /* 0x0009e60000100a00 */
[----:B------:R-:W-:Y:S01]  /*211f0*/  IMAD.WIDE R80, R22, 0x4, R210 ;  /* 0x0000000416507825 */ /* 0x000fe200078e02d2 */
[----:B------:R-:W-:Y:S01]  /*21200*/  STL.64 [R1+0x1c8], R38 ;  /* 0x0001c82601007387 */ /* 0x000fe20000100a00 */
[----:B------:R-:W-:-:S03]  /*21210*/  ISETP.GE.U32.AND P0, PT, R202, 0x7ffffec0, PT ;  /* 0x7ffffec0ca00780c */ /* 0x000fc60003f06070 */
[----:B------:R-:W-:Y:S01]  /*21220*/  STL.64 [R1+0x1b8], R134 ;  /* 0x0001b88601007387 */ /* 0x000fe20000100a00 */
[----:B------:R-:W-:-:S03]  /*21230*/  IMAD.WIDE R196, R22, 0x4, R208 ;  /* 0x0000000416c47825 */ /* 0x000fc600078e02d0 */
[----:B------:R-:W-:Y:S04]  /*21240*/  STL.64 [R1+0x1b0], R80 ;  /* 0x0001b05001007387 */ /* 0x000fe80000100a00 */
[----:B------:R-:W4:Y:S01]  /*21250*/  LDL.LU.64 R202, [R1+0xcf0] ;  /* 0x000cf00001ca7983 */ /* 0x000f220000300a00 */
[----:B------:R-:W-:-:S04]  /*21260*/  IMAD.WIDE R154, R22, 0x4, R154 ;  /* 0x00000004169a7825 */ /* 0x000fc800078e029a */
[----:B------:R-:W-:-:S04]  /*21270*/  IMAD.WIDE R152, R22, 0x4, R152 ;  /* 0x0000000416987825 */ /* 0x000fc800078e0298 */
[C---:B--2---:R-:W-:Y:S02]  /*21280*/  IMAD.WIDE R132, R22.reuse, 0x4, R204 ;  /* 0x0000000416847825 */ /* 0x044fe400078e02cc */
[----:B------:R-:W2:Y:S02]  /*21290*/  LDL.LU.64 R204, [R1+0xce8] ;  /* 0x000ce80001cc7983 */ /* 0x000ea40000300a00 */
[C---:B------:R-:W-:Y:S02]  /*212a0*/  IMAD.WIDE R246, R22.reuse, 0x4, R206 ;  /* 0x0000000416f67825 */ /* 0x040fe400078e02ce */
        /* <DEDUP_REMOVED lines=13> */
[----:B---3--:R-:W-:-:S03]  /*21380*/  IMAD.WIDE R2, R22, 0x4, R2 ;  /* 0x0000000416027825 */ /* 0x008fc600078e0202 */
[----:B------:R-:W3:Y:S04]  /*21390*/  LDL.LU.64 R230, [R1+0xd00] ;  /* 0x000d000001e67983 */ /* 0x000ee80000300a00 */
[----:B------:R3:W-:Y:S04]  /*213a0*/  STL.64 [R1+0x1a0], R196 ;  /* 0x0001a0c401007387 */ /* 0x0007e80000100a00 */
[----:B------:R-:W-:Y:S01]  /*213b0*/  STL.64 [R1+0x198], R132 ;  /* 0x0001988401007387 */ /* 0x000fe20000100a00 */
[----:B------:R-:W-:-:S03]  /*213c0*/  IMAD.WIDE R130, R22, 0x4, R30 ;  /* 0x0000000416827825 */ /* 0x000fc600078e021e */
[----:B------:R-:W-:Y:S01]  /*213d0*/  STL.64 [R1+0x190], R246 ;  /* 0x000190f601007387 */ /* 0x000fe20000100a00 */
[----:B------:R-:W-:-:S03]  /*213e0*/  IMAD.WIDE R248, R22, 0x4, R28 ;  /* 0x0000000416f87825 */ /* 0x000fc600078e021c */
[----:B------:R3:W-:Y:S01]  /*213f0*/  STL.64 [R1+0x180], R2 ;  /* 0x0001800201007387 */ /* 0x0007e20000100a00 */
[----:B------:R-:W-:-:S03]  /*21400*/  IMAD.WIDE R22, R22, 0x4, R232 ;  /* 0x0000000416167825 */ /* 0x000fc600078e02e8 */
[----:B------:R-:W3:Y:S04]  /*21410*/  LDL.LU.64 R28, [R1+0x858] ;  /* 0x00085800011c7983 */ /* 0x000ee80000300a00 */
[----:B------:R-:W3:Y:S04]  /*21420*/  LDL.LU.64 R30, [R1+0x850] ;  /* 0x00085000011e7983 */ /* 0x000ee80000300a00 */
[----:B------:R-:W3:Y:S04]  /*21430*/  LDL.LU.64 R32, [R1+0x848] ;  /* 0x0008480001207983 */ /* 0x000ee80000300a00 */
[----:B------:R-:W3:Y:S01]  /*21440*/  LDL.LU.64 R232, [R1+0xcf8] ;  /* 0x000cf80001e87983 */ /* 0x000ee20000300a00 */
[----:B----4-:R-:W-:-:S03]  /*21450*/  IMAD.WIDE R202, R0, 0x4, R202 ;  /* 0x0000000400ca7825 */ /* 0x010fc600078e02ca */
[----:B------:R4:W-:Y:S04]  /*21460*/  STL.64 [R1+0x178], R130 ;  /* 0x0001788201007387 */ /* 0x0009e80000100a00 */
[----:B------:R4:W-:Y:S04]  /*21470*/  STL.64 [R1+0x170], R248 ;  /* 0x000170f801007387 */ /* 0x0009e80000100a00 */
[----:B------:R-:W-:Y:S01]  /*21480*/  LDGSTS.E [R234+0x70000], desc[UR8][R202.64], !P1 ;  /* 0x70000000caea7fae */ /* 0x000fe2000c921848 */
[----:B--2---:R-:W-:-:S04]  /*21490*/  IMAD.WIDE R204, R0, 0x4, R204 ;  /* 0x0000000400cc7825 */ /* 0x004fc800078e02cc */
[----:B------:R-:W-:-:S04]  /*214a0*/  IMAD.WIDE R206, R0, 0x4, R206 ;  /* 0x0000000400ce7825 */ /* 0x000fc800078e02ce */
[----:B------:R-:W-:-:S04]  /*214b0*/  IMAD.WIDE R36, R0, 0x4, R36 ;  /* 0x0000000400247825 */ /* 0x000fc800078e0224 */
[C---:B------:R-:W-:Y:S01]  /*214c0*/  IMAD.WIDE R208, R0.reuse, 0x4, R208 ;  /* 0x0000000400d07825 */ /* 0x040fe200078e02d0 */
[----:B------:R-:W-:Y:S03]  /*214d0*/  STL.64 [R1+0xe68], R36 ;  /* 0x000e682401007387 */ /* 0x000fe60000100a00 */
[C---:B------:R-:W-:Y:S01]  /*214e0*/  IMAD.WIDE R210, R0.reuse, 0x4, R210 ;  /* 0x0000000400d27825 */ /* 0x040fe200078e02d2 */
[----:B-1----:R-:W2:Y:S03]  /*214f0*/  LDL.64 R114, [R1+0x560] ;  /* 0x0005600001727983 */ /* 0x002ea60000100a00 */
[C---:B------:R-:W-:Y:S01]  /*21500*/  IMAD.WIDE R212, R0.reuse, 0x4, R212 ;  /* 0x0000000400d47825 */ /* 0x040fe200078e02d4 */
[----:B------:R-:W4:Y:S03]  /*21510*/  LDL.64 R180, [R1+0x540] ;  /* 0x0005400001b47983 */ /* 0x000f260000100a00 */
        /* <DEDUP_REMOVED lines=11> */
[----:B------:R-:W-:Y:S03]  /*215d0*/  LDGSTS.E [R234+0x74000], desc[UR8][R210.64], !P1 ;  /* 0x74000000d2ea7fae */ /* 0x000fe6000c921848 */
[C---:B------:R-:W-:Y:S01]  /*215e0*/  IMAD.WIDE R226, R0.reuse, 0x4, R226 ;  /* 0x0000000400e27825 */ /* 0x040fe200078e02e2 */
[----:B------:R-:W-:Y:S03]  /*215f0*/  LDGSTS.E [R234+0x78000], desc[UR8][R212.64], !P1 ;  /* 0x78000000d4ea7fae */ /* 0x000fe6000c921848 */
[C---:B------:R-:W-:Y:S01]  /*21600*/  IMAD.WIDE R228, R0.reuse, 0x4, R228 ;  /* 0x0000000400e47825 */ /* 0x040fe200078e02e4 */
[----:B------:R-:W-:Y:S03]  /*21610*/  LDGSTS.E [R234+0x7c000], desc[UR8][R214.64], !P1 ;  /* 0x7c000000d6ea7fae */ /* 0x000fe6000c921848 */
[C---:B---3--:R-:W-:Y:S01]  /*21620*/  IMAD.WIDE R230, R0.reuse, 0x4, R230 ;  /* 0x0000000400e67825 */ /* 0x048fe200078e02e6 */
[----:B------:R-:W-:Y:S04]  /*21630*/  LDGSTS.E [R234+0x70004], desc[UR8][R204.64], !P6 ;  /* 0x70004000ccea7fae */ /* 0x000fe8000f121848 */
[----:B------:R-:W-:Y:S04]  /*21640*/  LDGSTS.E [R234+0x74004], desc[UR8][R216.64], !P6 ;  /* 0x74004000d8ea7fae */ /* 0x000fe8000f121848 */
[----:B------:R-:W-:Y:S04]  /*21650*/  LDGSTS.E [R234+0x78004], desc[UR8][R218.64], !P6 ;  /* 0x78004000daea7fae */ /* 0x000fe8000f121848 */
[----:B------:R-:W-:Y:S01]  /*21660*/  LDGSTS.E [R234+0x7c004], desc[UR8][R220.64], !P6 ;  /* 0x7c004000dcea7fae */ /* 0x000fe2000f121848 */
[----:B------:R-:W-:-:S03]  /*21670*/  IMAD.WIDE R28, R0, 0x4, R28 ;  /* 0x00000004001c7825 */ /* 0x000fc600078e021c */
[----:B------:R-:W-:Y:S01]  /*21680*/  LDGSTS.E [R234+0x70008], desc[UR8][R206.64], !P4 ;  /* 0x70008000ceea7fae */ /* 0x000fe2000e121848 */
[----:B------:R-:W-:-:S03]  /*21690*/  IMAD.WIDE R30, R0, 0x4, R30 ;  /* 0x00000004001e7825 */ /* 0x000fc600078e021e */
[----:B------:R-:W-:Y:S01]  /*216a0*/  LDGSTS.E [R234+0x74008], desc[UR8][R222.64], !P4 ;  /* 0x74008000deea7fae */ /* 0x000fe2000e121848 */
[----:B------:R-:W-:-:S03]  /*216b0*/  IMAD.WIDE R32, R0, 0x4, R32 ;  /* 0x0000000400207825 */ /* 0x000fc600078e0220 */
[----:B------:R-:W-:Y:S01]  /*216c0*/  LDGSTS.E [R234+0x78008], desc[UR8][R224.64], !P4 ;  /* 0x78008000e0ea7fae */ /* 0x000fe2000e121848 */
[----:B------:R-:W-:-:S03]  /*216d0*/  IMAD.WIDE R232, R0, 0x4, R232 ;  /* 0x0000000400e87825 */ /* 0x000fc600078e02e8 */
[----:B------:R-:W-:Y:S04]  /*216e0*/  LDGSTS.E [R234+0x7c008], desc[UR8][R226.64], !P4 ;  /* 0x7c008000e2ea7fae */ /* 0x000fe8000e121848 */
[----:B------:R-:W2:Y:S04]  /*216f0*/  LDL.LU R0, [R1+0x20a8] ;  /* 0x0020a80001007983 */ /* 0x000ea80000300800 */
[----:B------:R-:W-:Y:S04]  /*21700*/  LDGSTS.E [R234+0x7000c], desc[UR8][R208.64], !P5 ;  /* 0x7000c000d0ea7fae */ /* 0x000fe8000e921848 */
[----:B------:R-:W-:Y:S04]  /*21710*/  LDGSTS.E [R234+0x7400c], desc[UR8][R228.64], !P5 ;  /* 0x7400c000e4ea7fae */ /* 0x000fe8000e921848 */
[----:B------:R-:W-:Y:S04]  /*21720*/  LDGSTS.E [R234+0x7800c], desc[UR8][R230.64], !P5 ;  /* 0x7800c000e6ea7fae */ /* 0x000fe8000e921848 */
[----:B------:R-:W-:Y:S04]  /*21730*/  STL.64 [R1+0xe98], R28 ;  /* 0x000e981c01007387 */ /* 0x000fe80000100a00 */
[----:B------:R-:W-:Y:S04]  /*21740*/  LDGSTS.E [R234+0x7c00c], desc[UR8][R232.64], !P5 ;  /* 0x7c00c000e8ea7fae */ /* 0x000fe8000e921848 */
[----:B------:R-:W-:Y:S04]  /*21750*/  STL.64 [R1+0xed0], R30 ;  /* 0x000ed01e01007387 */ /* 0x000fe80000100a00 */
[----:B------:R-:W0:Y:S04]  /*21760*/  LDGDEPBAR ;  /* 0x00000000000079af */ /* 0x000e280000000000 */
[----:B------:R-:W-:Y:S04]  /*21770*/  STL.64 [R1+0xf08], R32 ;  /* 0x000f082001007387 */ /* 0x000fe80000100a00 */
[----:B--2---:R-:W-:Y:S04]  /*21780*/  LDGSTS.E [R0+-0x10000], desc[UR8][R114.64], P2 ;  /* 0xf000000072007fae */ /* 0x004fe80009121848 */
[----:B----4-:R-:W-:Y:S04]  /*21790*/  LDGSTS.E [R0+-0xfc00], desc[UR8][R180.64], P2 ;  /* 0xf0400000b4007fae */ /* 0x010fe80009121848 */
        /* <DEDUP_REMOVED lines=8> */
[----:B------:R-:W4:Y:S04]  /*21820*/  LDL.LU.64 R116, [R1+0x2080] ;  /* 0x0020800001747983 */ /* 0x000f280000300a00 */
[----:B------:R-:W3:Y:S04]  /*21830*/  LDL.LU.64 R182, [R1+0x2078] ;  /* 0x0020780001b67983 */ /* 0x000ee80000300a00 */
[----:B------:R-:W-:Y:S04]  /*21840*/  LDGSTS.E [R0+-0xe800], desc[UR8][R72.64], P2 ;  /* 0xf180000048007fae */ /* 0x000fe80009121848 */
[----:B------:R-:W4:Y:S04]  /*21850*/  LDL.LU.64 R72, [R1+0x2070] ;  /* 0x0020700001487983 */ /* 0x000f280000300a00 */
[----:B--2---:R-:W-:Y:S04]  /*21860*/  LDGSTS.E [R0+-0xe400], desc[UR8][R118.64], P2 ;  /* 0xf1c0000076007fae */ /* 0x004fe80009121848 */
        /* <DEDUP_REMOVED lines=38> */
[----:B------:R-:W4:Y:S04]  /*21ad0*/  LDL.LU.64 R16, [R1+0x1fd8] ;  /* 0x001fd80001107983 */ /* 0x000f280000300a00 */
[----:B------:R-:W4:Y:S04]  /*21ae0*/  LDL.LU.64 R14, [R1+0x1fd0] ;  /* 0x001fd000010e7983 */ /* 0x000f280000300a00 */
[----:B------:R-:W4:Y:S04]  /*21af0*/  LDL.LU R18, [R1+0x1fc8] ;  /* 0x001fc80001127983 */ /* 0x000f280000300800 */
[----:B------:R-:W-:Y:S04]  /*21b00*/  LDGSTS.E [R0+-0x9000], desc[UR8][R200.64], P2 ;  /* 0xf7000000c8007fae */ /* 0x000fe80009121848 */
[----:B------:R-:W-:Y:S04]  /*21b10*/  LDGSTS.E [R0+-0x8c00], desc[UR8][R198.64], P2 ;  /* 0xf7400000c6007fae */ /* 0x000fe80009121848 */
[----:B------:R-:W-:Y:S04]  /*21b20*/  LDGSTS.E [R0+-0x8800], desc[UR8][R196.64], P2 ;  /* 0xf7800000c4007fae */ /* 0x000fe80009121848 */
[----:B------:R-:W4:Y:S04]  /*21b30*/  LDL.LU.64 R200, [R1+0x1fc0] ;  /* 0x001fc00001c87983 */ /* 0x000f280000300a00 */
[----:B------:R-:W4:Y:S04]  /*21b40*/  LDL.LU.64 R198, [R1+0x1fb8] ;  /* 0x001fb80001c67983 */ /* 0x000f280000300a00 */
[----:B------:R-:W4:Y:S04]  /*21b50*/  LDL.LU.64 R196, [R1+0x1fb0] ;  /* 0x001fb00001c47983 */ /* 0x000f280000300a00 */
[----:B------:R-:W-:Y:S04]  /*21b60*/  LDGSTS.E [R0+-0x8400], desc[UR8][R2.64], P2 ;  /* 0xf7c0000002007fae */ /* 0x000fe80009121848 */
[----:B------:R-:W3:Y:S04]  /*21b70*/  LDL.LU.64 R2, [R1+0x1fa8] ;  /* 0x001fa80001027983 */ /* 0x000ee80000300a00 */
[----:B------:R1:W-:Y:S04]  /*21b80*/  STL [R1+0x1c80], R0 ;  /* 0x001c800001007387 */ /* 0x0003e80000100800 */
[----:B---3--:R-:W-:Y:S04]  /*21b90*/  LDGSTS.E [R2+-0xff00], desc[UR8][R194.64], P2 ;  /* 0xf0100000c2027fae */ /* 0x008fe80009121848 */
        /* <DEDUP_REMOVED lines=61> */
[----:B--2---:R-:W-:Y:S04]  /*21f70*/  LDGSTS.E [R3+-0xfe00], desc[UR8][R128.64], P2 ;  /* 0xf020000080037fae */ /* 0x004fe80009121848 */
[----:B------:R-:W2:Y:S04]  /*21f80*/  LDL.LU.64 R132, [R1+0x1eb0] ;  /* 0x001eb00001847983 */ /* 0x000ea80000300a00 */
[----:B------:R-:W2:Y:S04]  /*21f90*/  LDL.LU.64 R130, [R1+0x1ea8] ;  /* 0x001ea80001827983 */ /* 0x000ea80000300a00 */
        /* <DEDUP_REMOVED lines=9> */
[----:B----4-:R-:W-:Y:S04]  /*22030*/  LDGSTS.E [R3+-0xe600], desc[UR8][R116.64], P2 ;  /* 0xf1a0000074037fae */ /* 0x010fe80009121848 */
[----:B------:R-:W4:Y:S04]  /*22040*/  LDL.LU.64 R120, [R1+0x1e80] ;  /* 0x001e800001787983 */ /* 0x000f280000300a00 */
[----:B------:R-:W2:Y:S04]  /*22050*/  LDL.LU.64 R118, [R1+0x1e78] ;  /* 0x001e780001767983 */ /* 0x000ea80000300a00 */
[----:B------:R-:W4:Y:S04]  /*22060*/  LDL.LU.64 R116, [R1+0x1e70] ;  /* 0x001e700001747983 */ /* 0x000f280000300a00 */
[----:B------:R-:W-:Y:S04]  /*22070*/  LDGSTS.E [R3+-0xe200], desc[UR8][R114.64], P2 ;  /* 0xf1e0000072037fae */ /* 0x000fe80009121848 */
[----:B------:R-:W-:Y:S04]  /*22080*/  LDGSTS.E [R3+-0xde00], desc[UR8][R112.64], P2 ;  /* 0xf220000070037fae */ /* 0x000fe80009121848 */
[----:B------:R-:W-:Y:S04]  /*22090*/  LDGSTS.E [R3+-0xda00], desc[UR8][R236.64], P2 ;  /* 0xf2600000ec037fae */ /* 0x000fe80009121848 */
[----:B------:R-:W2:Y:S04]  /*220a0*/  LDL.LU.64 R114, [R1+0x1e68] ;  /* 0x001e680001727983 */ /* 0x000ea80000300a00 */
[----:B------:R-:W4:Y:S04]  /*220b0*/  LDL.LU.64 R112, [R1+0x1e60] ;  /* 0x001e600001707983 */ /* 0x000f280000300a00 */
[----:B------:R-:W2:Y:S04]  /*220c0*/  LDL.LU.64 R236, [R1+0x1e58] ;  /* 0x001e580001ec7983 */ /* 0x000ea80000300a00 */
[----:B------:R-:W-:Y:S04]  /*220d0*/  LDGSTS.E [R3+-0xd600], desc[UR8][R238.64], P2 ;  /* 0xf2a00000ee037fae */ /* 0x000fe80009121848 */
[----:B------:R-:W-:Y:S04]  /*220e0*/  LDGSTS.E [R3+-0xd200], desc[UR8][R240.64], P2 ;  /* 0xf2e00000f0037fae */ /* 0x000fe80009121848 */
[----:B------:R-:W-:Y:S04]  /*220f0*/  LDGSTS.E [R3+-0xce00], desc[UR8][R242.64], P2 ;  /* 0xf3200000f2037fae */ /* 0x000fe80009121848 */
        /* <DEDUP_REMOVED lines=66> */
[----:B------:R-:W2:Y:S04]  /*22520*/  LDL.LU.64 R60, [R1+0x1d48] ;  /* 0x001d4800013c7983 */ /* 0x000ea80000300a00 */
[----:B------:R-:W4:Y:S04]  /*22530*/  LDL.LU.64 R58, [R1+0x1d40] ;  /* 0x001d4000013a7983 */ /* 0x000f280000300a00 */
[----:B------:R-:W2:Y:S04]  /*22540*/  LDL.LU.64 R56, [R1+0x1d38] ;  /* 0x001d380001387983 */ /* 0x000ea80000300a00 */
[----:B-1----:R-:W3:Y:S04]  /*22550*/  LDL R0, [R1+0x1040] ;  /* 0x0010400001007983 */ /* 0x002ee80000100800 */
        /* <DEDUP_REMOVED lines=11> */
[----:B------:R-:W-:Y:S04]  /*22610*/  LDGSTS.E [R4+-0xad00], desc[UR8][R26.64], P2 ;  /* 0xf53000001a047fae */ /* 0x000fe80009121848 */
[----:B------:R-:W3:Y:S04]  /*22620*/  LDL.LU.64 R34, [R1+0x840] ;  /* 0x0008400001227983 */ /* 0x000ee80000300a00 */
[----:B------:R-:W-:Y:S04]  /*22630*/  LDGSTS.E [R4+-0xa900], desc[UR8][R24.64], P2 ;  /* 0xf570000018047fae */ /* 0x000fe80009121848 */
[----:B------:R-:W2:Y:S04]  /*22640*/  LDL.LU.64 R26, [R1+0x838] ;  /* 0x00083800011a7983 */ /* 0x000ea80000300a00 */
[----:B------:R-:W-:Y:S04]  /*22650*/  LDGSTS.E [R4+-0xa500], desc[UR8][R20.64], P2 ;  /* 0xf5b0000014047fae */ /* 0x000fe80009121848 */
[----:B------:R-:W4:Y:S04]  /*22660*/  LDL.LU.64 R24, [R1+0x830] ;  /* 0x0008300001187983 */ /* 0x000f280000300a00 */
        /* <DEDUP_REMOVED lines=11> */
[----:B------:R-:W-:Y:S01]  /*22720*/  BAR.SYNC.DEFER_BLOCKING 0x0 ;  /* 0x0000000000007b1d */ /* 0x000fe20000010000 */
[----:B------:R-:W-:Y:S01]  /*22730*/  ISETP.GE.U32.AND P1, PT, R14, 0x7ffffebf, PT ;  /* 0x7ffffebf0e00780c */ /* 0x000fe20003f26070 */
[----:B------:R-:W-:Y:S01]  /*22740*/  VIADD R19, R5, 0x100000 ;  /* 0x0010000005137836 */ /* 0x000fe20000000000 */
[----:B------:R-:W-:Y:S01]  /*22750*/  IADD3 R18, R18, -0x103, RZ ;  /* 0xfffffefd12127810 */ /* 0x000fe20007ffe0ff */
[----:B------:R-:W-:-:S04]  /*22760*/  VIADD R15, R15, 0xfffffefc ;  /* 0xfffffefc0f0f7836 */ /* 0x000fc80000000000 */
[----:B------:R-:W1:Y:S01]  /*22770*/  LDC R14, c[0x0][0x230] ;  /* 0x00008c00ff0e7b82 */ /* 0x000e620000000800 */
[----:B------:R-:W4:Y:S04]  /*22780*/  LDL.LU.64 R44, [R1+0x1d08] ;  /* 0x001d0800012c7983 */ /* 0x000f280000300a00 */
[----:B------:R-:W4:Y:S04]  /*22790*/  LDL.LU.64 R42, [R1+0x1d00] ;  /* 0x001d0000012a7983 */ /* 0x000f280000300a00 */
[----:B------:R-:W4:Y:S04]  /*227a0*/  LDL.LU.64 R40, [R1+0x1cf8] ;  /* 0x001cf80001287983 */ /* 0x000f280000300a00 */
[----:B------:R-:W4:Y:S04]  /*227b0*/  LDL.LU.64 R6, [R1+0x1cf0] ;  /* 0x001cf00001067983 */ /* 0x000f280000300a00 */
[----:B------:R-:W4:Y:S04]  /*227c0*/  LDL.LU.64 R12, [R1+0x1ce8] ;  /* 0x001ce800010c7983 */ /* 0x000f280000300a00 */
[----:B------:R-:W-:Y:S01]  /*227d0*/  @!PT LDS RZ, [RZ] ;  /* 0x00000000fffff984 */ /* 0x000fe20000000800 */
[----:B------:R-:W-:Y:S01]  /*227e0*/  @!PT LDS RZ, [RZ] ;  /* 0x00000000fffff984 */ /* 0x000fe20000000800 */
[----:B------:R-:W-:Y:S01]  /*227f0*/  @!PT LDS RZ, [RZ] ;  /* 0x00000000fffff984 */ /* 0x000fe20000000800 */
[----:B------:R-:W-:Y:S04]  /*22800*/  LDGSTS.E [R17+-0x80000], desc[UR8][R36.64], !P0 ;  /* 0x8000000024117fae */ /* 0x000fe8000c121848 */
[----:B------:R-:W-:Y:S04]  /*22810*/  LDGSTS.E [R16+-0x7c000], desc[UR8][R28.64], !P0 ;  /* 0x840000001c107fae */ /* 0x000fe8000c121848 */
[----:B------:R1:W-:Y:S04]  /*22820*/  LDGSTS.E [R252+-0x78000], desc[UR8][R30.64], !P0 ;  /* 0x880000001efc7fae */ /* 0x0003e8000c121848 */
[----:B------:R-:W4:Y:S04]  /*22830*/  LDL.LU.64 R36, [R1+0x820] ;  /* 0x0008200001247983 */ /* 0x000f280000300a00 */
[----:B------:R-:W4:Y:S04]  /*22840*/  LDL.LU.64 R28, [R1+0x818] ;  /* 0x00081800011c7983 */ /* 0x000f280000300a00 */
[----:B------:R-:W4:Y:S04]  /*22850*/  LDL.LU.64 R16, [R1+0x810] ;  /* 0x0008100001107983 */ /* 0x000f280000300a00 */
[----:B------:R-:W4:Y:S04]  /*22860*/  LDL.LU.64 R30, [R1+0x808] ;  /* 0x00080800011e7983 */ /* 0x000f280000300a00 */
[----:B------:R1:W-:Y:S02]  /*22870*/  LDGSTS.E [R235+-0x74000], desc[UR8][R32.64], !P0 ;  /* 0x8c00000020eb7fae */ /* 0x0003e4000c121848 */
[C---:B-1----:R-:W-:Y:S01]  /*22880*/  VIADD R252, R5.reuse, 0x100000 ;  /* 0x0010000005fc7836 */ /* 0x042fe20000000000 */
[----:B------:R-:W-:Y:S01]  /*22890*/  ISETP.GE.U32.AND P0, PT, R18, 0x7ffffebe, PT ;  /* 0x7ffffebe1200780c */ /* 0x000fe20003f06070 */
[----:B------:R-:W-:-:S02]  /*228a0*/  VIADD R32, R5, 0x100000 ;  /* 0x0010000005207836 */ /* 0x000fc40000000000 */
[----:B---3--:R-:W-:-:S04]  /*228b0*/  IMAD.WIDE R34, R0, 0x4, R34 ;  /* 0x0000000400227825 */ /* 0x008fc800078e0222 */
[C---:B--2---:R-:W-:Y:S01]  /*228c0*/  IMAD.WIDE R26, R0.reuse, 0x4, R26 ;  /* 0x00000004001a7825 */ /* 0x044fe200078e021a */
[----:B------:R1:W-:Y:S03]  /*228d0*/  STL.64 [R1+0xf40], R34 ;  /* 0x000f402201007387 */ /* 0x0003e60000100a00 */
[C---:B----4-:R-:W-:Y:S01]  /*228e0*/  IMAD.WIDE R24, R0.reuse, 0x4, R24 ;  /* 0x0000000400187825 */ /* 0x050fe200078e0218 */
[----:B------:R2:W-:Y:S04]  /*228f0*/  STL.64 [R1+0xf78], R26 ;  /* 0x000f781a01007387 */ /* 0x0005e80000100a00 */
[----:B------:R-:W-:Y:S01]  /*22900*/  LDGSTS.E [R32+-0x7fffc], desc[UR8][R34.64], !P1 ;  /* 0x8000400022207fae */ /* 0x000fe2000c921848 */
[----:B------:R-:W-:-:S03]  /*22910*/  IMAD.WIDE R20, R0, 0x4, R20 ;  /* 0x0000000400147825 */ /* 0x000fc600078e0214 */
[----:B------:R3:W-:Y:S04]  /*22920*/  STL.64 [R1+0xfb0], R24 ;  /* 0x000fb01801007387 */ /* 0x0007e80000100a00 */
[----:B------:R-:W-:Y:S04]  /*22930*/  LDGSTS.E [R19+-0x7bffc], desc[UR8][R26.64], !P1 ;  /* 0x840040001a137fae */ /* 0x000fe8000c921848 */
[----:B-1----:R-:W4:Y:S04]  /*22940*/  LDL.LU.64 R34, [R1+0x7f8] ;  /* 0x0007f80001227983 */ /* 0x002f280000300a00 */
[----:B------:R1:W-:Y:S04]  /*22950*/  STL.64 [R1+0xfe8], R20 ;  /* 0x000fe81401007387 */ /* 0x0003e80000100a00 */
[----:B--2---:R-:W2:Y:S04]  /*22960*/  LDL.LU.64 R26, [R1+0x7f0] ;  /* 0x0007f000011a7983 */ /* 0x004ea80000300a00 */
[----:B------:R-:W2:Y:S04]  /*22970*/  LDL.LU.64 R18, [R1+0x7e8] ;  /* 0x0007e80001127983 */ /* 0x000ea80000300a00 */
[----:B------:R-:W-:Y:S04]  /*22980*/  LDGSTS.E [R252+-0x77ffc], desc[UR8][R24.64], !P1 ;  /* 0x8800400018fc7fae */ /* 0x000fe8000c921848 */
[----:B---3--:R-:W3:Y:S01]  /*22990*/  LDL.LU.64 R24, [R1+0x7e0] ;  /* 0x0007e00001187983 */ /* 0x008ee20000300a00 */
[----:B------:R-:W-:-:S05]  /*229a0*/  VIADD R235, R5, 0x100000 ;  /* 0x0010000005eb7836 */ /* 0x000fca0000000000 */
[----:B------:R1:W-:Y:S01]  /*229b0*/  LDGSTS.E [R235+-0x73ffc], desc[UR8][R20.64], !P1 ;  /* 0x8c00400014eb7fae */ /* 0x0003e2000c921848 */
[----:B------:R-:W-:Y:S01]  /*229c0*/  ISETP.GE.U32.AND P1, PT, R15, 0x7ffffebd, PT ;  /* 0x7ffffebd0f00780c */ /* 0x000fe20003f26070 */
[----:B------:R-:W-:Y:S01]  /*229d0*/  VIADD R14, R14, 0xfffffedf ;  /* 0xfffffedf0e0e7836 */ /* 0x000fe20000000000 */
[----:B------:R-:W3:Y:S01]  /*229e0*/  LDC R15, c[0x0][0x230] ;  /* 0x00008c00ff0f7b82 */ /* 0x000ee20000000800 */
[----:B-1----:R-:W-:-:S07]  /*229f0*/  IADD3 R21, R5, 0x100000, RZ ;  /* 0x0010000005157810 */ /* 0x002fce0007ffe0ff */
[----:B------:R-:W1:Y:S01]  /*22a00*/  LDC R20, c[0x0][0x230] ;  /* 0x00008c00ff147b82 */ /* 0x000e620000000800 */
[----:B------:R-:W-:-:S04]  /*22a10*/  IMAD.WIDE R36, R0, 0x4, R36 ;  /* 0x0000000400247825 */ /* 0x000fc800078e0224 */
[C---:B------:R-:W-:Y:S01]  /*22a20*/  IMAD.WIDE R28, R0.reuse, 0x4, R28 ;  /* 0x00000004001c7825 */ /* 0x040fe200078e021c */
[----:B------:R1:W-:Y:S03]  /*22a30*/  STL.64 [R1+0x1020], R36 ;  /* 0x0010202401007387 */ /* 0x0003e60000100a00 */
[C---:B------:R-:W-:Y:S01]  /*22a40*/  IMAD.WIDE R16, R0.reuse, 0x4, R16 ;  /* 0x0000000400107825 */ /* 0x040fe200078e0210 */
[----:B------:R1:W-:Y:S03]  /*22a50*/  STL.64 [R1+0x1090], R28 ;  /* 0x0010901c01007387 */ /* 0x0003e60000100a00 */
[----:B------:R-:W-:Y:S01]  /*22a60*/  IMAD.WIDE R30, R0, 0x4, R30 ;  /* 0x00000004001e7825 */ /* 0x000fe200078e021e */
[----:B------:R-:W-:Y:S04]  /*22a70*/  LDGSTS.E [R32+-0x7fff8], desc[UR8][R36.64], !P0 ;  /* 0x8000800024207fae */ /* 0x000fe8000c121848 */
[----:B------:R1:W-:Y:S04]  /*22a80*/  STL.64 [R1+0x1098], R16 ;  /* 0x0010981001007387 */ /* 0x0003e80000100a00 */
[----:B------:R-:W-:Y:S04]  /*22a90*/  LDGSTS.E [R21+-0x7bff8], desc[UR8][R28.64], !P0 ;  /* 0x840080001c157fae */ /* 0x000fe8000c121848 */
[----:B-1----:R-:W3:Y:S04]  /*22aa0*/  LDL.LU.64 R36, [R1+0x7d8] ;  /* 0x0007d80001247983 */ /* 0x002ee80000300a00 */
[----:B------:R1:W-:Y:S04]  /*22ab0*/  STL.64 [R1+0x10a0], R30 ;  /* 0x0010a01e01007387 */ /* 0x0003e80000100a00 */
[----:B------:R-:W3:Y:S04]  /*22ac0*/  LDL.LU.64 R32, [R1+0x7d0] ;  /* 0x0007d00001207983 */ /* 0x000ee80000300a00 */
[----:B------:R-:W3:Y:S04]  /*22ad0*/  LDL.LU.64 R28, [R1+0x7c8] ;  /* 0x0007c800011c7983 */ /* 0x000ee80000300a00 */
[----:B------:R-:W-:Y:S04]  /*22ae0*/  LDGSTS.E [R252+-0x77ff8], desc[UR8][R16.64], !P0 ;  /* 0x8800800010fc7fae */ /* 0x000fe8000c121848 */
[----:B------:R1:W-:Y:S04]  /*22af0*/  LDGSTS.E [R235+-0x73ff8], desc[UR8][R30.64], !P0 ;  /* 0x8c0080001eeb7fae */ /* 0x0003e8000c121848 */
[----:B------:R-:W3:Y:S01]  /*22b00*/  LDL.LU.64 R16, [R1+0x7c0] ;  /* 0x0007c00001107983 */ /* 0x000ee20000300a00 */
[----:B-1----:R-:W-:-:S02]  /*22b10*/  VIADD R30, R5, 0x100000 ;  /* 0x00100000051e7836 */ /* 0x002fc40000000000 */
[----:B----4-:R-:W-:-:S04]  /*22b20*/  IMAD.WIDE R34, R0, 0x4, R34 ;  /* 0x0000000400227825 */ /* 0x010fc800078e0222 */
[C---:B--2---:R-:W-:Y:S01]  /*22b30*/  IMAD.WIDE R26, R0.reuse, 0x4, R26 ;  /* 0x00000004001a7825 */ /* 0x044fe200078e021a */
[----:B------:R1:W-:Y:S03]  /*22b40*/  STL.64 [R1+0x10a8], R34 ;  /* 0x0010a82201007387 */ /* 0x0003e60000100a00 */
[C---:B------:R-:W-:Y:S01]  /*22b50*/  IMAD.WIDE R18, R0.reuse, 0x4, R18 ;  /* 0x0000000400127825 */ /* 0x040fe200078e0212 */
[----:B------:R2:W-:Y:S04]  /*22b60*/  STL.64 [R1+0x10b0], R26 ;  /* 0x0010b01a01007387 */ /* 0x0005e80000100a00 */
[----:B------:R-:W-:Y:S04]  /*22b70*/  LDGSTS.E [R30+-0x7fff4], desc[UR8][R34.64], !P1 ;  /* 0x8000c000221e7fae */ /* 0x000fe8000c921848 */
[----:B------:R4:W-:Y:S04]  /*22b80*/  STL.64 [R1+0x10b8], R18 ;  /* 0x0010b81201007387 */ /* 0x0009e80000100a00 */
[----:B------:R-:W-:Y:S01]  /*22b90*/  LDGSTS.E [R21+-0x7bff4], desc[UR8][R26.64], !P1 ;  /* 0x8400c0001a157fae */ /* 0x000fe2000c921848 */
[----:B---3--:R-:W-:-:S03]  /*22ba0*/  IMAD.WIDE R24, R0, 0x4, R24 ;  /* 0x0000000400187825 */ /* 0x008fc600078e0218 */
[----:B-1----:R-:W3:Y:S04]  /*22bb0*/  LDL.LU.64 R34, [R1+0x7b8] ;  /* 0x0007b80001227983 */ /* 0x002ee80000300a00 */
[----:B------:R1:W-:Y:S04]  /*22bc0*/  STL.64 [R1+0x10c0], R24 ;  /* 0x0010c01801007387 */ /* 0x0003e80000100a00 */
[----:B------:R-:W3:Y:S04]  /*22bd0*/  LDL.LU.64 R30, [R1+0x7b0] ;  /* 0x0007b000011e7983 */ /* 0x000ee80000300a00 */
[----:B--2---:R-:W2:Y:S04]  /*22be0*/  LDL.LU.64 R26, [R1+0x7a8] ;  /* 0x0007a800011a7983 */ /* 0x004ea80000300a00 */
[----:B------:R-:W-:Y:S01]  /*22bf0*/  LDGSTS.E [R252+-0x77ff4], desc[UR8][R18.64], !P1 ;  /* 0x8800c00012fc7fae */ /* 0x000fe2000c921848 */
[----:B------:R-:W-:-:S02]  /*22c00*/  ISETP.GE.U32.AND P0, PT, R14, 0x7ffffea0, PT ;  /* 0x7ffffea00e00780c */ /* 0x000fc40003f06070 */
[----:B------:R-:W2:Y:S01]  /*22c10*/  LDC R14, c[0x0][0x230] ;  /* 0x00008c00ff0e7b82 */ /* 0x000ea20000000800 */
[----:B------:R1:W-:Y:S04]  /*22c20*/  LDGSTS.E [R235+-0x73ff4], desc[UR8][R24.64], !P1 ;  /* 0x8c00c00018eb7fae */ /* 0x0003e8000c921848 */
[----:B----4-:R-:W4:Y:S01]  /*22c30*/  LDL.LU.64 R18, [R1+0x7a0] ;  /* 0x0007a00001127983 */ /* 0x010f220000300a00 */
[----:B-1----:R-:W-:Y:S02]  /*22c40*/  VIADD R24, R20, 0xfffffede ;  /* 0xfffffede14187836 */ /* 0x002fe40000000000 */
[----:B------:R-:W-:-:S03]  /*22c50*/  VIADD R20, R5, 0x100000 ;  /* 0x0010000005147836 */ /* 0x000fc60000000000 */
[----:B------:R-:W-:Y:S01]  /*22c60*/  ISETP.GE.U32.AND P1, PT, R24, 0x7ffffe9f, PT ;  /* 0x7ffffe9f1800780c */ /* 0x000fe20003f26070 */
[----:B------:R-:W-:-:S04]  /*22c70*/  IMAD.WIDE R36, R0, 0x4, R36 ;  /* 0x0000000400247825 */ /* 0x000fc800078e0224 */
[C---:B------:R-:W-:Y:S01]  /*22c80*/  IMAD.WIDE R32, R0.reuse, 0x4, R32 ;  /* 0x0000000400207825 */ /* 0x040fe200078e0220 */
[----:B------:R1:W-:Y:S03]  /*22c90*/  STL.64 [R1+0x1448], R36 ;  /* 0x0014482401007387 */ /* 0x0003e60000100a00 */
[C---:B------:R-:W-:Y:S01]  /*22ca0*/  IMAD.WIDE R28, R0.reuse, 0x4, R28 ;  /* 0x00000004001c7825 */ /* 0x040fe200078e021c */
[----:B------:R1:W-:Y:S04]  /*22cb0*/  STL.64 [R1+0x1450], R32 ;  /* 0x0014502001007387 */ /* 0x0003e80000100a00 */
[----:B------:R-:W-:Y:S04]  /*22cc0*/  LDGSTS.E [R21+-0x70000], desc[UR8][R36.64], !P0 ;  /* 0x9000000024157fae */ /* 0x000fe8000c121848 */
[----:B------:R1:W-:Y:S04]  /*22cd0*/  STL.64 [R1+0x1458], R28 ;  /* 0x0014581c01007387 */ /* 0x0003e80000100a00 */
[----:B------:R-:W-:Y:S01]  /*22ce0*/  LDGSTS.E [R20+-0x6c000], desc[UR8][R32.64], !P0 ;  /* 0x9400000020147fae */ /* 0x000fe2000c121848 */
[----:B------:R-:W-:-:S03]  /*22cf0*/  IMAD.WIDE R16, R0, 0x4, R16 ;  /* 0x0000000400107825 */ /* 0x000fc600078e0210 */
[----:B-1----:R-:W4:Y:S04]  /*22d00*/  LDL.LU.64 R36, [R1+0x798] ;  /* 0x0007980001247983 */ /* 0x002f280000300a00 */
[----:B------:R1:W-:Y:S04]  /*22d10*/  STL.64 [R1+0x1460], R16 ;  /* 0x0014601001007387 */ /* 0x0003e80000100a00 */
[----:B------:R-:W4:Y:S04]  /*22d20*/  LDL.LU.64 R20, [R1+0x790] ;  /* 0x0007900001147983 */ /* 0x000f280000300a00 */
[----:B------:R-:W4:Y:S04]  /*22d30*/  LDL.LU.64 R24, [R1+0x788] ;  /* 0x0007880001187983 */ /* 0x000f280000300a00 */
[----:B------:R-:W4:Y:S04]  /*22d40*/  LDL.LU.64 R32, [R1+0x780] ;  /* 0x0007800001207983 */ /* 0x000f280000300a00 */
[----:B------:R1:W-:Y:S04]  /*22d50*/  LDGSTS.E [R252+-0x68000], desc[UR8][R28.64], !P0 ;  /* 0x980000001cfc7fae */ /* 0x0003e8000c121848 */
[----:B------:R1:W-:Y:S01]  /*22d60*/  LDGSTS.E [R235+-0x64000], desc[UR8][R16.64], !P0 ;  /* 0x9c00000010eb7fae */ /* 0x0003e2000c121848 */
[----:B------:R-:W-:Y:S01]  /*22d70*/  VIADD R15, R15, 0xfffffedd ;  /* 0xfffffedd0f0f7836 */ /* 0x000fe20000000000 */
[----:B-1----:R-:W1:Y:S01]  /*22d80*/  LDC R28, c[0x0][0x230] ;  /* 0x00008c00ff1c7b82 */ /* 0x002e620000000800 */
[C---:B------:R-:W-:Y:S01]  /*22d90*/  IADD3 R17, R5.reuse, 0x100000, RZ ;  /* 0x0010000005117810 */ /* 0x040fe20007ffe0ff */
[----:B------:R-:W-:-:S02]  /*22da0*/  VIADD R16, R5, 0x100000 ;  /* 0x0010000005107836 */ /* 0x000fc40000000000 */
[----:B---3--:R-:W-:-:S04]  /*22db0*/  IMAD.WIDE R34, R0, 0x4, R34 ;  /* 0x0000000400227825 */ /* 0x008fc800078e0222 */
[C---:B------:R-:W-:Y:S01]  /*22dc0*/  IMAD.WIDE R30, R0.reuse, 0x4, R30 ;  /* 0x00000004001e7825 */ /* 0x040fe200078e021e */
[----:B------:R3:W-:Y:S03]  /*22dd0*/  STL.64 [R1+0x1468], R34 ;  /* 0x0014682201007387 */ /* 0x0007e60000100a00 */
[C---:B--2---:R-:W-:Y:S01]  /*22de0*/  IMAD.WIDE R26, R0.reuse, 0x4, R26 ;  /* 0x00000004001a7825 */ /* 0x044fe200078e021a */
[----:B------:R2:W-:Y:S04]  /*22df0*/  STL.64 [R1+0x1470], R30 ;  /* 0x0014701e01007387 */ /* 0x0005e80000100a00 */
[----:B------:R-:W-:Y:S04]  /*22e00*/  LDGSTS.E [R17+-0x6fffc], desc[UR8][R34.64], !P1 ;  /* 0x9000400022117fae */ /* 0x000fe8000c921848 */
[----:B------:R1:W-:Y:S04]  /*22e10*/  STL.64 [R1+0x1478], R26 ;  /* 0x0014781a01007387 */ /* 0x0003e80000100a00 */
[----:B------:R-:W-:Y:S01]  /*22e20*/  LDGSTS.E [R16+-0x6bffc], desc[UR8][R30.64], !P1 ;  /* 0x940040001e107fae */ /* 0x000fe2000c921848 */
[----:B----4-:R-:W-:-:S03]  /*22e30*/  IMAD.WIDE R18, R0, 0x4, R18 ;  /* 0x0000000400127825 */ /* 0x010fc600078e0212 */
[----:B---3--:R-:W3:Y:S04]  /*22e40*/  LDL.LU.64 R34, [R1+0x778] ;  /* 0x0007780001227983 */ /* 0x008ee80000300a00 */
[----:B------:R4:W-:Y:S04]  /*22e50*/  STL.64 [R1+0x1480], R18 ;  /* 0x0014801201007387 */ /* 0x0009e80000100a00 */
[----:B------:R-:W3:Y:S04]  /*22e60*/  LDL.LU.64 R16, [R1+0x770] ;  /* 0x0007700001107983 */ /* 0x000ee80000300a00 */
[----:B--2---:R-:W2:Y:S04]  /*22e70*/  LDL.LU.64 R30, [R1+0x768] ;  /* 0x00076800011e7983 */ /* 0x004ea80000300a00 */
[----:B------:R-:W-:Y:S01]  /*22e80*/  LDGSTS.E [R252+-0x67ffc], desc[UR8][R26.64], !P1 ;  /* 0x980040001afc7fae */ /* 0x000fe2000c921848 */
[----:B------:R-:W-:Y:S01]  /*22e90*/  ISETP.GE.U32.AND P0, PT, R15, 0x7ffffe9e, PT ;  /* 0x7ffffe9e0f00780c */ /* 0x000fe20003f06070 */
[----:B------:R-:W-:Y:S01]  /*22ea0*/  VIADD R14, R14, 0xfffffedc ;  /* 0xfffffedc0e0e7836 */ /* 0x000fe20000000000 */
[----:B------:R-:W2:Y:S01]  /*22eb0*/  LDC R15, c[0x0][0x230] ;  /* 0x00008c00ff0f7b82 */ /* 0x000ea20000000800 */
[----:B------:R4:W-:Y:S04]  /*22ec0*/  LDGSTS.E [R235+-0x63ffc], desc[UR8][R18.64], !P1 ;  /* 0x9c00400012eb7fae */ /* 0x0009e8000c921848 */
[----:B-1----:R-:W2:Y:S01]  /*22ed0*/  LDL.LU.64 R26, [R1+0x760] ;  /* 0x00076000011a7983 */ /* 0x002ea20000300a00 */
[----:B----4-:R-:W-:-:S02]  /*22ee0*/  VIADD R19, R5, 0x100000 ;  /* 0x0010000005137836 */ /* 0x010fc40000000000 */
[----:B------:R-:W-:Y:S01]  /*22ef0*/  VIADD R18, R5, 0x100000 ;  /* 0x0010000005127836 */ /* 0x000fe20000000000 */
[----:B------:R-:W-:Y:S02]  /*22f00*/  ISETP.GE.U32.AND P1, PT, R14, 0x7ffffe9d, PT ;  /* 0x7ffffe9d0e00780c */ /* 0x000fe40003f26070 */
        /* <DEDUP_REMOVED lines=10> */
[----:B----4-:R-:W4:Y:S04]  /*22fb0*/  LDL.LU.64 R36, [R1+0x758] ;  /* 0x0007580001247983 */ /* 0x010f280000300a00 */
[----:B------:R1:W-:Y:S04]  /*22fc0*/  STL.64 [R1+0x14a0], R32 ;  /* 0x0014a02001007387 */ /* 0x0003e80000100a00 */
[----:B-1----:R-:W4:Y:S04]  /*22fd0*/  LDL.LU.64 R20, [R1+0x750] ;  /* 0x0007500001147983 */ /* 0x002f280000300a00 */
[----:B------:R-:W4:Y:S04]  /*22fe0*/  LDL.LU.64 R18, [R1+0x748] ;  /* 0x0007480001127983 */ /* 0x000f280000300a00 */
[----:B------:R-:W-:Y:S04]  /*22ff0*/  LDGSTS.E [R252+-0x67ff8], desc[UR8][R24.64], !P0 ;  /* 0x9800800018fc7fae */ /* 0x000fe8000c121848 */
[----:B------:R1:W-:Y:S04]  /*23000*/  LDGSTS.E [R235+-0x63ff8], desc[UR8][R32.64], !P0 ;  /* 0x9c00800020eb7fae */ /* 0x0003e8000c121848 */
[----:B------:R-:W4:Y:S01]  /*23010*/  LDL.LU.64 R24, [R1+0x740] ;  /* 0x0007400001187983 */ /* 0x000f220000300a00 */
[----:B-1----:R-:W-:Y:S01]  /*23020*/  VIADD R32, R28, 0xfffffefb ;  /* 0xfffffefb1c207836 */ /* 0x002fe20000000000 */
[----:B------:R-:W-:-:S04]  /*23030*/  IADD3 R28, R5, 0x100000, RZ ;  /* 0x00100000051c7810 */ /* 0x000fc80007ffe0ff */
[----:B------:R-:W-:Y:S01]  /*23040*/  ISETP.GE.U32.AND P0, PT, R32, 0x7ffffebc, PT ;  /* 0x7ffffebc2000780c */ /* 0x000fe20003f06070 */
[----:B---3--:R-:W-:-:S04]  /*23050*/  IMAD.WIDE R34, R0, 0x4, R34 ;  /* 0x0000000400227825 */ /* 0x008fc800078e0222 */
[C---:B------:R-:W-:Y:S01]  /*23060*/  IMAD.WIDE R16, R0.reuse, 0x4, R16 ;  /* 0x0000000400107825 */ /* 0x040fe200078e0210 */
[----:B------:R-:W-:Y:S03]  /*23070*/  STL.64 [R1+0x14a8], R34 ;  /* 0x0014a82201007387 */ /* 0x000fe60000100a00 */
[C---:B--2---:R-:W-:Y:S01]  /*23080*/  IMAD.WIDE R30, R0.reuse, 0x4, R30 ;  /* 0x00000004001e7825 */ /* 0x044fe200078e021e */
[----:B------:R1:W-:Y:S04]  /*23090*/  STL.64 [R1+0x14b0], R16 ;  /* 0x0014b01001007387 */ /* 0x0003e80000100a00 */
[----:B------:R-:W-:Y:S04]  /*230a0*/  LDGSTS.E [R28+-0x6fff4], desc[UR8][R34.64], !P1 ;  /* 0x9000c000221c7fae */ /* 0x000fe8000c921848 */
[----:B------:R-:W-:Y:S04]  /*230b0*/  STL.64 [R1+0x14b8], R30 ;  /* 0x0014b81e01007387 */ /* 0x000fe80000100a00 */
[----:B------:R2:W-:Y:S01]  /*230c0*/  LDGSTS.E [R252+-0x6bff4], desc[UR8][R16.64], !P1 ;  /* 0x9400c00010fc7fae */ /* 0x0005e2000c921848 */
[----:B------:R-:W-:-:S03]  /*230d0*/  IMAD.WIDE R26, R0, 0x4, R26 ;  /* 0x00000004001a7825 */ /* 0x000fc600078e021a */
[----:B------:R-:W3:Y:S04]  /*230e0*/  LDL.LU.64 R28, [R1+0x738] ;  /* 0x00073800011c7983 */ /* 0x000ee80000300a00 */
[----:B------:R2:W-:Y:S04]  /*230f0*/  STL.64 [R1+0x14c0], R26 ;  /* 0x0014c01a01007387 */ /* 0x0005e80000100a00 */
[----:B-1----:R-:W3:Y:S04]  /*23100*/  LDL.LU.64 R16, [R1+0x730] ;  /* 0x0007300001107983 */ /* 0x002ee80000300a00 */
[----:B------:R-:W3:Y:S04]  /*23110*/  LDL.LU.64 R34, [R1+0x728] ;  /* 0x0007280001227983 */ /* 0x000ee80000300a00 */
[----:B------:R-:W3:Y:S01]  /*23120*/  LDL.LU.64 R32, [R1+0x720] ;  /* 0x0007200001207983 */ /* 0x000ee20000300a00 */
[----:B------:R-:W-:-:S02]  /*23130*/  VIADD R5, R5, 0x100000 ;  /* 0x0010000005057836 */ /* 0x000fc40000000000 */
[----:B------:R-:W-:-:S03]  /*23140*/  VIADD R15, R15, 0xfffffefa ;  /* 0xfffffefa0f0f7836 */ /* 0x000fc60000000000 */
[----:B------:R-:W-:Y:S04]  /*23150*/  LDGSTS.E [R5+-0x67ff4], desc[UR8][R30.64], !P1 ;  /* 0x9800c0001e057fae */ /* 0x000fe8000c921848 */
[----:B------:R1:W-:Y:S01]  /*23160*/  LDGSTS.E [R235+-0x63ff4], desc[UR8][R26.64], !P1 ;  /* 0x9c00c0001aeb7fae */ /* 0x0003e2000c921848 */
[----:B--2---:R-:W-:Y:S01]  /*23170*/  VIADD R252, R6, 0x100000 ;  /* 0x0010000006fc7836 */ /* 0x004fe20000000000 */
[----:B------:R-:W-:Y:S01]  /*23180*/  ISETP.GE.U32.AND P1, PT, R15, 0x7ffffebb, PT ;  /* 0x7ffffebb0f00780c */ /* 0x000fe20003f26070 */
[----:B------:R-:W-:Y:S01]  /*23190*/  VIADD R14, R14, 0xfffffef9 ;  /* 0xfffffef90e0e7836 */ /* 0x000fe20000000000 */
[----:B------:R-:W2:Y:S01]  /*231a0*/  LDC R15, c[0x0][0x230] ;  /* 0x00008c00ff0f7b82 */ /* 0x000ea20000000800 */
[C---:B-1----:R-:W-:Y:S01]  /*231b0*/  VIADD R26, R6.reuse, 0x100000 ;  /* 0x00100000061a7836 */ /* 0x042fe20000000000 */
[C---:B------:R-:W-:Y:S01]  /*231c0*/  IADD3 R5, R6.reuse, 0x100000, RZ ;  /* 0x0010000006057810 */ /* 0x040fe20007ffe0ff */
[----:B------:R-:W-:-:S05]  /*231d0*/  VIADD R235, R6, 0x100000 ;  /* 0x0010000006eb7836 */ /* 0x000fca0000000000 */
[----:B------:R-:W1:Y:S01]  /*231e0*/  LDC R30, c[0x0][0x230] ;  /* 0x00008c00ff1e7b82 */ /* 0x000e620000000800 */
[----:B----4-:R-:W-:-:S04]  /*231f0*/  IMAD.WIDE R36, R0, 0x4, R36 ;  /* 0x0000000400247825 */ /* 0x010fc800078e0224 */
        /* <DEDUP_REMOVED lines=8> */
[----:B----4-:R-:W4:Y:S04]  /*23280*/  LDL.LU.64 R36, [R1+0x718] ;  /* 0x0007180001247983 */ /* 0x010f280000300a00 */
[----:B------:R1:W-:Y:S04]  /*23290*/  STL.64 [R1+0xec8], R24 ;  /* 0x000ec81801007387 */ /* 0x0003e80000100a00 */
[----:B------:R-:W4:Y:S04]  /*232a0*/  LDL.LU.64 R26, [R1+0x710] ;  /* 0x00071000011a7983 */ /* 0x000f280000300a00 */
[----:B--2---:R-:W2:Y:S04]  /*232b0*/  LDL.LU.64 R20, [R1+0x708] ;  /* 0x0007080001147983 */ /* 0x004ea80000300a00 */
[----:B------:R-:W-:Y:S04]  /*232c0*/  LDGSTS.E [R235+-0x78000], desc[UR8][R18.64], !P0 ;  /* 0x8800000012eb7fae */ /* 0x000fe8000c121848 */
[----:B------:R1:W-:Y:S04]  /*232d0*/  LDGSTS.E [R5+-0x74000], desc[UR8][R24.64], !P0 ;  /* 0x8c00000018057fae */ /* 0x0003e8000c121848 */
[----:B-1----:R-:W2:Y:S01]  /*232e0*/  LDL.LU.64 R18, [R1+0x700] ;  /* 0x0007000001127983 */ /* 0x002ea20000300a00 */
[----:B------:R-:W-:-:S02]  /*232f0*/  VIADD R24, R6, 0x100000 ;  /* 0x0010000006187836 */ /* 0x000fc40000000000 */
[----:B---3--:R-:W-:-:S04]  /*23300*/  IMAD.WIDE R28, R0, 0x4, R28 ;  /* 0x00000004001c7825 */ /* 0x008fc800078e021c */
[C---:B------:R-:W-:Y:S01]  /*23310*/  IMAD.WIDE R16, R0.reuse, 0x4, R16 ;  /* 0x0000000400107825 */ /* 0x040fe200078e0210 */
[----:B------:R-:W-:Y:S03]  /*23320*/  STL.64 [R1+0xf00], R28 ;  /* 0x000f001c01007387 */ /* 0x000fe60000100a00 */
[C---:B------:R-:W-:Y:S01]  /*23330*/  IMAD.WIDE R34, R0.reuse, 0x4, R34 ;  /* 0x0000000400227825 */ /* 0x040fe200078e0222 */
[----:B------:R1:W-:Y:S03]  /*23340*/  STL.64 [R1+0xf38], R16 ;  /* 0x000f381001007387 */ /* 0x0003e60000100a00 */
[----:B------:R-:W-:Y:S01]  /*23350*/  IMAD.WIDE R32, R0, 0x4, R32 ;  /* 0x0000000400207825 */ /* 0x000fe200078e0220 */
[----:B------:R-:W-:Y:S04]  /*23360*/  LDGSTS.E [R24+-0x7fffc], desc[UR8][R28.64], !P1 ;  /* 0x800040001c187fae */ /* 0x000fe8000c921848 */
[----:B------:R3:W-:Y:S04]  /*23370*/  STL.64 [R1+0xf70], R34 ;  /* 0x000f702201007387 */ /* 0x0007e80000100a00 */
[----:B------:R-:W-:Y:S04]  /*23380*/  LDGSTS.E [R252+-0x7bffc], desc[UR8][R16.64], !P1 ;  /* 0x8400400010fc7fae */ /* 0x000fe8000c921848 */
[----:B------:R-:W2:Y:S04]  /*23390*/  LDL.LU.64 R24, [R1+0x6f8] ;  /* 0x0006f80001187983 */ /* 0x000ea80000300a00 */
[----:B------:R3:W-:Y:S04]  /*233a0*/  STL.64 [R1+0xfa8], R32 ;  /* 0x000fa82001007387 */ /* 0x0007e80000100a00 */
[----:B-1----:R-:W2:Y:S04]  /*233b0*/  LDL.LU.64 R16, [R1+0x6f0] ;  /* 0x0006f00001107983 */ /* 0x002ea80000300a00 */
[----:B------:R-:W2:Y:S04]  /*233c0*/  LDL.LU.64 R28, [R1+0x6e8] ;  /* 0x0006e800011c7983 */ /* 0x000ea80000300a00 */
[----:B------:R-:W-:Y:S01]  /*233d0*/  LDGSTS.E [R235+-0x77ffc], desc[UR8][R34.64], !P1 ;  /* 0x8800400022eb7fae */ /* 0x000fe2000c921848 */
[----:B------:R-:W-:-:S02]  /*233e0*/  ISETP.GE.U32.AND P0, PT, R14, 0x7ffffeba, PT ;  /* 0x7ffffeba0e00780c */ /* 0x000fc40003f06070 */
[----:B------:R-:W1:Y:S01]  /*233f0*/  LDC R14, c[0x0][0x230] ;  /* 0x00008c00ff0e7b82 */ /* 0x000e620000000800 */
[----:B------:R3:W-:Y:S04]  /*23400*/  LDGSTS.E [R5+-0x73ffc], desc[UR8][R32.64], !P1 ;  /* 0x8c00400020057fae */ /* 0x0007e8000c921848 */
[----:B---3--:R-:W3:Y:S01]  /*23410*/  LDL.LU.64 R34, [R1+0x6e0] ;  /* 0x0006e00001227983 */ /* 0x008ee20000300a00 */
[----:B------:R-:W-:Y:S02]  /*23420*/  VIADD R32, R30, 0xfffffef8 ;  /* 0xfffffef81e207836 */ /* 0x000fe40000000000 */
[----:B------:R-:W-:-:S03]  /*23430*/  VIADD R30, R6, 0x100000 ;  /* 0x00100000061e7836 */ /* 0x000fc60000000000 */
[----:B------:R-:W-:Y:S01]  /*23440*/  ISETP.GE.U32.AND P1, PT, R32, 0x7ffffeb9, PT ;  /* 0x7ffffeb92000780c */ /* 0x000fe20003f26070 */
[----:B----4-:R-:W-:-:S04]  /*23450*/  IMAD.WIDE R36, R0, 0x4, R36 ;  /* 0x0000000400247825 */ /* 0x010fc800078e0224 */
[C---:B------:R-:W-:Y:S01]  /*23460*/  IMAD.WIDE R26, R0.reuse, 0x4, R26 ;  /* 0x00000004001a7825 */ /* 0x040fe200078e021a */
[----:B------:R-:W-:Y:S03]  /*23470*/  STL.64 [R1+0xfe0], R36 ;  /* 0x000fe02401007387 */ /* 0x000fe60000100a00 */
[C---:B--2---:R-:W-:Y:S01]  /*23480*/  IMAD.WIDE R20, R0.reuse, 0x4, R20 ;  /* 0x0000000400147825 */ /* 0x044fe200078e0214 */
[----:B------:R2:W-:Y:S04]  /*23490*/  STL.64 [R1+0x1018], R26 ;  /* 0x0010181a01007387 */ /* 0x0005e80000100a00 */
[----:B------:R-:W-:Y:S04]  /*234a0*/  LDGSTS.E [R30+-0x7fff8], desc[UR8][R36.64], !P0 ;  /* 0x80008000241e7fae */ /* 0x000fe8000c121848 */
[----:B------:R4:W-:Y:S04]  /*234b0*/  STL.64 [R1+0x1118], R20 ;  /* 0x0011181401007387 */ /* 0x0009e80000100a00 */
[----:B------:R-:W-:Y:S01]  /*234c0*/  LDGSTS.E [R252+-0x7bff8], desc[UR8][R26.64], !P0 ;  /* 0x840080001afc7fae */ /* 0x000fe2000c121848 */
[----:B------:R-:W-:-:S03]  /*234d0*/  IMAD.WIDE R18, R0, 0x4, R18 ;  /* 0x0000000400127825 */ /* 0x000fc600078e0212 */
[----:B------:R-:W3:Y:S04]  /*234e0*/  LDL.LU.64 R30, [R1+0x6d8] ;  /* 0x0006d800011e7983 */ /* 0x000ee80000300a00 */
[----:B------:R1:W-:Y:S04]  /*234f0*/  STL.64 [R1+0x1120], R18 ;  /* 0x0011201201007387 */ /* 0x0003e80000100a00 */
[----:B--2---:R-:W2:Y:S04]  /*23500*/  LDL.LU.64 R26, [R1+0x6d0] ;  /* 0x0006d000011a7983 */ /* 0x004ea80000300a00 */
[----:B------:R-:W2:Y:S04]  /*23510*/  LDL.LU.64 R32, [R1+0x6c8] ;  /* 0x0006c80001207983 */ /* 0x000ea80000300a00 */
[----:B------:R-:W-:Y:S04]  /*23520*/  LDGSTS.E [R235+-0x77ff8], desc[UR8][R20.64], !P0 ;  /* 0x8800800014eb7fae */ /* 0x000fe8000c121848 */
[----:B------:R1:W-:Y:S04]  /*23530*/  LDGSTS.E [R5+-0x73ff8], desc[UR8][R18.64], !P0 ;  /* 0x8c00800012057fae */ /* 0x0003e8000c121848 */
[----:B----4-:R-:W4:Y:S01]  /*23540*/  LDL.LU.64 R20, [R1+0x6c0] ;  /* 0x0006c00001147983 */ /* 0x010f220000300a00 */
[----:B-1----:R-:W-:Y:S01]  /*23550*/  IADD3 R19, R6, 0x100000, RZ ;  /* 0x0010000006137810 */ /* 0x002fe20007ffe0ff */
[----:B------:R-:W-:Y:S01]  /*23560*/  VIADD R15, R15, 0xfffffedb ;  /* 0xfffffedb0f0f7836 */ /* 0x000fe20000000000 */
[----:B------:R-:W1:Y:S01]  /*23570*/  LDC R18, c[0x0][0x230] ;  /* 0x00008c00ff127b82 */ /* 0x000e620000000800 */
[----:B------:R-:W-:-:S04]  /*23580*/  IMAD.WIDE R24, R0, 0x4, R24 ;  /* 0x0000000400187825 */ /* 0x000fc800078e0218 */
[C---:B------:R-:W-:Y:S01]  /*23590*/  IMAD.WIDE R16, R0.reuse, 0x4, R16 ;  /* 0x0000000400107825 */ /* 0x040fe200078e0210 */
[----:B------:R-:W-:Y:S03]  /*235a0*/  STL.64 [R1+0x1128], R24 ;  /* 0x0011281801007387 */ /* 0x000fe60000100a00 */
[C---:B------:R-:W-:Y:S01]  /*235b0*/  IMAD.WIDE R28, R0.reuse, 0x4, R28 ;  /* 0x00000004001c7825 */ /* 0x040fe200078e021c */
[----:B------:R1:W-:Y:S04]  /*235c0*/  STL.64 [R1+0x1130], R16 ;  /* 0x0011301001007387 */ /* 0x0003e80000100a00 */
[----:B------:R1:W-:Y:S04]  /*235d0*/  STL.64 [R1+0x1138], R28 ;  /* 0x0011381c01007387 */ /* 0x0003e80000100a00 */
[----:B------:R-:W-:Y:S04]  /*235e0*/  LDGSTS.E [R19+-0x7fff4], desc[UR8][R24.64], !P1 ;  /* 0x8000c00018137fae */ /* 0x000fe8000c921848 */
[----:B------:R-:W4:Y:S01]  /*235f0*/  LDL.LU.64 R36, [R1+0x6b8] ;  /* 0x0006b80001247983 */ /* 0x000f220000300a00 */
[----:B---3--:R-:W-:-:S03]  /*23600*/  IMAD.WIDE R34, R0, 0x4, R34 ;  /* 0x0000000400227825 */ /* 0x008fc600078e0222 */
[----:B------:R-:W-:Y:S04]  /*23610*/  LDGSTS.E [R252+-0x7bff4], desc[UR8][R16.64], !P1 ;  /* 0x8400c00010fc7fae */ /* 0x000fe8000c921848 */
[----:B------:R-:W-:Y:S04]  /*23620*/  STL.64 [R1+0x1140], R34 ;  /* 0x0011402201007387 */ /* 0x000fe80000100a00 */
[----:B------:R-:W-:Y:S04]  /*23630*/  LDGSTS.E [R235+-0x77ff4], desc[UR8][R28.64], !P1 ;  /* 0x8800c0001ceb7fae */ /* 0x000fe8000c921848 */
[----:B-1----:R-:W3:Y:S04]  /*23640*/  LDL.LU.64 R16, [R1+0x6b0] ;  /* 0x0006b00001107983 */ /* 0x002ee80000300a00 */
[----:B------:R-:W3:Y:S04]  /*23650*/  LDL.LU.64 R24, [R1+0x6a8] ;  /* 0x0006a80001187983 */ /* 0x000ee80000300a00 */
[----:B------:R-:W3:Y:S01]  /*23660*/  LDL.LU.64 R28, [R1+0x6a0] ;  /* 0x0006a000011c7983 */ /* 0x000ee20000300a00 */
[----:B------:R-:W-:Y:S01]  /*23670*/  ISETP.GE.U32.AND P0, PT, R15, 0x7ffffe9c, PT ;  /* 0x7ffffe9c0f00780c */ /* 0x000fe20003f06070 */
[----:B------:R-:W-:Y:S01]  /*23680*/  VIADD R14, R14, 0xfffffeda ;  /* 0xfffffeda0e0e7836 */ /* 0x000fe20000000000 */
[----:B------:R-:W1:Y:S01]  /*23690*/  LDC R15, c[0x0][0x230] ;  /* 0x00008c00ff0f7b82 */ /* 0x000e620000000800 */
[----:B------:R-:W-:Y:S03]  /*236a0*/  LDGSTS.E [R5+-0x73ff4], desc[UR8][R34.64], !P1 ;  /* 0x8c00c00022057fae */ /* 0x000fe6000c921848 */
[----:B------:R-:W-:-:S04]  /*236b0*/  ISETP.GE.U32.AND P1, PT, R14, 0x7ffffe9b, PT ;  /* 0x7ffffe9b0e00780c */ /* 0x000fc80003f26070 */
[----:B------:R-:W1:Y:S01]  /*236c0*/  LDC R14, c[0x0][0x230] ;  /* 0x00008c00ff0e7b82 */ /* 0x000e620000000800 */
[----:B------:R-:W-:-:S04]  /*236d0*/  IMAD.WIDE R30, R0, 0x4, R30 ;  /* 0x00000004001e7825 */ /* 0x000fc800078e021e */
[C---:B--2---:R-:W-:Y:S01]  /*236e0*/  IMAD.WIDE R26, R0.reuse, 0x4, R26 ;  /* 0x00000004001a7825 */ /* 0x044fe200078e021a */
[----:B------:R2:W-:Y:S03]  /*236f0*/  STL.64 [R1+0x14c8], R30 ;  /* 0x0014c81e01007387 */ /* 0x0005e60000100a00 */
[C---:B------:R-:W-:Y:S01]  /*23700*/  IMAD.WIDE R32, R0.reuse, 0x4, R32 ;  /* 0x0000000400207825 */ /* 0x040fe200078e0220 */
[----:B------:R1:W-:Y:S04]  /*23710*/  STL.64 [R1+0x14d0], R26 ;  /* 0x0014d01a01007387 */ /* 0x0003e80000100a00 */
[----:B------:R-:W-:Y:S04]  /*23720*/  LDGSTS.E [R19+-0x70000], desc[UR8][R30.64], !P0 ;  /* 0x900000001e137fae */ /* 0x000fe8000c121848 */
[----:B------:R1:W-:Y:S04]  /*23730*/  STL.64 [R1+0x14d8], R32 ;  /* 0x0014d82001007387 */ /* 0x0003e80000100a00 */
[----:B------:R-:W-:Y:S01]  /*23740*/  LDGSTS.E [R252+-0x6c000], desc[UR8][R26.64], !P0 ;  /* 0x940000001afc7fae */ /* 0x000fe2000c121848 */
[----:B----4-:R-:W-:-:S03]  /*23750*/  IMAD.WIDE R20, R0, 0x4, R20 ;  /* 0x0000000400147825 */ /* 0x010fc600078e0214 */
[----:B--2---:R-:W2:Y:S04]  /*23760*/  LDL.LU.64 R30, [R1+0x698] ;  /* 0x00069800011e7983 */ /* 0x004ea80000300a00 */
[----:B------:R4:W-:Y:S04]  /*23770*/  STL.64 [R1+0x14e0], R20 ;  /* 0x0014e01401007387 */ /* 0x0009e80000100a00 */
[----:B-1----:R-:W2:Y:S04]  /*23780*/  LDL.LU.64 R26, [R1+0x690] ;  /* 0x00069000011a7983 */ /* 0x002ea80000300a00 */
[----:B------:R-:W2:Y:S04]  /*23790*/  LDL.LU.64 R34, [R1+0x688] ;  /* 0x0006880001227983 */ /* 0x000ea80000300a00 */
[----:B------:R-:W-:Y:S04]  /*237a0*/  LDGSTS.E [R235+-0x68000], desc[UR8][R32.64], !P0 ;  /* 0x9800000020eb7fae */ /* 0x000fe8000c121848 */
[----:B------:R4:W-:Y:S04]  /*237b0*/  LDGSTS.E [R5+-0x64000], desc[UR8][R20.64], !P0 ;  /* 0x9c00000014057fae */ /* 0x0009e8000c121848 */
[----:B------:R-:W2:Y:S01]  /*237c0*/  LDL.LU.64 R32, [R1+0x680] ;  /* 0x0006800001207983 */ /* 0x000ea20000300a00 */
[----:B----4-:R-:W-:-:S02]  /*237d0*/  VIADD R20, R18, 0xfffffed9 ;  /* 0xfffffed912147836 */ /* 0x010fc40000000000 */
[----:B------:R-:W-:-:S03]  /*237e0*/  VIADD R18, R6, 0x100000 ;  /* 0x0010000006127836 */ /* 0x000fc60000000000 */
[----:B------:R-:W-:Y:S01]  /*237f0*/  ISETP.GE.U32.AND P0, PT, R20, 0x7ffffe9a, PT ;  /* 0x7ffffe9a1400780c */ /* 0x000fe20003f06070 */
[----:B------:R-:W-:-:S05]  /*23800*/  IMAD.WIDE R36, R0, 0x4, R36 ;  /* 0x0000000400247825 */ /* 0x000fca00078e0224 */
[----:B------:R-:W-:Y:S04]  /*23810*/  STL.64 [R1+0x14e8], R36 ;  /* 0x0014e82401007387 */ /* 0x000fe80000100a00 */
[----:B------:R-:W-:Y:S01]  /*23820*/  LDGSTS.E [R18+-0x6fffc], desc[UR8][R36.64], !P1 ;  /* 0x9000400024127fae */ /* 0x000fe2000c921848 */
[----:B---3--:R-:W-:-:S04]  /*23830*/  IMAD.WIDE R16, R0, 0x4, R16 ;  /* 0x0000000400107825 */ /* 0x008fc800078e0210 */
[C---:B------:R-:W-:Y:S01]  /*23840*/  IMAD.WIDE R24, R0.reuse, 0x4, R24 ;  /* 0x0000000400187825 */ /* 0x040fe200078e0218 */
[----:B------:R1:W-:Y:S03]  /*23850*/  STL.64 [R1+0x14f0], R16 ;  /* 0x0014f01001007387 */ /* 0x0003e60000100a00 */
[----:B------:R-:W-:Y:S01]  /*23860*/  IMAD.WIDE R28, R0, 0x4, R28 ;  /* 0x00000004001c7825 */ /* 0x000fe200078e021c */
[----:B------:R3:W-:Y:S04]  /*23870*/  STL.64 [R1+0x14f8], R24 ;  /* 0x0014f81801007387 */ /* 0x0007e80000100a00 */
[----:B------:R-:W4:Y:S04]  /*23880*/  LDL.LU.64 R18, [R1+0x678] ;  /* 0x0006780001127983 */ /* 0x000f280000300a00 */
[----:B------:R-:W-:Y:S04]  /*23890*/  LDGSTS.E [R252+-0x6bffc], desc[UR8][R16.64], !P1 ;  /* 0x9400400010fc7fae */ /* 0x000fe8000c921848 */
[----:B------:R3:W-:Y:S04]  /*238a0*/  STL.64 [R1+0x1500], R28 ;  /* 0x0015001c01007387 */ /* 0x0007e80000100a00 */
[----:B------:R-:W-:Y:S04]  /*238b0*/  LDGSTS.E [R235+-0x67ffc], desc[UR8][R24.64], !P1 ;  /* 0x9800400018eb7fae */ /* 0x000fe8000c921848 */
[----:B-1----:R-:W4:Y:S04]  /*238c0*/  LDL.LU.64 R16, [R1+0x670] ;  /* 0x0006700001107983 */ /* 0x002f280000300a00 */
[----:B------:R-:W4:Y:S04]  /*238d0*/  LDL.LU.64 R20, [R1+0x668] ;  /* 0x0006680001147983 */ /* 0x000f280000300a00 */
[----:B---3--:R-:W3:Y:S01]  /*238e0*/  LDL.LU.64 R24, [R1+0x5e0] ;  /* 0x0005e00001187983 */ /* 0x008ee20000300a00 */
[----:B------:R-:W-:-:S03]  /*238f0*/  VIADD R15, R15, 0xfffffed8 ;  /* 0xfffffed80f0f7836 */ /* 0x000fc60000000000 */
[----:B------:R1:W-:Y:S02]  /*23900*/  LDGSTS.E [R5+-0x63ffc], desc[UR8][R28.64], !P1 ;  /* 0x9c0040001c057fae */ /* 0x0003e4000c921848 */
[----:B------:R-:W-:Y:S02]  /*23910*/  ISETP.GE.U32.AND P1, PT, R15, 0x7ffffe99, PT ;  /* 0x7ffffe990f00780c */ /* 0x000fe40003f26070 */
[----:B------:R-:W-:Y:S01]  /*23920*/  IADD3 R14, R14, -0x109, RZ ;  /* 0xfffffef70e0e7810 */ /* 0x000fe20007ffe0ff */
[----:B------:R-:W3:Y:S01]  /*23930*/  LDC R15, c[0x0][0x230] ;  /* 0x00008c00ff0f7b82 */ /* 0x000ee20000000800 */
[----:B-1----:R-:W-:-:S07]  /*23940*/  VIADD R29, R6, 0x100000 ;  /* 0x00100000061d7836 */ /* 0x002fce0000000000 */
[----:B------:R-:W1:Y:S01]  /*23950*/  LDC R28, c[0x0][0x230] ;  /* 0x00008c00ff1c7b82 */ /* 0x000e620000000800 */
[----:B------:R-:W-:Y:S02]  /*23960*/  VIADD R6, R6, 0x100000 ;  /* 0x0010000006067836 */ /* 0x000fe40000000000 */
[----:B--2---:R-:W-:-:S04]  /*23970*/  IMAD.WIDE R30, R0, 0x4, R30 ;  /* 0x00000004001e7825 */ /* 0x004fc800078e021e */
        /* <DEDUP_REMOVED lines=8> */
[----:B--2---:R-:W2:Y:S04]  /*23a00*/  LDL.LU.64 R30, [R1+0x660] ;  /* 0x00066000011e7983 */ /* 0x004ea80000300a00 */
[----:B------:R3:W-:Y:S04]  /*23a10*/  STL.64 [R1+0x1520], R36 ;  /* 0x0015202401007387 */ /* 0x0007e80000100a00 */
[----:B-1----:R-:W2:Y:S04]  /*23a20*/  LDL.LU.64 R26, [R1+0x658] ;  /* 0x00065800011a7983 */ /* 0x002ea80000300a00 */
[----:B------:R-:W2:Y:S04]  /*23a30*/  LDL.LU.64 R32, [R1+0x650] ;  /* 0x0006500001207983 */ /* 0x000ea80000300a00 */
[----:B------:R-:W-:Y:S04]  /*23a40*/  LDGSTS.E [R235+-0x67ff8], desc[UR8][R34.64], !P0 ;  /* 0x9800800022eb7fae */ /* 0x000fe8000c121848 */
[----:B------:R3:W-:Y:S04]  /*23a50*/  LDGSTS.E [R5+-0x63ff8], desc[UR8][R36.64], !P0 ;  /* 0x9c00800024057fae */ /* 0x0007e8000c121848 */
[----:B------:R-:W2:Y:S01]  /*23a60*/  LDL.LU.64 R34, [R1+0x648] ;  /* 0x0006480001227983 */ /* 0x000ea20000300a00 */
[----:B----4-:R-:W-:-:S05]  /*23a70*/  IMAD.WIDE R18, R0, 0x4, R18 ;  /* 0x0000000400127825 */ /* 0x010fca00078e0212 */
[----:B------:R1:W-:Y:S04]  /*23a80*/  STL.64 [R1+0x1528], R18 ;  /* 0x0015281201007387 */ /* 0x0003e80000100a00 */
[----:B------:R4:W-:Y:S01]  /*23a90*/  LDGSTS.E [R252+-0x6fff4], desc[UR8][R18.64], !P1 ;  /* 0x9000c00012fc7fae */ /* 0x0009e2000c921848 */
[----:B------:R-:W-:-:S04]  /*23aa0*/  IMAD.WIDE R16, R0, 0x4, R16 ;  /* 0x0000000400107825 */ /* 0x000fc800078e0210 */
[C---:B------:R-:W-:Y:S01]  /*23ab0*/  IMAD.WIDE R20, R0.reuse, 0x4, R20 ;  /* 0x0000000400147825 */ /* 0x040fe200078e0214 */
[----:B------:R4:W-:Y:S03]  /*23ac0*/  STL.64 [R1+0x1530], R16 ;  /* 0x0015301001007387 */ /* 0x0009e60000100a00 */
[----:B---3--:R-:W-:Y:S01]  /*23ad0*/  IMAD.WIDE R36, R0, 0x4, R24 ;  /* 0x0000000400247825 */ /* 0x008fe200078e0218 */
[----:B------:R3:W-:Y:S04]  /*23ae0*/  STL.64 [R1+0x1538], R20 ;  /* 0x0015381401007387 */ /* 0x0007e80000100a00 */
[----:B-1----:R-:W2:Y:S04]  /*23af0*/  LDL.LU.64 R18, [R1+0x640] ;  /* 0x0006400001127983 */ /* 0x002ea80000300a00 */
[----:B------:R1:W-:Y:S04]  /*23b00*/  LDGSTS.E [R235+-0x6bff4], desc[UR8][R16.64], !P1 ;  /* 0x9400c00010eb7fae */ /* 0x0003e8000c921848 */
[----:B------:R-:W-:Y:S04]  /*23b10*/  STL.64 [R1+0x1540], R36 ;  /* 0x0015402401007387 */ /* 0x000fe80000100a00 */
[----:B------:R1:W-:Y:S04]  /*23b20*/  LDGSTS.E [R6+-0x67ff4], desc[UR8][R20.64], !P1 ;  /* 0x9800c00014067fae */ /* 0x0003e8000c921848 */
[----:B----4-:R-:W4:Y:S04]  /*23b30*/  LDL.LU.64 R16, [R1+0x638] ;  /* 0x0006380001107983 */ /* 0x010f280000300a00 */
[----:B------:R-:W4:Y:S04]  /*23b40*/  LDL.LU.64 R24, [R1+0x630] ;  /* 0x0006300001187983 */ /* 0x000f280000300a00 */
[----:B---3--:R-:W3:Y:S01]  /*23b50*/  LDL.LU.64 R20, [R1+0x628] ;  /* 0x0006280001147983 */ /* 0x008ee20000300a00 */
[----:B------:R-:W-:Y:S01]  /*23b60*/  ISETP.GE.U32.AND P0, PT, R14, 0x7ffffeb8, PT ;  /* 0x7ffffeb80e00780c */ /* 0x000fe20003f06070 */
[C---:B------:R-:W-:Y:S01]  /*23b70*/  VIADD R252, R7.reuse, 0x100000 ;  /* 0x0010000007fc7836 */ /* 0x040fe20000000000 */
[----:B------:R-:W3:Y:S01]  /*23b80*/  LDC R14, c[0x0][0x230] ;  /* 0x00008c00ff0e7b82 */ /* 0x000ee20000000800 */
[----:B------:R-:W-:Y:S01]  /*23b90*/  VIADD R28, R28, 0xfffffef6 ;  /* 0xfffffef61c1c7836 */ /* 0x000fe20000000000 */
[----:B------:R1:W-:Y:S02]  /*23ba0*/  LDGSTS.E [R5+-0x63ff4], desc[UR8][R36.64], !P1 ;  /* 0x9c00c00024057fae */ /* 0x0003e4000c921848 */
[----:B-1----:R-:W-:-:S02]  /*23bb0*/  VIADD R235, R7, 0x100000 ;  /* 0x0010000007eb7836 */ /* 0x002fc40000000000 */
[C---:B------:R-:W-:Y:S01]  /*23bc0*/  VIADD R6, R7.reuse, 0x100000 ;  /* 0x0010000007067836 */ /* 0x040fe20000000000 */
[----:B------:R-:W-:Y:S02]  /*23bd0*/  ISETP.GE.U32.AND P1, PT, R28, 0x7ffffeb7, PT ;  /* 0x7ffffeb71c00780c */ /* 0x000fe40003f26070 */
[----:B------:R-:W-:Y:S01]  /*23be0*/  IADD3 R5, R7, 0x100000, RZ ;  /* 0x0010000007057810 */ /* 0x000fe20007ffe0ff */
        /* <DEDUP_REMOVED lines=9> */
[----:B-1----:R-:W3:Y:S04]  /*23c80*/  LDL.LU.64 R30, [R1+0x620] ;  /* 0x00062000011e7983 */ /* 0x002ee80000300a00 */
[----:B------:R1:W-:Y:S04]  /*23c90*/  STL.64 [R1+0xe88], R34 ;  /* 0x000e882201007387 */ /* 0x0003e80000100a00 */
[----:B--2---:R-:W2:Y:S04]  /*23ca0*/  LDL.LU.64 R26, [R1+0x618] ;  /* 0x00061800011a7983 */ /* 0x004ea80000300a00 */
[----:B------:R-:W2:Y:S04]  /*23cb0*/  LDL.LU.64 R28, [R1+0x610] ;  /* 0x00061000011c7983 */ /* 0x000ea80000300a00 */
[----:B------:R-:W-:Y:S04]  /*23cc0*/  LDGSTS.E [R6+-0x78000], desc[UR8][R32.64], !P0 ;  /* 0x8800000020067fae */ /* 0x000fe8000c121848 */
[----:B------:R1:W-:Y:S04]  /*23cd0*/  LDGSTS.E [R5+-0x74000], desc[UR8][R34.64], !P0 ;  /* 0x8c00000022057fae */ /* 0x0003e8000c121848 */
[----:B------:R-:W2:Y:S01]  /*23ce0*/  LDL.LU.64 R32, [R1+0x608] ;  /* 0x0006080001207983 */ /* 0x000ea20000300a00 */
[----:B------:R-:W-:Y:S01]  /*23cf0*/  VIADD R15, R15, 0xfffffef5 ;  /* 0xfffffef50f0f7836 */ /* 0x000fe20000000000 */
[----:B-1----:R-:W1:Y:S01]  /*23d00*/  LDC R34, c[0x0][0x230] ;  /* 0x00008c00ff227b82 */ /* 0x002e620000000800 */
[----:B------:R-:W-:-:S05]  /*23d10*/  IMAD.WIDE R18, R0, 0x4, R18 ;  /* 0x0000000400127825 */ /* 0x000fca00078e0212 */
[----:B------:R-:W-:Y:S04]  /*23d20*/  STL.64 [R1+0xec0], R18 ;  /* 0x000ec01201007387 */ /* 0x000fe80000100a00 */
[----:B------:R-:W-:Y:S01]  /*23d30*/  LDGSTS.E [R252+-0x7fffc], desc[UR8][R18.64], !P1 ;  /* 0x8000400012fc7fae */ /* 0x000fe2000c921848 */
[----:B----4-:R-:W-:-:S04]  /*23d40*/  IMAD.WIDE R16, R0, 0x4, R16 ;  /* 0x0000000400107825 */ /* 0x010fc800078e0210 */
[C---:B------:R-:W-:Y:S01]  /*23d50*/  IMAD.WIDE R24, R0.reuse, 0x4, R24 ;  /* 0x0000000400187825 */ /* 0x040fe200078e0218 */
[----:B------:R4:W-:Y:S03]  /*23d60*/  STL.64 [R1+0xef8], R16 ;  /* 0x000ef81001007387 */ /* 0x0009e60000100a00 */
[----:B---3--:R-:W-:Y:S01]  /*23d70*/  IMAD.WIDE R36, R0, 0x4, R20 ;  /* 0x0000000400247825 */ /* 0x008fe200078e0214 */
[----:B------:R3:W-:Y:S04]  /*23d80*/  STL.64 [R1+0xf30], R24 ;  /* 0x000f301801007387 */ /* 0x0007e80000100a00 */
[----:B------:R-:W2:Y:S04]  /*23d90*/  LDL.LU.64 R20, [R1+0x600] ;  /* 0x0006000001147983 */ /* 0x000ea80000300a00 */
[----:B------:R-:W-:Y:S04]  /*23da0*/  LDGSTS.E [R235+-0x7bffc], desc[UR8][R16.64], !P1 ;  /* 0x8400400010eb7fae */ /* 0x000fe8000c921848 */
[----:B------:R2:W-:Y:S04]  /*23db0*/  STL.64 [R1+0xf68], R36 ;  /* 0x000f682401007387 */ /* 0x0005e80000100a00 */
[----:B------:R-:W-:Y:S04]  /*23dc0*/  LDGSTS.E [R6+-0x77ffc], desc[UR8][R24.64], !P1 ;  /* 0x8800400018067fae */ /* 0x000fe8000c921848 */
[----:B----4-:R-:W4:Y:S04]  /*23dd0*/  LDL.LU.64 R16, [R1+0x5f8] ;  /* 0x0005f80001107983 */ /* 0x010f280000300a00 */
[----:B------:R-:W4:Y:S04]  /*23de0*/  LDL.LU.64 R18, [R1+0x5f0] ;  /* 0x0005f00001127983 */ /* 0x000f280000300a00 */
[----:B---3--:R-:W3:Y:S01]  /*23df0*/  LDL.LU.64 R24, [R1+0x5e8] ;  /* 0x0005e80001187983 */ /* 0x008ee20000300a00 */
[----:B------:R-:W-:Y:S01]  /*23e00*/  ISETP.GE.U32.AND P0, PT, R15, 0x7ffffeb6, PT ;  /* 0x7ffffeb60f00780c */ /* 0x000fe20003f06070 */
[----:B------:R-:W-:Y:S01]  /*23e10*/  VIADD R14, R14, 0xfffffef4 ;  /* 0xfffffef40e0e7836 */ /* 0x000fe20000000000 */
[----:B------:R-:W3:Y:S01]  /*23e20*/  LDC R15, c[0x0][0x230] ;  /* 0x00008c00ff0f7b82 */ /* 0x000ee20000000800 */
[----:B------:R2:W-:Y:S03]  /*23e30*/  LDGSTS.E [R5+-0x73ffc], desc[UR8][R36.64], !P1 ;  /* 0x8c00400024057fae */ /* 0x0005e6000c921848 */
[----:B------:R-:W-:Y:S01]  /*23e40*/  ISETP.GE.U32.AND P1, PT, R14, 0x7ffffeb5, PT ;  /* 0x7ffffeb50e00780c */ /* 0x000fe20003f26070 */
[----:B-1----:R-:W-:-:S03]  /*23e50*/  VIADD R34, R34, 0xfffffed7 ;  /* 0xfffffed722227836 */ /* 0x002fc60000000000 */
[----:B------:R-:W1:Y:S01]  /*23e60*/  LDC R14, c[0x0][0x230] ;  /* 0x00008c00ff0e7b82 */ /* 0x000e620000000800 */
[----:B------:R-:W-:-:S04]  /*23e70*/  IMAD.WIDE R30, R0, 0x4, R30 ;  /* 0x00000004001e7825 */ /* 0x000fc800078e021e */
[C---:B--2---:R-:W-:Y:S01]  /*23e80*/  IMAD.WIDE R26, R0.reuse, 0x4, R26 ;  /* 0x00000004001a7825 */ /* 0x044fe200078e021a */
[----:B------:R-:W-:Y:S03]  /*23e90*/  STL.64 [R1+0xfa0], R30 ;  /* 0x000fa01e01007387 */ /* 0x000fe60000100a00 */
[C---:B------:R-:W-:Y:S01]  /*23ea0*/  IMAD.WIDE R28, R0.reuse, 0x4, R28 ;  /* 0x00000004001c7825 */ /* 0x040fe200078e021c */
[----:B------:R2:W-:Y:S04]  /*23eb0*/  STL.64 [R1+0xfd8], R26 ;  /* 0x000fd81a01007387 */ /* 0x0005e80000100a00 */
[----:B------:R-:W-:Y:S04]  /*23ec0*/  LDGSTS.E [R252+-0x7fff8], desc[UR8][R30.64], !P0 ;  /* 0x800080001efc7fae */ /* 0x000fe8000c121848 */
[----:B------:R-:W-:Y:S04]  /*23ed0*/  LDGSTS.E [R235+-0x7bff8], desc[UR8][R26.64], !P0 ;  /* 0x840080001aeb7fae */ /* 0x000fe8000c121848 */
[----:B------:R1:W-:Y:S01]  /*23ee0*/  STL.64 [R1+0x1010], R28 ;  /* 0x0010101c01007387 */ /* 0x0003e20000100a00 */
[----:B------:R-:W-:-:S03]  /*23ef0*/  IMAD.WIDE R36, R0, 0x4, R32 ;  /* 0x0000000400247825 */ /* 0x000fc600078e0220 */
[----:B------:R-:W-:Y:S04]  /*23f00*/  LDGSTS.E [R6+-0x77ff8], desc[UR8][R28.64], !P0 ;  /* 0x880080001c067fae */ /* 0x000fe8000c121848 */
[----:B--2---:R-:W2:Y:S04]  /*23f10*/  LDL.LU.64 R26, [R1+0x5d8] ;  /* 0x0005d800011a7983 */ /* 0x004ea80000300a00 */
[----:B------:R-:W-:Y:S04]  /*23f20*/  STL.64 [R1+0x11a0], R36 ;  /* 0x0011a02401007387 */ /* 0x000fe80000100a00 */
[----:B------:R-:W2:Y:S04]  /*23f30*/  LDL.LU.64 R30, [R1+0x5d0] ;  /* 0x0005d000011e7983 */ /* 0x000ea80000300a00 */
[----:B------:R-:W2:Y:S04]  /*23f40*/  LDL.LU.64 R32, [R1+0x5c8] ;  /* 0x0005c80001207983 */ /* 0x000ea80000300a00 */
[----:B-1----:R-:W2:Y:S04]  /*23f50*/  LDL.LU.64 R28, [R1+0x5c0] ;  /* 0x0005c000011c7983 */ /* 0x002ea80000300a00 */
[----:B------:R-:W-:Y:S01]  /*23f60*/  LDGSTS.E [R5+-0x73ff8], desc[UR8][R36.64], !P0 ;  /* 0x8c00800024057fae */ /* 0x000fe2000c121848 */
[----:B------:R-:W-:Y:S01]  /*23f70*/  ISETP.GE.U32.AND P0, PT, R34, 0x7ffffe98, PT ;  /* 0x7ffffe982200780c */ /* 0x000fe20003f06070 */
[----:B------:R-:W-:-:S05]  /*23f80*/  IMAD.WIDE R20, R0, 0x4, R20 ;  /* 0x0000000400147825 */ /* 0x000fca00078e0214 */
[----:B------:R-:W-:Y:S04]  /*23f90*/  STL.64 [R1+0x11a8], R20 ;  /* 0x0011a81401007387 */ /* 0x000fe80000100a00 */
[----:B------:R-:W-:Y:S01]  /*23fa0*/  LDGSTS.E [R252+-0x7fff4], desc[UR8][R20.64], !P1 ;  /* 0x8000c00014fc7fae */ /* 0x000fe2000c921848 */
[----:B----4-:R-:W-:-:S04]  /*23fb0*/  IMAD.WIDE R16, R0, 0x4, R16 ;  /* 0x0000000400107825 */ /* 0x010fc800078e0210 */
[C---:B------:R-:W-:Y:S01]  /*23fc0*/  IMAD.WIDE R18, R0.reuse, 0x4, R18 ;  /* 0x0000000400127825 */ /* 0x040fe200078e0212 */
[----:B------:R1:W-:Y:S03]  /*23fd0*/  STL.64 [R1+0x11b0], R16 ;  /* 0x0011b01001007387 */ /* 0x0003e60000100a00 */
[----:B---3--:R-:W-:Y:S01]  /*23fe0*/  IMAD.WIDE R24, R0, 0x4, R24 ;  /* 0x0000000400187825 */ /* 0x008fe200078e0218 */
[----:B------:R-:W-:Y:S04]  /*23ff0*/  LDGSTS.E [R235+-0x7bff4], desc[UR8][R16.64], !P1 ;  /* 0x8400c00010eb7fae */ /* 0x000fe8000c921848 */
[----:B------:R3:W-:Y:S04]  /*24000*/  STL.64 [R1+0x11b8], R18 ;  /* 0x0011b81201007387 */ /* 0x0007e80000100a00 */
[----:B------:R-:W-:Y:S04]  /*24010*/  LDGSTS.E [R6+-0x77ff4], desc[UR8][R18.64], !P1 ;  /* 0x8800c00012067fae */ /* 0x000fe8000c921848 */
[----:B-1----:R-:W4:Y:S04]  /*24020*/  LDL.LU.64 R16, [R1+0x5b8] ;  /* 0x0005b80001107983 */ /* 0x002f280000300a00 */
[----:B------:R1:W-:Y:S04]  /*24030*/  STL.64 [R1+0x11c0], R24 ;  /* 0x0011c01801007387 */ /* 0x0003e80000100a00 */
[----:B------:R-:W4:Y:S04]  /*24040*/  LDL.LU.64 R20, [R1+0x5b0] ;  /* 0x0005b00001147983 */ /* 0x000f280000300a00 */
[----:B------:R-:W4:Y:S04]  /*24050*/  LDL.LU.64 R34, [R1+0x5a8] ;  /* 0x0005a80001227983 */ /* 0x000f280000300a00 */
[----:B---3--:R-:W3:Y:S01]  /*24060*/  LDL.LU.64 R18, [R1+0x5a0] ;  /* 0x0005a00001127983 */ /* 0x008ee20000300a00 */
[----:B------:R-:W-:-:S03]  /*24070*/  VIADD R15, R15, 0xfffffed6 ;  /* 0xfffffed60f0f7836 */ /* 0x000fc60000000000 */
[----:B------:R1:W-:Y:S02]  /*24080*/  LDGSTS.E [R5+-0x73ff4], desc[UR8][R24.64], !P1 ;  /* 0x8c00c00018057fae */ /* 0x0003e4000c921848 */
[----:B------:R-:W-:Y:S01]  /*24090*/  ISETP.GE.U32.AND P1, PT, R15, 0x7ffffe97, PT ;  /* 0x7ffffe970f00780c */ /* 0x000fe20003f26070 */
[----:B------:R-:W-:Y:S01]  /*240a0*/  VIADD R14, R14, 0xfffffed5 ;  /* 0xfffffed50e0e7836 */ /* 0x000fe20000000000 */
[----:B------:R-:W3:Y:S08]  /*240b0*/  LDC R15, c[0x0][0x230] ;  /* 0x00008c00ff0f7b82 */ /* 0x000ef00000000800 */
[----:B-1----:R-:W1:Y:S01]  /*240c0*/  LDC R24, c[0x0][0x230] ;  /* 0x00008c00ff187b82 */ /* 0x002e620000000800 */
[----:B--2---:R-:W-:-:S04]  /*240d0*/  IMAD.WIDE R26, R0, 0x4, R26 ;  /* 0x00000004001a7825 */ /* 0x004fc800078e021a */
[C---:B------:R-:W-:Y:S01]  /*240e0*/  IMAD.WIDE R30, R0.reuse, 0x4, R30 ;  /* 0x00000004001e7825 */ /* 0x040fe200078e021e */
[----:B------:R2:W-:Y:S03]  /*240f0*/  STL.64 [R1+0x1548], R26 ;  /* 0x0015481a01007387 */ /* 0x0005e60000100a00 */
[C---:B------:R-:W-:Y:S01]  /*24100*/  IMAD.WIDE R38, R0.reuse, 0x4, R32 ;  /* 0x0000000400267825 */ /* 0x040fe200078e0220 */
[----:B------:R1:W-:Y:S03]  /*24110*/  STL.64 [R1+0x1550], R30 ;  /* 0x0015501e01007387 */ /* 0x0003e60000100a00 */
[C---:B------:R-:W-:Y:S01]  /*24120*/  IMAD.WIDE R36, R0.reuse, 0x4, R28 ;  /* 0x0000000400247825 */ /* 0x040fe200078e021c */
[----:B------:R-:W-:Y:S04]  /*24130*/  LDGSTS.E [R252+-0x70000], desc[UR8][R26.64], !P0 ;  /* 0x900000001afc7fae */ /* 0x000fe8000c121848 */
[----:B------:R-:W3:Y:S04]  /*24140*/  LDL.LU.64 R28, [R1+0x598] ;  /* 0x00059800011c7983 */ /* 0x000ee80000300a00 */
[----:B------:R-:W-:Y:S04]  /*24150*/  STL.64 [R1+0x1558], R38 ;  /* 0x0015582601007387 */ /* 0x000fe80000100a00 */
[----:B--2---:R-:W2:Y:S04]  /*24160*/  LDL.LU.64 R26, [R1+0x590] ;  /* 0x00059000011a7983 */ /* 0x004ea80000300a00 */
[----:B------:R4:W-:Y:S04]  /*24170*/  STL.64 [R1+0x1560], R36 ;  /* 0x0015602401007387 */ /* 0x0009e80000100a00 */
[----:B------:R-:W-:Y:S04]  /*24180*/  LDGSTS.E [R235+-0x6c000], desc[UR8][R30.64], !P0 ;  /* 0x940000001eeb7fae */ /* 0x000fe8000c121848 */
[----:B------:R-:W-:Y:S04]  /*24190*/  LDGSTS.E [R6+-0x68000], desc[UR8][R38.64], !P0 ;  /* 0x9800000026067fae */ /* 0x000fe8000c121848 */
[----:B------:R4:W-:Y:S04]  /*241a0*/  LDGSTS.E [R5+-0x64000], desc[UR8][R36.64], !P0 ;  /* 0x9c00000024057fae */ /* 0x0009e8000c121848 */
[----:B-1----:R-:W2:Y:S04]  /*241b0*/  LDL.LU.64 R30, [R1+0x588] ;  /* 0x00058800011e7983 */ /* 0x002ea80000300a00 */
[----:B------:R-:W2:Y:S01]  /*241c0*/  LDL.LU.64 R32, [R1+0x580] ;  /* 0x0005800001207983 */ /* 0x000ea20000300a00 */
[----:B----4-:R-:W-:-:S04]  /*241d0*/  IMAD.WIDE R16, R0, 0x4, R16 ;  /* 0x0000000400107825 */ /* 0x010fc800078e0210 */
[C---:B------:R-:W-:Y:S01]  /*241e0*/  IMAD.WIDE R20, R0.reuse, 0x4, R20 ;  /* 0x0000000400147825 */ /* 0x040fe200078e0214 */
[----:B------:R1:W-:Y:S03]  /*241f0*/  STL.64 [R1+0x1568], R16 ;  /* 0x0015681001007387 */ /* 0x0003e60000100a00 */
[C---:B------:R-:W-:Y:S01]  /*24200*/  IMAD.WIDE R36, R0.reuse, 0x4, R34 ;  /* 0x0000000400247825 */ /* 0x040fe200078e0222 */
[----:B------:R4:W-:Y:S03]  /*24210*/  STL.64 [R1+0x1570], R20 ;  /* 0x0015701401007387 */ /* 0x0009e60000100a00 */
[----:B---3--:R-:W-:Y:S01]  /*24220*/  IMAD.WIDE R34, R0, 0x4, R18 ;  /* 0x0000000400227825 */ /* 0x008fe200078e0212 */
[----:B------:R-:W-:Y:S04]  /*24230*/  LDGSTS.E [R252+-0x6fffc], desc[UR8][R16.64], !P1 ;  /* 0x9000400010fc7fae */ /* 0x000fe8000c921848 */
[----:B------:R-:W3:Y:S04]  /*24240*/  LDL.LU.64 R18, [R1+0x578] ;  /* 0x0005780001127983 */ /* 0x000ee80000300a00 */
[----:B------:R-:W-:Y:S04]  /*24250*/  STL.64 [R1+0x1578], R36 ;  /* 0x0015782401007387 */ /* 0x000fe80000100a00 */
[----:B-1----:R-:W3:Y:S04]  /*24260*/  LDL.LU.64 R16, [R1+0x570] ;  /* 0x0005700001107983 */ /* 0x002ee80000300a00 */
[----:B------:R-:W-:Y:S04]  /*24270*/  STL.64 [R1+0x1580], R34 ;  /* 0x0015802201007387 */ /* 0x000fe80000100a00 */
[----:B------:R-:W-:Y:S01]  /*24280*/  LDGSTS.E [R235+-0x6bffc], desc[UR8][R20.64], !P1 ;  /* 0x9400400014eb7fae */ /* 0x000fe2000c921848 */
[----:B------:R-:W-:-:S02]  /*24290*/  ISETP.GE.U32.AND P0, PT, R14, 0x7ffffe96, PT ;  /* 0x7ffffe960e00780c */ /* 0x000fc40003f06070 */
[----:B------:R-:W1:Y:S01]  /*242a0*/  LDC R14, c[0x0][0x230] ;  /* 0x00008c00ff0e7b82 */ /* 0x000e620000000800 */
[----:B------:R-:W-:Y:S01]  /*242b0*/  IADD3 R24, R24, -0x12c, RZ ;  /* 0xfffffed418187810 */ /* 0x000fe20007ffe0ff */
[----:B------:R-:W-:Y:S04]  /*242c0*/  LDGSTS.E [R6+-0x67ffc], desc[UR8][R36.64], !P1 ;  /* 0x9800400024067fae */ /* 0x000fe8000c921848 */
[----:B------:R-:W-:Y:S04]  /*242d0*/  LDGSTS.E [R5+-0x63ffc], desc[UR8][R34.64], !P1 ;  /* 0x9c00400022057fae */ /* 0x000fe8000c921848 */
[----:B----4-:R-:W4:Y:S01]  /*242e0*/  LDL.LU.64 R20, [R1+0x568] ;  /* 0x0005680001147983 */ /* 0x010f220000300a00 */
[----:B------:R-:W-:Y:S01]  /*242f0*/  ISETP.GE.U32.AND P1, PT, R24, 0x7ffffe95, PT ;  /* 0x7ffffe951800780c */ /* 0x000fe20003f26070 */
[----:B------:R-:W-:-:S04]  /*24300*/  IMAD.WIDE R12, R0, 0x4, R12 ;  /* 0x00000004000c7825 */ /* 0x000fc800078e020c */
[----:B------:R-:W-:Y:S02]  /*24310*/  VIADD R7, R7, 0x100000 ;  /* 0x0010000007077836 */ /* 0x000fe40000000000 */
[----:B------:R-:W-:-:S04]  /*24320*/  IMAD.WIDE R28, R0, 0x4, R28 ;  /* 0x00000004001c7825 */ /* 0x000fc800078e021c */
[C---:B--2---:R-:W-:Y:S01]  /*24330*/  IMAD.WIDE R26, R0.reuse, 0x4, R26 ;  /* 0x00000004001a7825 */ /* 0x044fe200078e021a */
[----:B------:R2:W-:Y:S04]  /*24340*/  STL.64 [R1+0x1588], R28 ;  /* 0x0015881c01007387 */ /* 0x0005e80000100a00 */
[----:B------:R1:W-:Y:S04]  /*24350*/  STL.64 [R1+0x1590], R26 ;  /* 0x0015901a01007387 */ /* 0x0003e80000100a00 */
[----:B------:R1:W-:Y:S04]  /*24360*/  LDGSTS.E [R252+-0x6fff8], desc[UR8][R28.64], !P0 ;  /* 0x900080001cfc7fae */ /* 0x0003e8000c121848 */
[----:B------:R-:W-:Y:S01]  /*24370*/  LDGSTS.E [R235+-0x6bff8], desc[UR8][R26.64], !P0 ;  /* 0x940080001aeb7fae */ /* 0x000fe2000c121848 */
[----:B------:R-:W-:-:S04]  /*24380*/  IMAD.WIDE R30, R0, 0x4, R30 ;  /* 0x00000004001e7825 */ /* 0x000fc800078e021e */
[C---:B------:R-:W-:Y:S01]  /*24390*/  IMAD.WIDE R32, R0.reuse, 0x4, R32 ;  /* 0x0000000400207825 */ /* 0x040fe200078e0220 */
[----:B------:R1:W-:Y:S04]  /*243a0*/  STL.64 [R1+0x1598], R30 ;  /* 0x0015981e01007387 */ /* 0x0003e80000100a00 */
[----:B--2---:R-:W2:Y:S04]  /*243b0*/  LDL.LU.64 R28, [R1+0x160] ;  /* 0x00016000011c7983 */ /* 0x004ea80000300a00 */
[----:B------:R1:W-:Y:S04]  /*243c0*/  STL.64 [R1+0x15a0], R32 ;  /* 0x0015a02001007387 */ /* 0x0003e80000100a00 */
[----:B-1----:R-:W2:Y:S04]  /*243d0*/  LDL.LU.64 R26, [R1+0x158] ;  /* 0x00015800011a7983 */ /* 0x002ea80000300a00 */
[----:B------:R-:W2:Y:S04]  /*243e0*/  LDL.LU.64 R24, [R1+0x150] ;  /* 0x0001500001187983 */ /* 0x000ea80000300a00 */
[----:B------:R-:W-:Y:S04]  /*243f0*/  LDGSTS.E [R6+-0x67ff8], desc[UR8][R30.64], !P0 ;  /* 0x980080001e067fae */ /* 0x000fe8000c121848 */
[----:B------:R1:W-:Y:S04]  /*24400*/  LDGSTS.E [R5+-0x63ff8], desc[UR8][R32.64], !P0 ;  /* 0x9c00800020057fae */ /* 0x0003e8000c121848 */
[----:B------:R-:W2:Y:S01]  /*24410*/  LDL.LU.64 R30, [R1+0x148] ;  /* 0x00014800011e7983 */ /* 0x000ea20000300a00 */
[----:B------:R-:W-:Y:S01]  /*24420*/  VIADD R252, R15, 0xfffffef3 ;  /* 0xfffffef30ffc7836 */ /* 0x000fe20000000000 */
[----:B-1----:R-:W1:Y:S01]  /*24430*/  LDC R32, c[0x0][0x230] ;  /* 0x00008c00ff207b82 */ /* 0x002e620000000800 */
[----:B---3--:R-:W-:-:S04]  /*24440*/  IMAD.WIDE R18, R0, 0x4, R18 ;  /* 0x0000000400127825 */ /* 0x008fc800078e0212 */
[C---:B------:R-:W-:Y:S01]  /*24450*/  IMAD.WIDE R16, R0.reuse, 0x4, R16 ;  /* 0x0000000400107825 */ /* 0x040fe200078e0210 */
[----:B------:R3:W-:Y:S04]  /*24460*/  STL.64 [R1+0x15a8], R18 ;  /* 0x0015a81201007387 */ /* 0x0007e80000100a00 */
[----:B------:R1:W-:Y:S04]  /*24470*/  STL.64 [R1+0x15b0], R16 ;  /* 0x0015b01001007387 */ /* 0x0003e80000100a00 */
[----:B------:R3:W-:Y:S04]  /*24480*/  LDGSTS.E [R235+-0x6fff4], desc[UR8][R18.64], !P1 ;  /* 0x9000c00012eb7fae */ /* 0x0007e8000c921848 */
[----:B------:R1:W-:Y:S01]  /*24490*/  LDGSTS.E [R6+-0x6bff4], desc[UR8][R16.64], !P1 ;  /* 0x9400c00010067fae */ /* 0x0003e2000c921848 */
[----:B----4-:R-:W-:Y:S01]  /*244a0*/  IMAD.WIDE R20, R0, 0x4, R20 ;  /* 0x0000000400147825 */ /* 0x010fe200078e0214 */
[----:B------:R-:W-:Y:S01]  /*244b0*/  ISETP.GE.U32.AND P0, PT, R252, 0x7ffffeb4, PT ;  /* 0x7ffffeb4fc00780c */ /* 0x000fe20003f06070 */
[----:B---3--:R-:W3:Y:S03]  /*244c0*/  LDC R235, c[0x0][0x230] ;  /* 0x00008c00ffeb7b82 */ /* 0x008ee60000000800 */
[----:B------:R-:W-:Y:S04]  /*244d0*/  STL.64 [R1+0x15b8], R20 ;  /* 0x0015b81401007387 */ /* 0x000fe80000100a00 */
[----:B------:R-:W4:Y:S01]  /*244e0*/  LDL.LU.64 R18, [R1+0x140] ;  /* 0x0001400001127983 */ /* 0x000f220000300a00 */
[----:B-1----:R-:W-:Y:S01]  /*244f0*/  IADD3 R6, R8, 0x100000, RZ ;  /* 0x0010000008067810 */ /* 0x002fe20007ffe0ff */
[----:B------:R-:W1:Y:S02]  /*24500*/  LDC R252, c[0x0][0x230] ;  /* 0x00008c00fffc7b82 */ /* 0x000e640000000800 */
[----:B------:R3:W-:Y:S04]  /*24510*/  STL.64 [R1+0x15c0], R12 ;  /* 0x0015c00c01007387 */ /* 0x0007e80000100a00 */
[----:B------:R-:W4:Y:S04]  /*24520*/  LDL.LU.64 R16, [R1+0x138] ;  /* 0x0001380001107983 */ /* 0x000f280000300a00 */
[----:B------:R-:W-:Y:S04]  /*24530*/  LDGSTS.E [R7+-0x67ff4], desc[UR8][R20.64], !P1 ;  /* 0x9800c00014077fae */ /* 0x000fe8000c921848 */
[----:B------:R3:W-:Y:S02]  /*24540*/  LDGSTS.E [R5+-0x63ff4], desc[UR8][R12.64], !P1 ;  /* 0x9c00c0000c057fae */ /* 0x0007e4000c921848 */
[----:B---3--:R-:W-:-:S02]  /*24550*/  VIADD R13, R14, 0xfffffef2 ;  /* 0xfffffef20e0d7836 */ /* 0x008fc40000000000 */
[----:B------:R-:W3:Y:S04]  /*24560*/  LDL.LU.64 R14, [R1+0x130] ;  /* 0x00013000010e7983 */ /* 0x000ee80000300a00 */
[----:B------:R-:W3:Y:S01]  /*24570*/  LDL.LU.64 R20, [R1+0x128] ;  /* 0x0001280001147983 */ /* 0x000ee20000300a00 */
[C---:B------:R-:W-:Y:S02]  /*24580*/  VIADD R12, R8.reuse, 0x100000 ;  /* 0x00100000080c7836 */ /* 0x040fe40000000000 */
[C---:B------:R-:W-:Y:S02]  /*24590*/  VIADD R7, R8.reuse, 0x100000 ;  /* 0x0010000008077836 */ /* 0x040fe40000000000 */
[----:B------:R-:W-:Y:S01]  /*245a0*/  VIADD R5, R8, 0x100000 ;  /* 0x0010000008057836 */ /* 0x000fe20000000000 */
[----:B------:R-:W-:Y:S01]  /*245b0*/  ISETP.GE.U32.AND P1, PT, R13, 0x7ffffeb3, PT ;  /* 0x7ffffeb30d00780c */ /* 0x000fe20003f26070 */
[----:B------:R-:W-:-:S02]  /*245c0*/  VIADD R13, R32, 0xfffffef1 ;  /* 0xfffffef1200d7836 */ /* 0x000fc40000000000 */
[----:B--2---:R-:W-:-:S04]  /*245d0*/  IMAD.WIDE R28, R0, 0x4, R28 ;  /* 0x00000004001c7825 */ /* 0x004fc800078e021c */
[C---:B------:R-:W-:Y:S01]  /*245e0*/  IMAD.WIDE R26, R0.reuse, 0x4, R26 ;  /* 0x00000004001a7825 */ /* 0x040fe200078e021a */
[----:B------:R2:W-:Y:S03]  /*245f0*/  STL.64 [R1+0xe00], R28 ;  /* 0x000e001c01007387 */ /* 0x0005e60000100a00 */
[C---:B------:R-:W-:Y:S01]  /*24600*/  IMAD.WIDE R24, R0.reuse, 0x4, R24 ;  /* 0x0000000400187825 */ /* 0x040fe200078e0218 */
[----:B------:R1:W-:Y:S04]  /*24610*/  STL.64 [R1+0xe08], R26 ;  /* 0x000e081a01007387 */ /* 0x0003e80000100a00 */
[----:B------:R1:W-:Y:S04]  /*24620*/  STL.64 [R1+0xe28], R24 ;  /* 0x000e281801007387 */ /* 0x0003e80000100a00 */
[----:B------:R-:W-:Y:S04]  /*24630*/  LDGSTS.E [R12+-0x80000], desc[UR8][R28.64], !P0 ;  /* 0x800000001c0c7fae */ /* 0x000fe8000c121848 */
[----:B------:R-:W-:Y:S01]  /*24640*/  LDGSTS.E [R7+-0x7c000], desc[UR8][R26.64], !P0 ;  /* 0x840000001a077fae */ /* 0x000fe2000c121848 */
[----:B------:R-:W-:-:S03]  /*24650*/  IMAD.WIDE R34, R0, 0x4, R30 ;  /* 0x0000000400227825 */ /* 0x000fc600078e021e */
[----:B------:R-:W-:Y:S04]  /*24660*/  LDGSTS.E [R6+-0x78000], desc[UR8][R24.64], !P0 ;  /* 0x8800000018067fae */ /* 0x000fe8000c121848 */
[----:B------:R-:W3:Y:S04]  /*24670*/  LDL.LU.64 R30, [R1+0x120] ;  /* 0x00012000011e7983 */ /* 0x000ee80000300a00 */
[----:B------:R3:W-:Y:S04]  /*24680*/  STL.64 [R1+0xe50], R34 ;  /* 0x000e502201007387 */ /* 0x0007e80000100a00 */
[----:B--2---:R-:W2:Y:S04]  /*24690*/  LDL.LU.64 R28, [R1+0x118] ;  /* 0x00011800011c7983 */ /* 0x004ea80000300a00 */
[----:B-1----:R-:W2:Y:S04]  /*246a0*/  LDL.LU.64 R26, [R1+0x110] ;  /* 0x00011000011a7983 */ /* 0x002ea80000300a00 */
[----:B------:R-:W2:Y:S04]  /*246b0*/  LDL.LU.64 R24, [R1+0x108] ;  /* 0x0001080001187983 */ /* 0x000ea80000300a00 */
[----:B------:R3:W-:Y:S01]  /*246c0*/  LDGSTS.E [R5+-0x74000], desc[UR8][R34.64], !P0 ;  /* 0x8c00000022057fae */ /* 0x0007e2000c121848 */
[----:B----4-:R-:W-:-:S03]  /*246d0*/  IMAD.WIDE R38, R0, 0x4, R18 ;  /* 0x0000000400267825 */ /* 0x010fc600078e0212 */
[----:B------:R-:W4:Y:S01]  /*246e0*/  LDL.LU.64 R18, [R1+0x100] ;  /* 0x0001000001127983 */ /* 0x000f220000300a00 */
[----:B------:R-:W-:-:S04]  /*246f0*/  IMAD.WIDE R36, R0, 0x4, R16 ;  /* 0x0000000400247825 */ /* 0x000fc800078e0210 */
[C---:B---3--:R-:W-:Y:S01]  /*24700*/  IMAD.WIDE R34, R0.reuse, 0x4, R14 ;  /* 0x0000000400227825 */ /* 0x048fe200078e020e */
[----:B------:R-:W3:Y:S04]  /*24710*/  LDL.LU.64 R16, [R1+0xf8] ;  /* 0x0000f80001107983 */ /* 0x000ee80000300a00 */
[----:B------:R1:W-:Y:S01]  /*24720*/  STL.64 [R1+0xe80], R38 ;  /* 0x000e802601007387 */ /* 0x0003e20000100a00 */
[----:B------:R-:W-:-:S03]  /*24730*/  IMAD.WIDE R32, R0, 0x4, R20 ;  /* 0x0000000400207825 */ /* 0x000fc600078e0214 */
[----:B------:R1:W-:Y:S04]  /*24740*/  STL.64 [R1+0xeb8], R36 ;  /* 0x000eb82401007387 */ /* 0x0003e80000100a00 */
[----:B------:R-:W3:Y:S04]  /*24750*/  LDL.LU.64 R14, [R1+0xf0] ;  /* 0x0000f000010e7983 */ /* 0x000ee80000300a00 */
[----:B------:R-:W3:Y:S01]  /*24760*/  LDL.LU.64 R20, [R1+0xe8] ;  /* 0x0000e80001147983 */ /* 0x000ee20000300a00 */
[----:B------:R-:W-:Y:S01]  /*24770*/  ISETP.GE.U32.AND P0, PT, R13, 0x7ffffeb2, PT ;  /* 0x7ffffeb20d00780c */ /* 0x000fe20003f06070 */
[----:B------:R-:W-:-:S02]  /*24780*/  VIADD R13, R235, 0xfffffef0 ;  /* 0xfffffef0eb0d7836 */ /* 0x000fc40000000000 */
[----:B------:R-:W-:Y:S01]  /*24790*/  LDGSTS.E [R12+-0x7fffc], desc[UR8][R38.64], !P1 ;  /* 0x80004000260c7fae */ /* 0x000fe2000c921848 */
[----:B------:R-:W3:Y:S03]  /*247a0*/  LDC R235, c[0x0][0x230] ;  /* 0x00008c00ffeb7b82 */ /* 0x000ee60000000800 */
[----:B------:R-:W-:Y:S04]  /*247b0*/  LDGSTS.E [R7+-0x7bffc], desc[UR8][R36.64], !P1 ;  /* 0x8400400024077fae */ /* 0x000fe8000c921848 */
[----:B------:R1:W-:Y:S04]  /*247c0*/  STL.64 [R1+0xef0], R34 ;  /* 0x000ef02201007387 */ /* 0x0003e80000100a00 */
[----:B------:R-:W-:Y:S04]  /*247d0*/  LDGSTS.E [R6+-0x77ffc], desc[UR8][R34.64], !P1 ;  /* 0x8800400022067fae */ /* 0x000fe8000c921848 */
[----:B-1----:R-:W3:Y:S04]  /*247e0*/  LDL.LU.64 R38, [R1+0x1ce0] ;  /* 0x001ce00001267983 */ /* 0x002ee80000300a00 */
[----:B------:R-:W-:Y:S01]  /*247f0*/  LDGSTS.E [R5+-0x73ffc], desc[UR8][R32.64], !P1 ;  /* 0x8c00400020057fae */ /* 0x000fe2000c921848 */
[----:B------:R-:W-:-:S03]  /*24800*/  ISETP.GE.U32.AND P1, PT, R13, 0x7ffffeb1, PT ;  /* 0x7ffffeb10d00780c */ /* 0x000fc60003f26070 */
[----:B------:R-:W3:Y:S04]  /*24810*/  LDL.LU.64 R36, [R1+0x1cd8] ;  /* 0x001cd80001247983 */ /* 0x000ee80000300a00 */
[----:B------:R1:W-:Y:S04]  /*24820*/  STL.64 [R1+0xf28], R32 ;  /* 0x000f282001007387 */ /* 0x0003e80000100a00 */
[----:B------:R-:W3:Y:S04]  /*24830*/  LDL.LU.64 R34, [R1+0x1cd0] ;  /* 0x001cd00001227983 */ /* 0x000ee80000300a00 */
[----:B-1----:R-:W3:Y:S01]  /*24840*/  LDL.LU.64 R32, [R1+0x1cc8] ;  /* 0x001cc80001207983 */ /* 0x002ee20000300a00 */
[----:B------:R-:W-:-:S04]  /*24850*/  IMAD.WIDE R30, R0, 0x4, R30 ;  /* 0x00000004001e7825 */ /* 0x000fc800078e021e */
[C---:B--2---:R-:W-:Y:S01]  /*24860*/  IMAD.WIDE R28, R0.reuse, 0x4, R28 ;  /* 0x00000004001c7825 */ /* 0x044fe200078e021c */
[----:B------:R1:W-:Y:S03]  /*24870*/  STL.64 [R1+0xf60], R30 ;  /* 0x000f601e01007387 */ /* 0x0003e60000100a00 */
[C---:B------:R-:W-:Y:S01]  /*24880*/  IMAD.WIDE R26, R0.reuse, 0x4, R26 ;  /* 0x00000004001a7825 */ /* 0x040fe200078e021a */
[----:B------:R2:W-:Y:S03]  /*24890*/  STL.64 [R1+0xf98], R28 ;  /* 0x000f981c01007387 */ /* 0x0005e60000100a00 */
[C---:B------:R-:W-:Y:S01]  /*248a0*/  IMAD.WIDE R24, R0.reuse, 0x4, R24 ;  /* 0x0000000400187825 */ /* 0x040fe200078e0218 */
[----:B------:R-:W-:Y:S04]  /*248b0*/  LDGSTS.E [R12+-0x7fff8], desc[UR8][R30.64], !P0 ;  /* 0x800080001e0c7fae */ /* 0x000fe8000c121848 */
[----:B------:R-:W-:Y:S04]  /*248c0*/  LDGSTS.E [R7+-0x7bff8], desc[UR8][R28.64], !P0 ;  /* 0x840080001c077fae */ /* 0x000fe8000c121848 */
[----:B------:R-:W-:Y:S04]  /*248d0*/  LDGSTS.E [R6+-0x77ff8], desc[UR8][R26.64], !P0 ;  /* 0x880080001a067fae */ /* 0x000fe8000c121848 */
[----:B-1----:R-:W3:Y:S04]  /*248e0*/  LDL.LU.64 R30, [R1+0x1cc0] ;  /* 0x001cc000011e7983 */ /* 0x002ee80000300a00 */
[----:B--2---:R-:W2:Y:S04]  /*248f0*/  LDL.LU.64 R28, [R1+0x1cb8] ;  /* 0x001cb800011c7983 */ /* 0x004ea80000300a00 */
[----:B------:R1:W-:Y:S04]  /*24900*/  STL.64 [R1+0xfd0], R26 ;  /* 0x000fd01a01007387 */ /* 0x0003e80000100a00 */
[----:B------:R1:W-:Y:S04]  /*24910*/  STL.64 [R1+0x1008], R24 ;  /* 0x0010081801007387 */ /* 0x0003e80000100a00 */
[----:B------:R-:W-:Y:S04]  /*24920*/  LDGSTS.E [R5+-0x73ff8], desc[UR8][R24.64], !P0 ;  /* 0x8c00800018057fae */ /* 0x000fe8000c121848 */
[----:B-1----:R-:W2:Y:S04]  /*24930*/  LDL.LU.64 R26, [R1+0x1cb0] ;  /* 0x001cb000011a7983 */ /* 0x002ea80000300a00 */
[----:B------:R-:W2:Y:S01]  /*24940*/  LDL.LU.64 R24, [R1+0x1ca8] ;  /* 0x001ca80001187983 */ /* 0x000ea20000300a00 */
[----:B----4-:R-:W-:-:S05]  /*24950*/  IMAD.WIDE R18, R0, 0x4, R18 ;  /* 0x0000000400127825 */ /* 0x010fca00078e0212 */
[----:B------:R1:W-:Y:S04]  /*24960*/  STL.64 [R1+0x1228], R18 ;  /* 0x0012281201007387 */ /* 0x0003e80000100a00 */
[----:B------:R4:W-:Y:S02]  /*24970*/  LDGSTS.E [R12+-0x7fff4], desc[UR8][R18.64], !P1 ;  /* 0x8000c000120c7fae */ /* 0x0009e4000c921848 */
[----:B----4-:R-:W4:Y:S01]  /*24980*/  LDC R12, c[0x0][0x230] ;  /* 0x00008c00ff0c7b82 */ /* 0x010f220000000800 */
[----:B---3--:R-:W-:-:S05]  /*24990*/  IMAD.WIDE R16, R0, 0x4, R16 ;  /* 0x0000000400107825 */ /* 0x008fca00078e0210 */
[----:B------:R3:W-:Y:S04]  /*249a0*/  STL.64 [R1+0x1230], R16 ;  /* 0x0012301001007387 */ /* 0x0007e80000100a00 */
[----:B-1----:R-:W2:Y:S01]  /*249b0*/  LDL.LU.64 R18, [R1+0x1ca0] ;  /* 0x001ca00001127983 */ /* 0x002ea20000300a00 */
[----:B------:R-:W-:-:S03]  /*249c0*/  IMAD.WIDE R14, R0, 0x4, R14 ;  /* 0x00000004000e7825 */ /* 0x000fc600078e020e */
[----:B------:R1:W-:Y:S01]  /*249d0*/  LDGSTS.E [R7+-0x7bff4], desc[UR8][R16.64], !P1 ;  /* 0x8400c00010077fae */ /* 0x0003e2000c921848 */
[----:B------:R-:W-:-:S03]  /*249e0*/  IMAD.WIDE R20, R0, 0x4, R20 ;  /* 0x0000000400147825 */ /* 0x000fc600078e0214 */
[----:B------:R1:W-:Y:S04]  /*249f0*/  LDGSTS.E [R6+-0x77ff4], desc[UR8][R14.64], !P1 ;  /* 0x8800c0000e067fae */ /* 0x0003e8000c921848 */
[----:B------:R1:W-:Y:S04]  /*24a00*/  LDGSTS.E [R5+-0x73ff4], desc[UR8][R20.64], !P1 ;  /* 0x8c00c00014057fae */ /* 0x0003e8000c921848 */
[----:B---3--:R-:W1:Y:S04]  /*24a10*/  LDL.LU.64 R16, [R1+0x1c98] ;  /* 0x001c980001107983 */ /* 0x008e680000300a00 */
[----:B------:R3:W-:Y:S04]  /*24a20*/  STL.64 [R1+0x1238], R14 ;  /* 0x0012380e01007387 */ /* 0x0007e80000100a00 */
[----:B------:R4:W-:Y:S04]  /*24a30*/  STL.64 [R1+0x1240], R20 ;  /* 0x0012401401007387 */ /* 0x0009e80000100a00 */
[----:B---3--:R-:W3:Y:S04]  /*24a40*/  LDL.LU.64 R14, [R1+0x1c90] ;  /* 0x001c9000010e7983 */ /* 0x008ee80000300a00 */
[----:B----4-:R-:W4:Y:S01]  /*24a50*/  LDL.LU.64 R20, [R1+0x1c88] ;  /* 0x001c880001147983 */ /* 0x010f220000300a00 */
[----:B------:R-:W-:-:S02]  /*24a60*/  VIADD R13, R235, 0xfffffed3 ;  /* 0xfffffed3eb0d7836 */ /* 0x000fc40000000000 */
[----:B------:R-:W4:Y:S03]  /*24a70*/  LDC R235, c[0x0][0x230] ;  /* 0x00008c00ffeb7b82 */ /* 0x000f260000000800 */
[----:B------:R-:W-:Y:S01]  /*24a80*/  ISETP.GE.U32.AND P0, PT, R13, 0x7ffffe94, PT ;  /* 0x7ffffe940d00780c */ /* 0x000fe20003f06070 */
[----:B------:R-:W-:Y:S01]  /*24a90*/  VIADD R13, R12, 0xfffffed2 ;  /* 0xfffffed20c0d7836 */ /* 0x000fe20000000000 */
[----:B------:R-:W-:-:S04]  /*24aa0*/  IADD3 R12, R8, 0x100000, RZ ;  /* 0x00100000080c7810 */ /* 0x000fc80007ffe0ff */
[----:B------:R-:W-:Y:S01]  /*24ab0*/  ISETP.GE.U32.AND P1, PT, R13, 0x7ffffe93, PT ;  /* 0x7ffffe930d00780c */ /* 0x000fe20003f26070 */
[----:B------:R-:W-:Y:S02]  /*24ac0*/  VIADD R13, R252, 0xfffffed1 ;  /* 0xfffffed1fc0d7836 */ /* 0x000fe40000000000 */
[----:B------:R-:W-:Y:S02]  /*24ad0*/  VIADD R8, R8, 0x100000 ;  /* 0x0010000008087836 */ /* 0x000fe40000000000 */
[----:B--2---:R-:W-:-:S04]  /*24ae0*/  IMAD.WIDE R24, R0, 0x4, R24 ;  /* 0x0000000400187825 */ /* 0x004fc800078e0218 */
[----:B------:R-:W-:-:S04]  /*24af0*/  IMAD.WIDE R18, R0, 0x4, R18 ;  /* 0x0000000400127825 */ /* 0x000fc800078e0212 */
[----:B-1----:R-:W-:-:S04]  /*24b00*/  IMAD.WIDE R16, R0, 0x4, R16 ;  /* 0x0000000400107825 */ /* 0x002fc800078e0210 */
[----:B---3--:R-:W-:-:S04]  /*24b10*/  IMAD.WIDE R14, R0, 0x4, R14 ;  /* 0x00000004000e7825 */ /* 0x008fc800078e020e */
[C---:B----4-:R-:W-:Y:S01]  /*24b20*/  IMAD.WIDE R20, R0.reuse, 0x4, R20 ;  /* 0x0000000400147825 */ /* 0x050fe200078e0214 */
[----:B------:R1:W-:Y:S04]  /*24b30*/  STL.64 [R1+0x15c8], R14 ;  /* 0x0015c80e01007387 */ /* 0x0003e80000100a00 */
[----:B------:R1:W-:Y:S04]  /*24b40*/  LDGSTS.E [R12+-0x70000], desc[UR8][R14.64], !P0 ;  /* 0x900000000e0c7fae */ /* 0x0003e8000c121848 */
[----:B------:R2:W-:Y:S04]  /*24b50*/  STL.64 [R1+0x15d0], R16 ;  /* 0x0015d01001007387 */ /* 0x0005e80000100a00 */
[----:B------:R2:W-:Y:S04]  /*24b60*/  LDGSTS.E [R7+-0x6c000], desc[UR8][R16.64], !P0 ;  /* 0x9400000010077fae */ /* 0x0005e8000c121848 */
[----:B------:R3:W-:Y:S01]  /*24b70*/  STL.64 [R1+0x15d8], R18 ;  /* 0x0015d81201007387 */ /* 0x0007e20000100a00 */
[----:B-1----:R-:W1:Y:S03]  /*24b80*/  LDC R15, c[0x0][0x230] ;  /* 0x00008c00ff0f7b82 */ /* 0x002e660000000800 */
[----:B------:R3:W-:Y:S04]  /*24b90*/  LDGSTS.E [R6+-0x68000], desc[UR8][R18.64], !P0 ;  /* 0x9800000012067fae */ /* 0x0007e8000c121848 */
[----:B------:R4:W-:Y:S01]  /*24ba0*/  STL.64 [R1+0x15e0], R20 ;  /* 0x0015e01401007387 */ /* 0x0009e20000100a00 */
[C---:B--2---:R-:W-:Y:S01]  /*24bb0*/  IMAD.WIDE R16, R0.reuse, 0x4, R30 ;  /* 0x0000000400107825 */ /* 0x044fe200078e021e */
[----:B------:R-:W2:Y:S02]  /*24bc0*/  LDC R14, c[0x0][0x230] ;  /* 0x00008c00ff0e7b82 */ /* 0x000ea40000000800 */
[----:B------:R4:W-:Y:S01]  /*24bd0*/  LDGSTS.E [R5+-0x64000], desc[UR8][R20.64], !P0 ;  /* 0x9c00000014057fae */ /* 0x0009e2000c121848 */
[----:B------:R-:W-:Y:S01]  /*24be0*/  ISETP.GE.U32.AND P0, PT, R13, 0x7ffffe92, PT ;  /* 0x7ffffe920d00780c */ /* 0x000fe20003f06070 */
[----:B---3--:R-:W-:-:S02]  /*24bf0*/  IMAD.WIDE R18, R0, 0x4, R28 ;  /* 0x0000000400127825 */ /* 0x008fc400078e021c */
[----:B------:R-:W-:Y:S02]  /*24c00*/  STL.64 [R1+0x15e8], R24 ;  /* 0x0015e81801007387 */ /* 0x000fe40000100a00 */
[----:B------:R-:W-:Y:S02]  /*24c10*/  VIADD R13, R235, 0xfffffed0 ;  /* 0xfffffed0eb0d7836 */ /* 0x000fe40000000000 */
[----:B------:R-:W-:Y:S01]  /*24c20*/  LDGSTS.E [R12+-0x6fffc], desc[UR8][R24.64], !P1 ;  /* 0x90004000180c7fae */ /* 0x000fe2000c921848 */
[----:B----4-:R-:W-:-:S05]  /*24c30*/  IMAD.WIDE R20, R0, 0x4, R26 ;  /* 0x0000000400147825 */ /* 0x010fca00078e021a */
[----:B------:R3:W-:Y:S04]  /*24c40*/  STL.64 [R1+0x15f0], R20 ;  /* 0x0015f01401007387 */ /* 0x0007e80000100a00 */
[----:B------:R3:W-:Y:S01]  /*24c50*/  LDGSTS.E [R7+-0x6bffc], desc[UR8][R20.64], !P1 ;  /* 0x9400400014077fae */ /* 0x0007e2000c921848 */
[----:B------:R-:W-:-:S03]  /*24c60*/  IMAD.WIDE R26, R0, 0x4, R36 ;  /* 0x00000004001a7825 */ /* 0x000fc600078e0224 */
[----:B------:R4:W-:Y:S04]  /*24c70*/  STL.64 [R1+0x15f8], R18 ;  /* 0x0015f81201007387 */ /* 0x0009e80000100a00 */
[----:B------:R4:W-:Y:S04]  /*24c80*/  LDGSTS.E [R6+-0x67ffc], desc[UR8][R18.64], !P1 ;  /* 0x9800400012067fae */ /* 0x0009e8000c921848 */
[----:B------:R1:W-:Y:S01]  /*24c90*/  STL.64 [R1+0x1600], R16 ;  /* 0x0016001001007387 */ /* 0x0003e20000100a00 */
[----:B---3--:R-:W-:-:S03]  /*24ca0*/  IMAD.WIDE R20, R0, 0x4, R32 ;  /* 0x0000000400147825 */ /* 0x008fc600078e0220 */
[----:B------:R1:W-:Y:S01]  /*24cb0*/  LDGSTS.E [R5+-0x63ffc], desc[UR8][R16.64], !P1 ;  /* 0x9c00400010057fae */ /* 0x0003e2000c921848 */
[----:B------:R-:W-:Y:S01]  /*24cc0*/  ISETP.GE.U32.AND P1, PT, R13, 0x7ffffe91, PT ;  /* 0x7ffffe910d00780c */ /* 0x000fe20003f26070 */
[C---:B----4-:R-:W-:Y:S02]  /*24cd0*/  IMAD.WIDE R18, R0.reuse, 0x4, R38 ;  /* 0x0000000400127825 */ /* 0x050fe400078e0226 */
[----:B------:R-:W-:Y:S02]  /*24ce0*/  STL.64 [R1+0x1608], R20 ;  /* 0x0016081401007387 */ /* 0x000fe40000100a00 */
[C---:B------:R-:W-:Y:S02]  /*24cf0*/  IMAD.WIDE R30, R0.reuse, 0x4, R40 ;  /* 0x00000004001e7825 */ /* 0x040fe400078e0228 */
[----:B------:R-:W-:Y:S02]  /*24d00*/  LDGSTS.E [R12+-0x6fff8], desc[UR8][R20.64], !P0 ;  /* 0x90008000140c7fae */ /* 0x000fe4000c121848 */
[----:B-1----:R-:W-:-:S05]  /*24d10*/  IMAD.WIDE R16, R0, 0x4, R34 ;  /* 0x0000000400107825 */ /* 0x002fca00078e0222 */
[----:B------:R1:W-:Y:S01]  /*24d20*/  STL.64 [R1+0x1610], R16 ;  /* 0x0016101001007387 */ /* 0x0003e20000100a00 */
[----:B------:R-:W-:-:S03]  /*24d30*/  IMAD.WIDE R28, R0, 0x4, R42 ;  /* 0x00000004001c7825 */ /* 0x000fc600078e022a */
[----:B------:R3:W-:Y:S01]  /*24d40*/  STL.64 [R1+0x1618], R26 ;  /* 0x0016181a01007387 */ /* 0x0007e20000100a00 */
[----:B------:R-:W-:-:S03]  /*24d50*/  IMAD.WIDE R32, R0, 0x4, R44 ;  /* 0x0000000400207825 */ /* 0x000fc600078e022c */
[----:B------:R-:W4:Y:S04]  /*24d60*/  LDL.LU.64 R34, [R1+0xe0] ;  /* 0x0000e00001227983 */ /* 0x000f280000300a00 */
[----:B------:R-:W-:Y:S04]  /*24d70*/  LDGSTS.E [R7+-0x6bff8], desc[UR8][R16.64], !P0 ;  /* 0x9400800010077fae */ /* 0x000fe8000c121848 */
[----:B------:R2:W-:Y:S04]  /*24d80*/  STL.64 [R1+0x1620], R18 ;  /* 0x0016201201007387 */ /* 0x0005e80000100a00 */
[----:B------:R3:W-:Y:S04]  /*24d90*/  LDGSTS.E [R6+-0x67ff8], desc[UR8][R26.64], !P0 ;  /* 0x980080001a067fae */ /* 0x0007e8000c121848 */
[----:B-1----:R-:W4:Y:S04]  /*24da0*/  LDL.LU.64 R16, [R1+0xd8] ;  /* 0x0000d80001107983 */ /* 0x002f280000300a00 */
[----:B------:R-:W4:Y:S04]  /*24db0*/  LDL.LU.64 R20, [R1+0xd0] ;  /* 0x0000d00001147983 */ /* 0x000f280000300a00 */
[----:B------:R-:W4:Y:S01]  /*24dc0*/  LDL.LU.64 R24, [R1+0xc8] ;  /* 0x0000c80001187983 */ /* 0x000f220000300a00 */
[----:B---3--:R-:W-:-:S03]  /*24dd0*/  IMAD.WIDE R26, R0, 0x4, R46 ;  /* 0x00000004001a7825 */ /* 0x008fc600078e022e */
[----:B------:R1:W-:Y:S04]  /*24de0*/  STL.64 [R1+0x1628], R30 ;  /* 0x0016281e01007387 */ /* 0x0003e80000100a00 */
[----:B------:R2:W-:Y:S04]  /*24df0*/  LDGSTS.E [R5+-0x63ff8], desc[UR8][R18.64], !P0 ;  /* 0x9c00800012057fae */ /* 0x0005e8000c121848 */
[----:B------:R3:W-:Y:S04]  /*24e00*/  STL.64 [R1+0x1630], R28 ;  /* 0x0016301c01007387 */ /* 0x0007e80000100a00 */
[----:B------:R-:W-:Y:S04]  /*24e10*/  LDGSTS.E [R7+-0x6fff4], desc[UR8][R30.64], !P1 ;  /* 0x9000c0001e077fae */ /* 0x000fe8000c921848 */
[----:B------:R-:W-:Y:S01]  /*24e20*/  STL.64 [R1+0x1638], R32 ;  /* 0x0016382001007387 */ /* 0x000fe20000100a00 */
[----:B--2---:R-:W2:Y:S03]  /*24e30*/  LDC R18, c[0x0][0x230] ;  /* 0x00008c00ff127b82 */ /* 0x004ea60000000800 */
[----:B------:R-:W-:Y:S04]  /*24e40*/  LDGSTS.E [R6+-0x6bff4], desc[UR8][R28.64], !P1 ;  /* 0x9400c0001c067fae */ /* 0x000fe8000c921848 */
[----:B-1----:R-:W4:Y:S04]  /*24e50*/  LDL.LU.64 R30, [R1+0xc0] ;  /* 0x0000c000011e7983 */ /* 0x002f280000300a00 */
[----:B------:R1:W-:Y:S04]  /*24e60*/  STL.64 [R1+0x1640], R26 ;  /* 0x0016401a01007387 */ /* 0x0003e80000100a00 */
[----:B---3--:R-:W3:Y:S04]  /*24e70*/  LDL.LU.64 R28, [R1+0xb8] ;  /* 0x0000b800011c7983 */ /* 0x008ee80000300a00 */
[----:B------:R3:W-:Y:S04]  /*24e80*/  LDGSTS.E [R8+-0x67ff4], desc[UR8][R32.64], !P1 ;  /* 0x9800c00020087fae */ /* 0x0007e8000c921848 */
[----:B------:R3:W-:Y:S04]  /*24e90*/  LDGSTS.E [R5+-0x63ff4], desc[UR8][R26.64], !P1 ;  /* 0x9c00c0001a057fae */ /* 0x0007e8000c921848 */
[----:B-1----:R-:W3:Y:S04]  /*24ea0*/  LDL.LU.64 R26, [R1+0xb0] ;  /* 0x0000b000011a7983 */ /* 0x002ee80000300a00 */
[----:B------:R-:W3:Y:S01]  /*24eb0*/  LDL.LU.64 R32, [R1+0xa8] ;  /* 0x0000a80001207983 */ /* 0x000ee20000300a00 */
[----:B------:R-:W-:-:S02]  /*24ec0*/  VIADD R12, R15, 0xfffffeef ;  /* 0xfffffeef0f0c7836 */ /* 0x000fc40000000000 */
[----:B------:R-:W-:Y:S01]  /*24ed0*/  VIADD R14, R14, 0xfffffeee ;  /* 0xfffffeee0e0e7836 */ /* 0x000fe20000000000 */
[----:B------:R-:W3:Y:S01]  /*24ee0*/  LDL.LU.64 R40, [R1+0xa0] ;  /* 0x0000a00001287983 */ /* 0x000ee20000300a00 */
[----:B------:R-:W1:Y:S01]  /*24ef0*/  LDC R15, c[0x0][0x230] ;  /* 0x00008c00ff0f7b82 */ /* 0x000e620000000800 */
[----:B------:R-:W-:Y:S02]  /*24f00*/  ISETP.GE.U32.AND P0, PT, R12, 0x7ffffeb0, PT ;  /* 0x7ffffeb00c00780c */ /* 0x000fe40003f06070 */
[----:B------:R-:W3:Y:S04]  /*24f10*/  LDL.LU.64 R38, [R1+0x98] ;  /* 0x0000980001267983 */ /* 0x000ee80000300a00 */
[----:B------:R-:W3:Y:S01]  /*24f20*/  LDL.LU.64 R36, [R1+0x90] ;  /* 0x0000900001247983 */ /* 0x000ee20000300a00 */
[----:B------:R-:W-:Y:S01]  /*24f30*/  ISETP.GE.U32.AND P1, PT, R14, 0x7ffffeaf, PT ;  /* 0x7ffffeaf0e00780c */ /* 0x000fe20003f26070 */
[----:B--2---:R-:W-:-:S02]  /*24f40*/  VIADD R14, R18, 0xfffffeed ;  /* 0xfffffeed120e7836 */ /* 0x004fc40000000000 */
[----:B----4-:R-:W-:-:S04]  /*24f50*/  IMAD.WIDE R12, R0, 0x4, R34 ;  /* 0x00000004000c7825 */ /* 0x010fc800078e0222 */
[----:B------:R-:W-:-:S05]  /*24f60*/  IMAD.WIDE R24, R0, 0x4, R24 ;  /* 0x0000000400187825 */ /* 0x000fca00078e0218 */
[----:B------:R2:W-:Y:S04]  /*24f70*/  STL.64 [R1+0xe20], R24 ;  /* 0x000e201801007387 */ /* 0x0005e80000100a00 */
[----:B------:R-:W4:Y:S01]  /*24f80*/  LDL.LU.64 R34, [R1+0x88] ;  /* 0x0000880001227983 */ /* 0x000f220000300a00 */
[----:B------:R-:W-:-:S03]  /*24f90*/  IMAD.WIDE R46, R0, 0x4, R30 ;  /* 0x00000004002e7825 */ /* 0x000fc600078e021e */
[----:B------:R-:W4:Y:S01]  /*24fa0*/  LDL.LU.64 R30, [R1+0x80] ;  /* 0x00008000011e7983 */ /* 0x000f220000300a00 */
[----:B---3--:R-:W-:-:S03]  /*24fb0*/  IMAD.WIDE R44, R0, 0x4, R28 ;  /* 0x00000004002c7825 */ /* 0x008fc600078e021c */
[----:B------:R-:W3:Y:S04]  /*24fc0*/  LDL.LU.64 R28, [R1+0x78] ;  /* 0x00007800011c7983 */ /* 0x000ee80000300a00 */
[----:B------:R-:W-:Y:S04]  /*24fd0*/  STL.64 [R1+0xe48], R46 ;  /* 0x000e482e01007387 */ /* 0x000fe80000100a00 */
[----:B------:R-:W-:Y:S01]  /*24fe0*/  STL.64 [R1+0xe78], R44 ;  /* 0x000e782c01007387 */ /* 0x000fe20000100a00 */
[----:B------:R-:W-:-:S03]  /*24ff0*/  IMAD.WIDE R42, R0, 0x4, R26 ;  /* 0x00000004002a7825 */ /* 0x000fc600078e021a */
[----:B------:R-:W3:Y:S01]  /*25000*/  LDL.LU.64 R26, [R1+0x70] ;  /* 0x00007000011a7983 */ /* 0x000ee20000300a00 */
[----:B------:R-:W-:-:S03]  /*25010*/  IMAD.WIDE R18, R0, 0x4, R32 ;  /* 0x0000000400127825 */ /* 0x000fc600078e0220 */
[----:B------:R-:W3:Y:S01]  /*25020*/  LDL.LU.64 R32, [R1+0x68] ;  /* 0x0000680001207983 */ /* 0x000ee20000300a00 */
[C---:B------:R-:W-:Y:S01]  /*25030*/  IADD3 R8, R9.reuse, 0x100000, RZ ;  /* 0x0010000009087810 */ /* 0x040fe20007ffe0ff */
[C---:B------:R-:W-:Y:S02]  /*25040*/  VIADD R7, R9.reuse, 0x100000 ;  /* 0x0010000009077836 */ /* 0x040fe40000000000 */
[C---:B------:R-:W-:Y:S02]  /*25050*/  IMAD.WIDE R16, R0.reuse, 0x4, R16 ;  /* 0x0000000400107825 */ /* 0x040fe400078e0210 */
[----:B------:R-:W-:Y:S02]  /*25060*/  LDGSTS.E [R8+-0x80000], desc[UR8][R12.64], !P0 ;  /* 0x800000000c087fae */ /* 0x000fe4000c121848 */
[C---:B------:R-:W-:Y:S02]  /*25070*/  VIADD R6, R9.reuse, 0x100000 ;  /* 0x0010000009067836 */ /* 0x040fe40000000000 */
[----:B------:R-:W-:Y:S01]  /*25080*/  IMAD.WIDE R20, R0, 0x4, R20 ;  /* 0x0000000400147825 */ /* 0x000fe200078e0214 */
[----:B------:R-:W-:Y:S03]  /*25090*/  LDGSTS.E [R7+-0x7c000], desc[UR8][R16.64], !P0 ;  /* 0x8400000010077fae */ /* 0x000fe6000c121848 */
[----:B------:R-:W-:Y:S01]  /*250a0*/  VIADD R5, R9, 0x100000 ;  /* 0x0010000009057836 */ /* 0x000fe20000000000 */
[----:B------:R-:W-:Y:S04]  /*250b0*/  LDGSTS.E [R6+-0x78000], desc[UR8][R20.64], !P0 ;  /* 0x8800000014067fae */ /* 0x000fe8000c121848 */
[----:B------:R2:W-:Y:S04]  /*250c0*/  LDGSTS.E [R5+-0x74000], desc[UR8][R24.64], !P0 ;  /* 0x8c00000018057fae */ /* 0x0005e8000c121848 */
[----:B------:R-:W-:Y:S04]  /*250d0*/  LDGSTS.E [R8+-0x7fffc], desc[UR8][R46.64], !P1 ;  /* 0x800040002e087fae */ /* 0x000fe8000c921848 */
[----:B------:R-:W-:Y:S01]  /*250e0*/  LDGSTS.E [R7+-0x7bffc], desc[UR8][R44.64], !P1 ;  /* 0x840040002c077fae */ /* 0x000fe2000c921848 */
[----:B--2---:R-:W2:Y:S03]  /*250f0*/  LDC R24, c[0x0][0x230] ;  /* 0x00008c00ff187b82 */ /* 0x004ea60000000800 */
[----:B------:R-:W-:Y:S04]  /*25100*/  STL.64 [R1+0xeb0], R42 ;  /* 0x000eb02a01007387 */ /* 0x000fe80000100a00 */
[----:B------:R-:W-:Y:S04]  /*25110*/  LDGSTS.E [R6+-0x77ffc], desc[UR8][R42.64], !P1 ;  /* 0x880040002a067fae */ /* 0x000fe8000c921848 */
[----:B------:R1:W-:Y:S04]  /*25120*/  STL.64 [R1+0xee8], R18 ;  /* 0x000ee81201007387 */ /* 0x0003e80000100a00 */
[----:B------:R1:W-:Y:S01]  /*25130*/  LDGSTS.E [R5+-0x73ffc], desc[UR8][R18.64], !P1 ;  /* 0x8c00400012057fae */ /* 0x0003e2000c921848 */
[----:B------:R-:W-:Y:S01]  /*25140*/  ISETP.GE.U32.AND P0, PT, R14, 0x7ffffeae, PT ;  /* 0x7ffffeae0e00780c */ /* 0x000fe20003f06070 */
[----:B-1----:R-:W-:-:S02]  /*25150*/  VIADD R14, R15, 0xfffffeec ;  /* 0xfffffeec0f0e7836 */ /* 0x002fc40000000000 */
[----:B------:R-:W-:Y:S01]  /*25160*/  IMAD.WIDE R40, R0, 0x4, R40 ;  /* 0x0000000400287825 */ /* 0x000fe200078e0228 */
[----:B------:R-:W1:Y:S08]  /*25170*/  LDC R15, c[0x0][0x230] ;  /* 0x00008c00ff0f7b82 */ /* 0x000e700000000800 */
[----:B------:R-:W1:Y:S01]  /*25180*/  LDC R19, c[0x0][0x230] ;  /* 0x00008c00ff137b82 */ /* 0x000e620000000800 */
[----:B------:R-:W-:Y:S01]  /*25190*/  ISETP.GE.U32.AND P1, PT, R14, 0x7ffffead, PT ;  /* 0x7ffffead0e00780c */ /* 0x000fe20003f26070 */
[C---:B------:R-:W-:Y:S01]  /*251a0*/  IMAD.WIDE R38, R0.reuse, 0x4, R38 ;  /* 0x0000000400267825 */ /* 0x040fe200078e0226 */
[----:B------:R-:W-:Y:S03]  /*251b0*/  LDGSTS.E [R8+-0x7fff8], desc[UR8][R40.64], !P0 ;  /* 0x8000800028087fae */ /* 0x000fe6000c121848 */
[----:B------:R-:W-:Y:S01]  /*251c0*/  IMAD.WIDE R36, R0, 0x4, R36 ;  /* 0x0000000400247825 */ /* 0x000fe200078e0224 */
[----:B--2---:R-:W-:Y:S01]  /*251d0*/  IADD3 R14, R24, -0x131, RZ ;  /* 0xfffffecf180e7810 */ /* 0x004fe20007ffe0ff */
[----:B------:R-:W-:Y:S01]  /*251e0*/  LDGSTS.E [R7+-0x7bff8], desc[UR8][R38.64], !P0 ;  /* 0x8400800026077fae */ /* 0x000fe2000c121848 */
[----:B------:R-:W2:Y:S03]  /*251f0*/  LDC R18, c[0x0][0x230] ;  /* 0x00008c00ff127b82 */ /* 0x000ea60000000800 */
[----:B------:R-:W-:Y:S04]  /*25200*/  LDGSTS.E [R6+-0x77ff8], desc[UR8][R36.64], !P0 ;  /* 0x8800800024067fae */ /* 0x000fe8000c121848 */
[----:B------:R-:W-:Y:S04]  /*25210*/  STL.64 [R1+0xf20], R40 ;  /* 0x000f202801007387 */ /* 0x000fe80000100a00 */
[----:B------:R-:W-:Y:S04]  /*25220*/  STL.64 [R1+0xf58], R38 ;  /* 0x000f582601007387 */ /* 0x000fe80000100a00 */
[----:B------:R-:W-:Y:S01]  /*25230*/  STL.64 [R1+0xf90], R36 ;  /* 0x000f902401007387 */ /* 0x000fe20000100a00 */
[----:B----4-:R-:W-:-:S05]  /*25240*/  IMAD.WIDE R34, R0, 0x4, R34 ;  /* 0x0000000400227825 */ /* 0x010fca00078e0222 */
[----:B------:R-:W-:Y:S01]  /*25250*/  LDGSTS.E [R5+-0x73ff8], desc[UR8][R34.64], !P0 ;  /* 0x8c00800022057fae */ /* 0x000fe2000c121848 */
[----:B------:R-:W-:Y:S01]  /*25260*/  ISETP.GE.U32.AND P0, PT, R14, 0x7ffffe90, PT ;  /* 0x7ffffe900e00780c */ /* 0x000fe20003f06070 */
[----:B-1----:R-:W-:Y:S02]  /*25270*/  VIADD R14, R19, 0xfffffece ;  /* 0xfffffece130e7836 */ /* 0x002fe40000000000 */
[----:B------:R-:W-:Y:S01]  /*25280*/  STL.64 [R1+0xfc8], R34 ;  /* 0x000fc82201007387 */ /* 0x000fe20000100a00 */
[----:B------:R-:W1:Y:S01]  /*25290*/  LDC R19, c[0x0][0x230] ;  /* 0x00008c00ff137b82 */ /* 0x000e620000000800 */
[----:B------:R-:W-:-:S05]  /*252a0*/  IMAD.WIDE R30, R0, 0x4, R30 ;  /* 0x00000004001e7825 */ /* 0x000fca00078e021e */
[----:B------:R4:W-:Y:S01]  /*252b0*/  LDGSTS.E [R8+-0x7fff4], desc[UR8][R30.64], !P1 ;  /* 0x8000c0001e087fae */ /* 0x0009e2000c921848 */
[----:B---3--:R-:W-:-:S03]  /*252c0*/  IMAD.WIDE R28, R0, 0x4, R28 ;  /* 0x00000004001c7825 */ /* 0x008fc600078e021c */
[----:B------:R4:W-:Y:S04]  /*252d0*/  STL.64 [R1+0x1000], R30 ;  /* 0x0010001e01007387 */ /* 0x0009e80000100a00 */
[----:B------:R3:W-:Y:S04]  /*252e0*/  LDGSTS.E [R7+-0x7bff4], desc[UR8][R28.64], !P1 ;  /* 0x8400c0001c077fae */ /* 0x0007e8000c921848 */
[----:B------:R3:W-:Y:S01]  /*252f0*/  STL.64 [R1+0x1038], R28 ;  /* 0x0010381c01007387 */ /* 0x0007e20000100a00 */
[----:B------:R-:W-:-:S04]  /*25300*/  IMAD.WIDE R26, R0, 0x4, R26 ;  /* 0x00000004001a7825 */ /* 0x000fc800078e021a */
[----:B------:R-:W-:Y:S01]  /*25310*/  IMAD.WIDE R24, R0, 0x4, R32 ;  /* 0x0000000400187825 */ /* 0x000fe200078e0220 */
[----:B------:R2:W-:Y:S04]  /*25320*/  LDGSTS.E [R6+-0x77ff4], desc[UR8][R26.64], !P1 ;  /* 0x8800c0001a067fae */ /* 0x0005e8000c921848 */
[----:B------:R1:W-:Y:S01]  /*25330*/  LDGSTS.E [R5+-0x73ff4], desc[UR8][R24.64], !P1 ;  /* 0x8c00c00018057fae */ /* 0x0003e2000c921848 */
[----:B------:R-:W-:Y:S01]  /*25340*/  ISETP.GE.U32.AND P1, PT, R14, 0x7ffffe8f, PT ;  /* 0x7ffffe8f0e00780c */ /* 0x000fe20003f26070 */
[C---:B----4-:R-:W-:Y:S02]  /*25350*/  IMAD.WIDE R30, R0.reuse, 0x4, R48 ;  /* 0x00000004001e7825 */ /* 0x050fe400078e0230 */
[----:B------:R2:W-:Y:S02]  /*25360*/  STL.64 [R1+0x12b8], R26 ;  /* 0x0012b81a01007387 */ /* 0x0005e40000100a00 */
[----:B---3--:R-:W-:-:S02]  /*25370*/  IMAD.WIDE R28, R0, 0x4, R50 ;  /* 0x00000004001c7825 */ /* 0x008fc400078e0232 */
[----:B------:R1:W-:Y:S04]  /*25380*/  STL.64 [R1+0x12c0], R24 ;  /* 0x0012c01801007387 */ /* 0x0003e80000100a00 */
[----:B------:R3:W-:Y:S01]  /*25390*/  STL.64 [R1+0x1648], R30 ;  /* 0x0016481e01007387 */ /* 0x0007e20000100a00 */
[----:B--2---:R-:W-:-:S03]  /*253a0*/  IMAD.WIDE R26, R0, 0x4, R52 ;  /* 0x00000004001a7825 */ /* 0x004fc600078e0234 */
[----:B------:R3:W-:Y:S01]  /*253b0*/  LDGSTS.E [R8+-0x70000], desc[UR8][R30.64], !P0 ;  /* 0x900000001e087fae */ /* 0x0007e2000c121848 */
[----:B-1----:R-:W-:-:S03]  /*253c0*/  IMAD.WIDE R24, R0, 0x4, R54 ;  /* 0x0000000400187825 */ /* 0x002fc600078e0236 */
[----:B------:R1:W-:Y:S04]  /*253d0*/  STL.64 [R1+0x1650], R28 ;  /* 0x0016501c01007387 */ /* 0x0003e80000100a00 */
[----:B------:R1:W-:Y:S01]  /*253e0*/  LDGSTS.E [R7+-0x6c000], desc[UR8][R28.64], !P0 ;  /* 0x940000001c077fae */ /* 0x0003e2000c121848 */
[----:B---3--:R-:W-:-:S03]  /*253f0*/  IMAD.WIDE R30, R0, 0x4, R56 ;  /* 0x00000004001e7825 */ /* 0x008fc600078e0238 */
[----:B------:R2:W-:Y:S04]  /*25400*/  STL.64 [R1+0x1658], R26 ;  /* 0x0016581a01007387 */ /* 0x0005e80000100a00 */
[----:B------:R2:W-:Y:S01]  /*25410*/  LDGSTS.E [R6+-0x68000], desc[UR8][R26.64], !P0 ;  /* 0x980000001a067fae */ /* 0x0005e2000c121848 */
[----:B-1----:R-:W-:-:S03]  /*25420*/  IMAD.WIDE R28, R0, 0x4, R58 ;  /* 0x00000004001c7825 */ /* 0x002fc600078e023a */
[----:B------:R1:W-:Y:S04]  /*25430*/  STL.64 [R1+0x1660], R24 ;  /* 0x0016601801007387 */ /* 0x0003e80000100a00 */
[----:B------:R1:W-:Y:S01]  /*25440*/  LDGSTS.E [R5+-0x64000], desc[UR8][R24.64], !P0 ;  /* 0x9c00000018057fae */ /* 0x0003e2000c121848 */
[----:B------:R-:W-:-:S04]  /*25450*/  IMAD.WIDE R32, R0, 0x4, R64 ;  /* 0x0000000400207825 */ /* 0x000fc800078e0240 */
[C---:B--2---:R-:W-:Y:S01]  /*25460*/  IMAD.WIDE R26, R0.reuse, 0x4, R60 ;  /* 0x00000004001a7825 */ /* 0x044fe200078e023c */
[----:B------:R2:W-:Y:S04]  /*25470*/  STL.64 [R1+0x1668], R30 ;  /* 0x0016681e01007387 */ /* 0x0005e80000100a00 */
[----:B------:R2:W-:Y:S01]  /*25480*/  LDGSTS.E [R8+-0x6fffc], desc[UR8][R30.64], !P1 ;  /* 0x900040001e087fae */ /* 0x0005e2000c921848 */
[----:B-1----:R-:W-:-:S03]  /*25490*/  IMAD.WIDE R24, R0, 0x4, R62 ;  /* 0x0000000400187825 */ /* 0x002fc600078e023e */
[----:B------:R1:W-:Y:S04]  /*254a0*/  STL.64 [R1+0x1670], R28 ;  /* 0x0016701c01007387 */ /* 0x0003e80000100a00 */
[----:B------:R1:W-:Y:S01]  /*254b0*/  LDGSTS.E [R7+-0x6bffc], desc[UR8][R28.64], !P1 ;  /* 0x940040001c077fae */ /* 0x0003e2000c921848 */
[----:B--2---:R-:W-:-:S03]  /*254c0*/  IMAD.WIDE R30, R0, 0x4, R66 ;  /* 0x00000004001e7825 */ /* 0x004fc600078e0242 */
[----:B------:R2:W-:Y:S04]  /*254d0*/  STL.64 [R1+0x1678], R26 ;  /* 0x0016781a01007387 */ /* 0x0005e80000100a00 */
[----:B------:R2:W-:Y:S01]  /*254e0*/  LDGSTS.E [R6+-0x67ffc], desc[UR8][R26.64], !P1 ;  /* 0x980040001a067fae */ /* 0x0005e2000c921848 */
[----:B-1----:R-:W-:-:S03]  /*254f0*/  IMAD.WIDE R28, R0, 0x4, R68 ;  /* 0x00000004001c7825 */ /* 0x002fc600078e0244 */
[----:B------:R1:W-:Y:S04]  /*25500*/  STL.64 [R1+0x1680], R24 ;  /* 0x0016801801007387 */ /* 0x0003e80000100a00 */
[----:B------:R1:W-:Y:S04]  /*25510*/  LDGSTS.E [R5+-0x63ffc], desc[UR8][R24.64], !P1 ;  /* 0x9c00400018057fae */ /* 0x0003e8000c921848 */
[----:B------:R3:W-:Y:S01]  /*25520*/  STL.64 [R1+0x1688], R32 ;  /* 0x0016882001007387 */ /* 0x0007e20000100a00 */
[----:B------:R-:W-:Y:S01]  /*25530*/  VIADD R14, R18, 0xfffffecd ;  /* 0xfffffecd120e7836 */ /* 0x000fe20000000000 */
[----:B--2---:R-:W2:Y:S02]  /*25540*/  LDC R27, c[0x0][0x230] ;  /* 0x00008c00ff1b7b82 */ /* 0x004ea40000000800 */
[----:B------:R4:W-:Y:S01]  /*25550*/  STL.64 [R1+0x1690], R30 ;  /* 0x0016901e01007387 */ /* 0x0009e20000100a00 */
[----:B-1----:R-:W-:-:S03]  /*25560*/  IMAD.WIDE R24, R0, 0x4, R70 ;  /* 0x0000000400187825 */ /* 0x002fc600078e0246 */
[----:B------:R1:W-:Y:S04]  /*25570*/  STL.64 [R1+0x1698], R28 ;  /* 0x0016981c01007387 */ /* 0x0003e80000100a00 */
[----:B------:R-:W2:Y:S04]  /*25580*/  LDL.LU.64 R36, [R1+0x60] ;  /* 0x0000600001247983 */ /* 0x000ea80000300a00 */
[----:B------:R1:W-:Y:S04]  /*25590*/  STL.64 [R1+0x16a0], R24 ;  /* 0x0016a01801007387 */ /* 0x0003e80000100a00 */
[----:B------:R-:W2:Y:S01]  /*255a0*/  LDL.LU.64 R34, [R1+0x58] ;  /* 0x0000580001227983 */ /* 0x000ea20000300a00 */
[----:B------:R-:W-:-:S13]  /*255b0*/  ISETP.GE.U32.AND P0, PT, R14, 0x7ffffe8e, PT ;  /* 0x7ffffe8e0e00780c */ /* 0x000fda0003f06070 */
[----:B------:R1:W-:Y:S01]  /*255c0*/  LDGSTS.E [R8+-0x6fff8], desc[UR8][R32.64], !P0 ;  /* 0x9000800020087fae */ /* 0x0003e2000c121848 */
[----:B------:R-:W-:-:S03]  /*255d0*/  VIADD R14, R15, 0xfffffecc ;  /* 0xfffffecc0f0e7836 */ /* 0x000fc60000000000 */
[----:B------:R-:W-:Y:S04]  /*255e0*/  LDGSTS.E [R7+-0x6bff8], desc[UR8][R30.64], !P0 ;  /* 0x940080001e077fae */ /* 0x000fe8000c121848 */
[----:B---3--:R-:W3:Y:S01]  /*255f0*/  LDL.LU.64 R32, [R1+0x50] ;  /* 0x0000500001207983 */ /* 0x008ee20000300a00 */
[----:B------:R-:W-:Y:S01]  /*25600*/  ISETP.GE.U32.AND P1, PT, R14, 0x7ffffe8d, PT ;  /* 0x7ffffe8d0e00780c */ /* 0x000fe20003f26070 */
[C---:B------:R-:W-:Y:S02]  /*25610*/  IMAD.WIDE R40, R0.reuse, 0x4, R72 ;  /* 0x0000000400287825 */ /* 0x040fe400078e0248 */
[----:B----4-:R-:W4:Y:S02]  /*25620*/  LDL.LU.64 R30, [R1+0x48] ;  /* 0x00004800011e7983 */ /* 0x010f240000300a00 */
[----:B------:R-:W-:-:S02]  /*25630*/  IMAD.WIDE R38, R0, 0x4, R74 ;  /* 0x0000000400267825 */ /* 0x000fc400078e024a */
[----:B------:R1:W-:Y:S04]  /*25640*/  LDGSTS.E [R6+-0x67ff8], desc[UR8][R28.64], !P0 ;  /* 0x980080001c067fae */ /* 0x0003e8000c121848 */
[----:B------:R1:W-:Y:S01]  /*25650*/  LDGSTS.E [R5+-0x63ff8], desc[UR8][R24.64], !P0 ;  /* 0x9c00800018057fae */ /* 0x0003e2000c121848 */
[----:B------:R-:W-:-:S03]  /*25660*/  IMAD.WIDE R14, R0, 0x4, R78 ;  /* 0x00000004000e7825 */ /* 0x000fc600078e024e */
[----:B------:R-:W-:Y:S01]  /*25670*/  STL.64 [R1+0x16a8], R40 ;  /* 0x0016a82801007387 */ /* 0x000fe20000100a00 */
[----:B-1----:R-:W-:-:S03]  /*25680*/  VIADD R8, R19, 0xfffffeeb ;  /* 0xfffffeeb13087836 */ /* 0x002fc60000000000 */
[----:B------:R1:W-:Y:S01]  /*25690*/  STL.64 [R1+0x16b0], R38 ;  /* 0x0016b02601007387 */ /* 0x0003e20000100a00 */
[----:B------:R-:W-:Y:S01]  /*256a0*/  VIADD R9, R9, 0x100000 ;  /* 0x0010000009097836 */ /* 0x000fe20000000000 */
[----:B------:R-:W4:Y:S01]  /*256b0*/  LDC R29, c[0x0][0x230] ;  /* 0x00008c00ff1d7b82 */ /* 0x000f220000000800 */
[----:B------:R-:W-:Y:S01]  /*256c0*/  IMAD.WIDE R24, R0, 0x4, R76 ;  /* 0x0000000400187825 */ /* 0x000fe200078e024c */
[----:B------:R-:W-:Y:S04]  /*256d0*/  LDGSTS.E [R7+-0x6fff4], desc[UR8][R40.64], !P1 ;  /* 0x9000c00028077fae */ /* 0x000fe8000c921848 */
[----:B------:R-:W-:Y:S02]  /*256e0*/  STL.64 [R1+0x16b8], R24 ;  /* 0x0016b81801007387 */ /* 0x000fe40000100a00 */
[----:B------:R-:W4:Y:S02]  /*256f0*/  LDC R28, c[0x0][0x230] ;  /* 0x00008c00ff1c7b82 */ /* 0x000f240000000800 */
[----:B------:R-:W4:Y:S04]  /*25700*/  LDL.LU.64 R48, [R1+0x40] ;  /* 0x0000400001307983 */ /* 0x000f280000300a00 */
[----:B------:R3:W-:Y:S01]  /*25710*/  STL.64 [R1+0x16c0], R14 ;  /* 0x0016c00e01007387 */ /* 0x0007e20000100a00 */
[----:B------:R-:W-:-:S03]  /*25720*/  ISETP.GE.U32.AND P0, PT, R8, 0x7ffffeac, PT ;  /* 0x7ffffeac0800780c */ /* 0x000fc60003f06070 */
[----:B------:R-:W4:Y:S04]  /*25730*/  LDL.LU.64 R46, [R1+0x38] ;  /* 0x00003800012e7983 */ /* 0x000f280000300a00 */
[----:B------:R-:W4:Y:S04]  /*25740*/  LDL.LU.64 R44, [R1+0x30] ;  /* 0x00003000012c7983 */ /* 0x000f280000300a00 */
[----:B------:R2:W-:Y:S04]  /*25750*/  LDGSTS.E [R6+-0x6bff4], desc[UR8][R38.64], !P1 ;  /* 0x9400c00026067fae */ /* 0x0005e8000c921848 */
[----:B------:R-:W4:Y:S04]  /*25760*/  LDL.LU.64 R42, [R1+0x28] ;  /* 0x00002800012a7983 */ /* 0x000f280000300a00 */
[----:B------:R2:W-:Y:S04]  /*25770*/  LDGSTS.E [R9+-0x67ff4], desc[UR8][R24.64], !P1 ;  /* 0x9800c00018097fae */ /* 0x0005e8000c921848 */
[----:B-1----:R-:W4:Y:S04]  /*25780*/  LDL.LU.64 R38, [R1+0x20] ;  /* 0x0000200001267983 */ /* 0x002f280000300a00 */
[----:B------:R3:W-:Y:S01]  /*25790*/  LDGSTS.E [R5+-0x63ff4], desc[UR8][R14.64], !P1 ;  /* 0x9c00c0000e057fae */ /* 0x0007e2000c921848 */
[----:B--2---:R-:W-:-:S03]  /*257a0*/  IMAD.WIDE R6, R0, 0x4, R36 ;  /* 0x0000000400067825 */ /* 0x004fc600078e0224 */
[----:B------:R-:W2:Y:S01]  /*257b0*/  LDL.LU.64 R36, [R1+0x18] ;  /* 0x0000180001247983 */ /* 0x000ea20000300a00 */
[----:B------:R-:W-:-:S03]  /*257c0*/  IMAD.WIDE R8, R0, 0x4, R34 ;  /* 0x0000000400087825 */ /* 0x000fc600078e0222 */
[----:B------:R-:W2:Y:S04]  /*257d0*/  LDL.LU.64 R34, [R1+0x10] ;  /* 0x0000100001227983 */ /* 0x000ea80000300a00 */
[----:B------:R-:W2:Y:S01]  /*257e0*/  LDL.LU.64 R40, [R1+0x8] ;  /* 0x0000080001287983 */ /* 0x000ea20000300a00 */
[----:B---3--:R-:W-:-:S03]  /*257f0*/  IMAD.WIDE R14, R0, 0x4, R32 ;  /* 0x00000004000e7825 */ /* 0x008fc600078e0220 */
[----:B------:R-:W3:Y:S01]  /*25800*/  LDL.LU.64 R32, [R1] ;  /* 0x0000000001207983 */ /* 0x000ee20000300a00 */
[----:B------:R-:W-:Y:S01]  /*25810*/  IADD3 R27, R27, -0x116, RZ ;  /* 0xfffffeea1b1b7810 */ /* 0x000fe20007ffe0ff */
[C---:B------:R-:W-:Y:S02]  /*25820*/  VIADD R26, R10.reuse, 0x100000 ;  /* 0x001000000a1a7836 */ /* 0x040fe40000000000 */
[C---:B------:R-:W-:Y:S01]  /*25830*/  VIADD R25, R10.reuse, 0x100000 ;  /* 0x001000000a197836 */ /* 0x040fe20000000000 */
[----:B------:R-:W-:Y:S01]  /*25840*/  ISETP.GE.U32.AND P1, PT, R27, 0x7ffffeab, PT ;  /* 0x7ffffeab1b00780c */ /* 0x000fe20003f26070 */
[C---:B------:R-:W-:Y:S01]  /*25850*/  VIADD R24, R10.reuse, 0x100000 ;  /* 0x001000000a187836 */ /* 0x040fe20000000000 */
[----:B------:R-:W-:Y:S01]  /*25860*/  LDGSTS.E [R26+-0x80000], desc[UR8][R6.64], !P0 ;  /* 0x80000000061a7fae */ /* 0x000fe2000c121848 */
[----:B------:R-:W-:Y:S02]  /*25870*/  VIADD R5, R10, 0x100000 ;  /* 0x001000000a057836 */ /* 0x000fe40000000000 */
[----:B----4-:R-:W-:Y:S01]  /*25880*/  IMAD.WIDE R18, R0, 0x4, R30 ;  /* 0x0000000400127825 */ /* 0x010fe200078e021e */
[----:B------:R-:W-:Y:S01]  /*25890*/  LDGSTS.E [R25+-0x7c000], desc[UR8][R8.64], !P0 ;  /* 0x8400000008197fae */ /* 0x000fe2000c121848 */
[----:B------:R-:W1:Y:S02]  /*258a0*/  LDC R31, c[0x0][0x230] ;  /* 0x00008c00ff1f7b82 */ /* 0x000e640000000800 */
[----:B------:R-:W-:Y:S01]  /*258b0*/  VIADD R27, R29, 0xfffffee9 ;  /* 0xfffffee91d1b7836 */ /* 0x000fe20000000000 */
[----:B------:R-:W-:Y:S04]  /*258c0*/  LDGSTS.E [R24+-0x78000], desc[UR8][R14.64], !P0 ;  /* 0x880000000e187fae */ /* 0x000fe8000c121848 */
[----:B------:R-:W-:Y:S01]  /*258d0*/  LDGSTS.E [R5+-0x74000], desc[UR8][R18.64], !P0 ;  /* 0x8c00000012057fae */ /* 0x000fe2000c121848 */
[----:B------:R-:W-:Y:S01]  /*258e0*/  ISETP.GE.U32.AND P0, PT, R27, 0x7ffffeaa, PT ;  /* 0x7ffffeaa1b00780c */ /* 0x000fe20003f06070 */
[----:B------:R-:W4:Y:S01]  /*258f0*/  LDC R30, c[0x0][0x230] ;  /* 0x00008c00ff1e7b82 */ /* 0x000f220000000800 */
[----:B------:R-:W-:Y:S01]  /*25900*/  IADD3 R27, R28, -0x118, RZ ;  /* 0xfffffee81c1b7810 */ /* 0x000fe20007ffe0ff */
[----:B------:R-:W-:-:S04]  /*25910*/  IMAD.WIDE R48, R0, 0x4, R48 ;  /* 0x0000000400307825 */ /* 0x000fc800078e0230 */
[C---:B------:R-:W-:Y:S01]  /*25920*/  IMAD.WIDE R46, R0.reuse, 0x4, R46 ;  /* 0x00000004002e7825 */ /* 0x040fe200078e022e */
[----:B------:R-:W-:Y:S03]  /*25930*/  STL.64 [R1+0xe18], R48 ;  /* 0x000e183001007387 */ /* 0x000fe60000100a00 */
[C---:B------:R-:W-:Y:S01]  /*25940*/  IMAD.WIDE R44, R0.reuse, 0x4, R44 ;  /* 0x00000004002c7825 */ /* 0x040fe200078e022c */
[----:B------:R-:W-:Y:S04]  /*25950*/  LDGSTS.E [R26+-0x7fffc], desc[UR8][R48.64], !P1 ;  /* 0x80004000301a7fae */ /* 0x000fe8000c921848 */
[----:B------:R-:W-:Y:S01]  /*25960*/  STL.64 [R1+0xe40], R46 ;  /* 0x000e402e01007387 */ /* 0x000fe20000100a00 */
[----:B------:R-:W-:-:S03]  /*25970*/  IMAD.WIDE R42, R0, 0x4, R42 ;  /* 0x00000004002a7825 */ /* 0x000fc600078e022a */
[----:B------:R-:W-:Y:S04]  /*25980*/  LDGSTS.E [R25+-0x7bffc], desc[UR8][R46.64], !P1 ;  /* 0x840040002e197fae */ /* 0x000fe8000c921848 */
[----:B------:R-:W-:Y:S01]  /*25990*/  STL.64 [R1+0xe70], R44 ;  /* 0x000e702c01007387 */ /* 0x000fe20000100a00 */
[----:B------:R-:W-:-:S03]  /*259a0*/  IMAD.WIDE R38, R0, 0x4, R38 ;  /* 0x0000000400267825 */ /* 0x000fc600078e0226 */
[----:B------:R-:W-:Y:S04]  /*259b0*/  LDGSTS.E [R24+-0x77ffc], desc[UR8][R44.64], !P1 ;  /* 0x880040002c187fae */ /* 0x000fe8000c921848 */
[----:B------:R-:W-:Y:S04]  /*259c0*/  STL.64 [R1+0xea8], R42 ;  /* 0x000ea82a01007387 */ /* 0x000fe80000100a00 */
[----:B------:R-:W-:Y:S04]  /*259d0*/  LDGSTS.E [R5+-0x73ffc], desc[UR8][R42.64], !P1 ;  /* 0x8c0040002a057fae */ /* 0x000fe8000c921848 */
[----:B------:R-:W-:Y:S04]  /*259e0*/  STL.64 [R1+0xee0], R38 ;  /* 0x000ee02601007387 */ /* 0x000fe80000100a00 */
[----:B------:R-:W-:Y:S01]  /*259f0*/  LDGSTS.E [R26+-0x7fff8], desc[UR8][R38.64], !P0 ;  /* 0x80008000261a7fae */ /* 0x000fe2000c121848 */
[----:B------:R-:W-:Y:S01]  /*25a00*/  ISETP.GE.U32.AND P1, PT, R27, 0x7ffffea9, PT ;  /* 0x7ffffea91b00780c */ /* 0x000fe20003f26070 */
[----:B-1----:R-:W-:Y:S01]  /*25a10*/  VIADD R27, R31, 0xfffffecb ;  /* 0xfffffecb1f1b7836 */ /* 0x002fe20000000000 */
[----:B------:R-:W-:Y:S01]  /*25a20*/  IADD3 R10, R10, 0x100000, RZ ;  /* 0x001000000a0a7810 */ /* 0x000fe20007ffe0ff */
        /* <DEDUP_REMOVED lines=15> */
[C---:B------:R-:W-:Y:S01]  /*25b20*/  IMAD.WIDE R34, R0.reuse, 0x4, R34 ;  /* 0x0000000400227825 */ /* 0x040fe200078e0222 */
[----:B------:R-:W-:Y:S03]  /*25b30*/  STL.64 [R1+0xf18], R36 ;  /* 0x000f182401007387 */ /* 0x000fe60000100a00 */
[C---:B------:R-:W-:Y:S01]  /*25b40*/  IMAD.WIDE R28, R0.reuse, 0x4, R40 ;  /* 0x00000004001c7825 */ /* 0x040fe200078e0228 */
[----:B------:R-:W-:Y:S04]  /*25b50*/  LDGSTS.E [R25+-0x7bff8], desc[UR8][R36.64], !P0 ;  /* 0x8400800024197fae */ /* 0x000fe8000c121848 */
[----:B------:R-:W-:Y:S04]  /*25b60*/  STL.64 [R1+0xf50], R34 ;  /* 0x000f502201007387 */ /* 0x000fe80000100a00 */
[----:B------:R-:W-:Y:S04]  /*25b70*/  LDGSTS.E [R24+-0x77ff8], desc[UR8][R34.64], !P0 ;  /* 0x8800800022187fae */ /* 0x000fe8000c121848 */
[----:B------:R1:W-:Y:S04]  /*25b80*/  STL.64 [R1+0xf88], R28 ;  /* 0x000f881c01007387 */ /* 0x0003e80000100a00 */
[----:B------:R1:W-:Y:S02]  /*25b90*/  LDGSTS.E [R5+-0x73ff8], desc[UR8][R28.64], !P0 ;  /* 0x8c0080001c057fae */ /* 0x0003e4000c121848 */
[----:B-1----:R-:W1:Y:S01]  /*25ba0*/  LDC R29, c[0x0][0x230] ;  /* 0x00008c00ff1d7b82 */ /* 0x002e620000000800 */
[----:B---3--:R-:W-:Y:S01]  /*25bb0*/  IMAD.WIDE R38, R0, 0x4, R32 ;  /* 0x0000000400267825 */ /* 0x008fe200078e0220 */
[----:B------:R-:W-:-:S06]  /*25bc0*/  ISETP.GE.U32.AND P0, PT, R27, 0x7ffffe8c, PT ;  /* 0x7ffffe8c1b00780c */ /* 0x000fcc0003f06070 */
[----:B------:R-:W2:Y:S01]  /*25bd0*/  LDC R28, c[0x0][0x230] ;  /* 0x00008c00ff1c7b82 */ /* 0x000ea20000000800 */
[C---:B------:R-:W-:Y:S01]  /*25be0*/  IMAD.WIDE R36, R0.reuse, 0x4, R250 ;  /* 0x0000000400247825 */ /* 0x040fe200078e02fa */
[----:B------:R3:W-:Y:S03]  /*25bf0*/  LDGSTS.E [R26+-0x7fff4], desc[UR8][R38.64], !P1 ;  /* 0x8000c000261a7fae */ /* 0x0007e6000c921848 */
[C---:B------:R-:W-:Y:S01]  /*25c00*/  IMAD.WIDE R34, R0.reuse, 0x4, R248 ;  /* 0x0000000400227825 */ /* 0x040fe200078e02f8 */
[----:B------:R1:W-:Y:S03]  /*25c10*/  LDGSTS.E [R25+-0x7bff4], desc[UR8][R36.64], !P1 ;  /* 0x8400c00024197fae */ /* 0x0003e6000c921848 */
[----:B------:R-:W-:Y:S01]  /*25c20*/  IMAD.WIDE R32, R0, 0x4, R246 ;  /* 0x0000000400207825 */ /* 0x000fe200078e02f6 */
[----:B------:R3:W-:Y:S03]  /*25c30*/  STL.64 [R1+0xfc0], R38 ;  /* 0x000fc02601007387 */ /* 0x0007e60000100a00 */
[----:B----4-:R-:W-:Y:S01]  /*25c40*/  VIADD R27, R30, 0xfffffeca ;  /* 0xfffffeca1e1b7836 */ /* 0x010fe20000000000 */
[----:B------:R4:W-:Y:S01]  /*25c50*/  LDGSTS.E [R24+-0x77ff4], desc[UR8][R34.64], !P1 ;  /* 0x8800c00022187fae */ /* 0x0009e2000c921848 */
[----:B------:R-:W2:Y:S03]  /*25c60*/  LDC R30, c[0x0][0x230] ;  /* 0x00008c00ff1e7b82 */ /* 0x000ea60000000800 */
[----:B------:R4:W-:Y:S04]  /*25c70*/  STL.64 [R1+0xff8], R36 ;  /* 0x000ff82401007387 */ /* 0x0009e80000100a00 */
[----:B------:R4:W-:Y:S01]  /*25c80*/  LDGSTS.E [R5+-0x73ff4], desc[UR8][R32.64], !P1 ;  /* 0x8c00c00020057fae */ /* 0x0009e2000c921848 */
[----:B---3--:R-:W-:Y:S01]  /*25c90*/  IMAD.WIDE R38, R0, 0x4, R80 ;  /* 0x0000000400267825 */ /* 0x008fe200078e0250 */
[----:B------:R-:W-:-:S02]  /*25ca0*/  ISETP.GE.U32.AND P1, PT, R27, 0x7ffffe8b, PT ;  /* 0x7ffffe8b1b00780c */ /* 0x000fc40003f26070 */
[----:B------:R3:W-:Y:S01]  /*25cb0*/  STL.64 [R1+0x1030], R34 ;  /* 0x0010302201007387 */ /* 0x0007e20000100a00 */
[----:B-1----:R-:W-:Y:S02]  /*25cc0*/  VIADD R27, R29, 0xfffffec9 ;  /* 0xfffffec91d1b7836 */ /* 0x002fe40000000000 */
[----:B------:R-:W1:Y:S01]  /*25cd0*/  LDC R29, c[0x0][0x230] ;  /* 0x00008c00ff1d7b82 */ /* 0x000e620000000800 */
[C---:B----4-:R-:W-:Y:S01]  /*25ce0*/  IMAD.WIDE R36, R0.reuse, 0x4, R82 ;  /* 0x0000000400247825 */ /* 0x050fe200078e0252 */
[----:B------:R4:W-:Y:S04]  /*25cf0*/  STL.64 [R1+0x1340], R32 ;  /* 0x0013402001007387 */ /* 0x0009e80000100a00 */
[----:B------:R2:W-:Y:S01]  /*25d00*/  LDGSTS.E [R26+-0x70000], desc[UR8][R38.64], !P0 ;  /* 0x90000000261a7fae */ /* 0x0005e2000c121848 */
[----:B---3--:R-:W-:-:S03]  /*25d10*/  IMAD.WIDE R34, R0, 0x4, R84 ;  /* 0x0000000400227825 */ /* 0x008fc600078e0254 */
[----:B------:R3:W-:Y:S01]  /*25d20*/  LDGSTS.E [R25+-0x6c000], desc[UR8][R36.64], !P0 ;  /* 0x9400000024197fae */ /* 0x0007e2000c121848 */
[----:B----4-:R-:W-:-:S03]  /*25d30*/  IMAD.WIDE R32, R0, 0x4, R86 ;  /* 0x0000000400207825 */ /* 0x010fc600078e0256 */
[----:B------:R4:W-:Y:S04]  /*25d40*/  LDGSTS.E [R24+-0x68000], desc[UR8][R34.64], !P0 ;  /* 0x9800000022187fae */ /* 0x0009e8000c121848 */
[----:B------:R2:W-:Y:S04]  /*25d50*/  STL.64 [R1+0x16c8], R38 ;  /* 0x0016c82601007387 */ /* 0x0005e80000100a00 */
[----:B------:R4:W-:Y:S01]  /*25d60*/  LDGSTS.E [R5+-0x64000], desc[UR8][R32.64], !P0 ;  /* 0x9c00000020057fae */ /* 0x0009e2000c121848 */
[----:B------:R-:W-:-:S03]  /*25d70*/  ISETP.GE.U32.AND P0, PT, R27, 0x7ffffe8a, PT ;  /* 0x7ffffe8a1b00780c */ /* 0x000fc60003f06070 */
[----:B------:R3:W-:Y:S01]  /*25d80*/  STL.64 [R1+0x16d0], R36 ;  /* 0x0016d02401007387 */ /* 0x0007e20000100a00 */
[----:B--2---:R-:W-:-:S03]  /*25d90*/  IMAD.WIDE R38, R0, 0x4, R88 ;  /* 0x0000000400267825 */ /* 0x004fc600078e0258 */
[----:B------:R4:W-:Y:S04]  /*25da0*/  STL.64 [R1+0x16d8], R34 ;  /* 0x0016d82201007387 */ /* 0x0009e80000100a00 */
[----:B------:R2:W-:Y:S01]  /*25db0*/  STL.64 [R1+0x16e0], R32 ;  /* 0x0016e02001007387 */ /* 0x0005e20000100a00 */
[----:B---3--:R-:W-:-:S03]  /*25dc0*/  IMAD.WIDE R36, R0, 0x4, R90 ;  /* 0x0000000400247825 */ /* 0x008fc600078e025a */
[----:B------:R3:W-:Y:S01]  /*25dd0*/  LDGSTS.E [R26+-0x6fffc], desc[UR8][R38.64], !P1 ;  /* 0x90004000261a7fae */ /* 0x0007e2000c921848 */
[----:B----4-:R-:W-:-:S03]  /*25de0*/  IMAD.WIDE R34, R0, 0x4, R92 ;  /* 0x0000000400227825 */ /* 0x010fc600078e025c */
[----:B------:R4:W-:Y:S01]  /*25df0*/  LDGSTS.E [R25+-0x6bffc], desc[UR8][R36.64], !P1 ;  /* 0x9400400024197fae */ /* 0x0009e2000c921848 */
[----:B--2---:R-:W-:-:S03]  /*25e00*/  IMAD.WIDE R32, R0, 0x4, R94 ;  /* 0x0000000400207825 */ /* 0x004fc600078e025e */
[----:B------:R3:W-:Y:S01]  /*25e10*/  STL.64 [R1+0x16e8], R38 ;  /* 0x0016e82601007387 */ /* 0x0007e20000100a00 */
[----:B------:R-:W-:-:S03]  /*25e20*/  VIADD R27, R28, 0xfffffec8 ;  /* 0xfffffec81c1b7836 */ /* 0x000fc60000000000 */
[----:B------:R2:W-:Y:S01]  /*25e30*/  LDGSTS.E [R24+-0x67ffc], desc[UR8][R34.64], !P1 ;  /* 0x9800400022187fae */ /* 0x0005e2000c921848 */
[----:B------:R-:W1:Y:S03]  /*25e40*/  LDC R28, c[0x0][0x230] ;  /* 0x00008c00ff1c7b82 */ /* 0x000e660000000800 */
[----:B------:R2:W-:Y:S01]  /*25e50*/  LDGSTS.E [R5+-0x63ffc], desc[UR8][R32.64], !P1 ;  /* 0x9c00400020057fae */ /* 0x0005e2000c921848 */
[----:B------:R-:W-:Y:S01]  /*25e60*/  ISETP.GE.U32.AND P1, PT, R27, 0x7ffffe89, PT ;  /* 0x7ffffe891b00780c */ /* 0x000fe20003f26070 */
[C---:B---3--:R-:W-:Y:S02]  /*25e70*/  IMAD.WIDE R38, R0.reuse, 0x4, R96 ;  /* 0x0000000400267825 */ /* 0x048fe400078e0260 */
[----:B------:R4:W-:Y:S01]  /*25e80*/  STL.64 [R1+0x16f0], R36 ;  /* 0x0016f02401007387 */ /* 0x0009e20000100a00 */
[----:B------:R-:W3:Y:S03]  /*25e90*/  LDC R27, c[0x0][0x230] ;  /* 0x00008c00ff1b7b82 */ /* 0x000ee60000000800 */
[----:B------:R2:W-:Y:S04]  /*25ea0*/  STL.64 [R1+0x16f8], R34 ;  /* 0x0016f82201007387 */ /* 0x0005e80000100a00 */
[----:B------:R2:W-:Y:S01]  /*25eb0*/  STL.64 [R1+0x1700], R32 ;  /* 0x0017002001007387 */ /* 0x0005e20000100a00 */
[----:B----4-:R-:W-:-:S03]  /*25ec0*/  IMAD.WIDE R36, R0, 0x4, R98 ;  /* 0x0000000400247825 */ /* 0x010fc600078e0262 */
[----:B------:R4:W-:Y:S01]  /*25ed0*/  LDGSTS.E [R26+-0x6fff8], desc[UR8][R38.64], !P0 ;  /* 0x90008000261a7fae */ /* 0x0009e2000c121848 */
[----:B--2---:R-:W-:-:S03]  /*25ee0*/  IMAD.WIDE R34, R0, 0x4, R100 ;  /* 0x0000000400227825 */ /* 0x004fc600078e0264 */
[----:B------:R2:W-:Y:S01]  /*25ef0*/  STL.64 [R1+0x1708], R38 ;  /* 0x0017082601007387 */ /* 0x0005e20000100a00 */
[----:B------:R-:W-:-:S03]  /*25f00*/  IMAD.WIDE R32, R0, 0x4, R102 ;  /* 0x0000000400207825 */ /* 0x000fc600078e0266 */
[----:B------:R1:W-:Y:S01]  /*25f10*/  LDGSTS.E [R25+-0x6bff8], desc[UR8][R36.64], !P0 ;  /* 0x9400800024197fae */ /* 0x0003e2000c121848 */
[----:B----4-:R-:W-:-:S03]  /*25f20*/  VIADD R26, R30, 0xfffffee7 ;  /* 0xfffffee71e1a7836 */ /* 0x010fc60000000000 */
[----:B------:R1:W-:Y:S01]  /*25f30*/  STL.64 [R1+0x1710], R36 ;  /* 0x0017102401007387 */ /* 0x0003e20000100a00 */
[----:B------:R-:W4:Y:S01]  /*25f40*/  LDC R30, c[0x0][0x230] ;  /* 0x00008c00ff1e7b82 */ /* 0x000f220000000800 */
[C---:B--2---:R-:W-:Y:S02]  /*25f50*/  IMAD.WIDE R38, R0.reuse, 0x4, R104 ;  /* 0x0000000400267825 */ /* 0x044fe400078e0268 */
[----:B------:R2:W-:Y:S04]  /*25f60*/  LDGSTS.E [R24+-0x67ff8], desc[UR8][R34.64], !P0 ;  /* 0x9800800022187fae */ /* 0x0005e8000c121848 */
[----:B------:R2:W-:Y:S04]  /*25f70*/  STL.64 [R1+0x1718], R34 ;  /* 0x0017182201007387 */ /* 0x0005e80000100a00 */
[----:B------:R3:W-:Y:S01]  /*25f80*/  LDGSTS.E [R5+-0x63ff8], desc[UR8][R32.64], !P0 ;  /* 0x9c00800020057fae */ /* 0x0007e2000c121848 */
[----:B-1----:R-:W-:Y:S01]  /*25f90*/  IMAD.WIDE R36, R0, 0x4, R106 ;  /* 0x0000000400247825 */ /* 0x002fe200078e026a */
[----:B------:R-:W-:-:S02]  /*25fa0*/  ISETP.GE.U32.AND P0, PT, R26, 0x7ffffea8, PT ;  /* 0x7ffffea81a00780c */ /* 0x000fc40003f06070 */
[----:B------:R3:W-:Y:S01]  /*25fb0*/  STL.64 [R1+0x1720], R32 ;  /* 0x0017202001007387 */ /* 0x0007e20000100a00 */
[----:B------:R-:W-:Y:S02]  /*25fc0*/  VIADD R26, R29, 0xfffffee6 ;  /* 0xfffffee61d1a7836 */ /* 0x000fe40000000000 */
[----:B------:R-:W1:Y:S01]  /*25fd0*/  LDC R29, c[0x0][0x230] ;  /* 0x00008c00ff1d7b82 */ /* 0x000e620000000800 */
[C---:B--2---:R-:W-:Y:S01]  /*25fe0*/  IMAD.WIDE R34, R0.reuse, 0x4, R108 ;  /* 0x0000000400227825 */ /* 0x044fe200078e026c */
[----:B------:R2:W-:Y:S04]  /*25ff0*/  LDGSTS.E [R25+-0x6fff4], desc[UR8][R38.64], !P1 ;  /* 0x9000c00026197fae */ /* 0x0005e8000c921848 */
[----:B------:R2:W-:Y:S01]  /*26000*/  LDGSTS.E [R24+-0x6bff4], desc[UR8][R36.64], !P1 ;  /* 0x9400c00024187fae */ /* 0x0005e2000c921848 */
[----:B---3--:R-:W-:-:S03]  /*26010*/  IMAD.WIDE R32, R0, 0x4, R110 ;  /* 0x0000000400207825 */ /* 0x008fc600078e026e */
[----:B------:R3:W-:Y:S04]  /*26020*/  LDGSTS.E [R10+-0x67ff4], desc[UR8][R34.64], !P1 ;  /* 0x9800c000220a7fae */ /* 0x0007e8000c921848 */
[----:B------:R4:W-:Y:S01]  /*26030*/  LDGSTS.E [R5+-0x63ff4], desc[UR8][R32.64], !P1 ;  /* 0x9c00c00020057fae */ /* 0x0009e2000c921848 */
[----:B------:R-:W-:Y:S01]  /*26040*/  ISETP.GE.U32.AND P1, PT, R26, 0x7ffffea7, PT ;  /* 0x7ffffea71a00780c */ /* 0x000fe20003f26070 */
[C---:B--2---:R-:W-:Y:S02]  /*26050*/  VIADD R25, R11.reuse, 0x100000 ;  /* 0x001000000b197836 */ /* 0x044fe40000000000 */
[C---:B------:R-:W-:Y:S01]  /*26060*/  VIADD R24, R11.reuse, 0x100000 ;  /* 0x001000000b187836 */ /* 0x040fe20000000000 */
[----:B------:R-:W-:Y:S02]  /*26070*/  IADD3 R26, R28, -0x11b, RZ ;  /* 0xfffffee51c1a7810 */ /* 0x000fe40007ffe0ff */
[----:B------:R-:W-:Y:S01]  /*26080*/  LDGSTS.E [R25+-0x80000], desc[UR8][R244.64], !P0 ;  /* 0x80000000f4197fae */ /* 0x000fe2000c121848 */
[C---:B---3--:R-:W-:Y:S01]  /*26090*/  VIADD R10, R11.reuse, 0x100000 ;  /* 0x001000000b0a7836 */ /* 0x048fe20000000000 */
[----:B------:R-:W2:Y:S02]  /*260a0*/  LDC R28, c[0x0][0x230] ;  /* 0x00008c00ff1c7b82 */ /* 0x000ea40000000800 */
[----:B------:R-:W-:Y:S01]  /*260b0*/  LDGSTS.E [R24+-0x7c000], desc[UR8][R242.64], !P0 ;  /* 0x84000000f2187fae */ /* 0x000fe2000c121848 */
[----:B----4-:R-:W-:-:S02]  /*260c0*/  VIADD R5, R11, 0x100000 ;  /* 0x001000000b057836 */ /* 0x010fc40000000000 */
[C---:B------:R-:W-:Y:S01]  /*260d0*/  IMAD.WIDE R246, R0.reuse, 0x4, R112 ;  /* 0x0000000400f67825 */ /* 0x040fe200078e0270 */
[----:B------:R-:W-:Y:S03]  /*260e0*/  LDGSTS.E [R10+-0x78000], desc[UR8][R240.64], !P0 ;  /* 0x88000000f00a7fae */ /* 0x000fe6000c121848 */
[----:B------:R-:W-:Y:S01]  /*260f0*/  IMAD.WIDE R248, R0, 0x4, R114 ;  /* 0x0000000400f87825 */ /* 0x000fe200078e0272 */
[----:B------:R-:W-:Y:S01]  /*26100*/  LDGSTS.E [R5+-0x74000], desc[UR8][R238.64], !P0 ;  /* 0x8c000000ee057fae */ /* 0x000fe2000c121848 */
[----:B------:R-:W-:Y:S02]  /*26110*/  ISETP.GE.U32.AND P0, PT, R26, 0x7ffffea6, PT ;  /* 0x7ffffea61a00780c */ /* 0x000fe40003f06070 */
[----:B------:R-:W-:Y:S01]  /*26120*/  IMAD.WIDE R250, R0, 0x4, R116 ;  /* 0x0000000400fa7825 */ /* 0x000fe200078e0274 */
[----:B------:R-:W-:Y:S03]  /*26130*/  LDGSTS.E [R25+-0x7fffc], desc[UR8][R236.64], !P1 ;  /* 0x80004000ec197fae */ /* 0x000fe6000c921848 */
[----:B------:R-:W-:Y:S01]  /*26140*/  VIADD R26, R27, 0xfffffee4 ;  /* 0xfffffee41b1a7836 */ /* 0x000fe20000000000 */
[----:B------:R-:W-:Y:S01]  /*26150*/  LDGSTS.E [R24+-0x7bffc], desc[UR8][R246.64], !P1 ;  /* 0x84004000f6187fae */ /* 0x000fe2000c921848 */
[----:B------:R-:W3:Y:S03]  /*26160*/  LDC R27, c[0x0][0x230] ;  /* 0x00008c00ff1b7b82 */ /* 0x000ee60000000800 */
[----:B------:R-:W-:Y:S04]  /*26170*/  LDGSTS.E [R10+-0x77ffc], desc[UR8][R248.64], !P1 ;  /* 0x88004000f80a7fae */ /* 0x000fe8000c921848 */
[----:B------:R-:W-:Y:S01]  /*26180*/  LDGSTS.E [R5+-0x73ffc], desc[UR8][R250.64], !P1 ;  /* 0x8c004000fa057fae */ /* 0x000fe2000c921848 */
[----:B------:R-:W-:-:S03]  /*26190*/  ISETP.GE.U32.AND P1, PT, R26, 0x7ffffea5, PT ;  /* 0x7ffffea51a00780c */ /* 0x000fc60003f26070 */
[----:B------:R4:W-:Y:S04]  /*261a0*/  STL.64 [R1+0x1728], R38 ;  /* 0x0017282601007387 */ /* 0x0009e80000100a00 */
[----:B------:R1:W-:Y:S01]  /*261b0*/  STL.64 [R1+0x1730], R36 ;  /* 0x0017302401007387 */ /* 0x0003e20000100a00 */
[----:B------:R-:W-:-:S03]  /*261c0*/  VIADD R26, R30, 0xfffffec7 ;  /* 0xfffffec71e1a7836 */ /* 0x000fc60000000000 */
[----:B------:R2:W-:Y:S01]  /*261d0*/  STL.64 [R1+0x1738], R34 ;  /* 0x0017382201007387 */ /* 0x0005e20000100a00 */
[----:B----4-:R-:W-:-:S03]  /*261e0*/  IMAD.WIDE R38, R0, 0x4, R118 ;  /* 0x0000000400267825 */ /* 0x010fc600078e0276 */
[----:B------:R4:W-:Y:S01]  /*261f0*/  STL.64 [R1+0x1740], R32 ;  /* 0x0017402001007387 */ /* 0x0009e20000100a00 */
[----:B-1----:R-:W-:-:S03]  /*26200*/  IMAD.WIDE R36, R0, 0x4, R120 ;  /* 0x0000000400247825 */ /* 0x002fc600078e0278 */
[----:B------:R1:W-:Y:S01]  /*26210*/  LDGSTS.E [R25+-0x7fff8], desc[UR8][R38.64], !P0 ;  /* 0x8000800026197fae */ /* 0x0003e2000c121848 */
[----:B--2---:R-:W-:-:S03]  /*26220*/  IMAD.WIDE R34, R0, 0x4, R122 ;  /* 0x0000000400227825 */ /* 0x004fc600078e027a */
[----:B------:R1:W-:Y:S01]  /*26230*/  STL.64 [R1+0xea0], R38 ;  /* 0x000ea02601007387 */ /* 0x0003e20000100a00 */
[----:B----4-:R-:W-:-:S03]  /*26240*/  IMAD.WIDE R32, R0, 0x4, R124 ;  /* 0x0000000400207825 */ /* 0x010fc600078e027c */
[----:B------:R2:W-:Y:S04]  /*26250*/  LDGSTS.E [R24+-0x7bff8], desc[UR8][R36.64], !P0 ;  /* 0x8400800024187fae */ /* 0x0005e8000c121848 */
[----:B------:R2:W-:Y:S01]  /*26260*/  STL.64 [R1+0xed8], R36 ;  /* 0x000ed82401007387 */ /* 0x0005e20000100a00 */
[----:B-1----:R-:W-:-:S03]  /*26270*/  IMAD.WIDE R38, R0, 0x4, R126 ;  /* 0x0000000400267825 */ /* 0x002fc600078e027e */
[----:B------:R1:W-:Y:S04]  /*26280*/  LDGSTS.E [R10+-0x77ff8], desc[UR8][R34.64], !P0 ;  /* 0x88008000220a7fae */ /* 0x0003e8000c121848 */
[----:B------:R1:W-:Y:S04]  /*26290*/  STL.64 [R1+0xf10], R34 ;  /* 0x000f102201007387 */ /* 0x0003e80000100a00 */
[----:B------:R4:W-:Y:S01]  /*262a0*/  LDGSTS.E [R5+-0x73ff8], desc[UR8][R32.64], !P0 ;  /* 0x8c00800020057fae */ /* 0x0009e2000c121848 */
[----:B--2---:R-:W-:Y:S01]  /*262b0*/  IMAD.WIDE R36, R0, 0x4, R128 ;  /* 0x0000000400247825 */ /* 0x004fe200078e0280 */
[----:B------:R-:W-:-:S02]  /*262c0*/  ISETP.GE.U32.AND P0, PT, R26, 0x7ffffe88, PT ;  /* 0x7ffffe881a00780c */ /* 0x000fc40003f06070 */
[----:B------:R4:W-:Y:S01]  /*262d0*/  STL.64 [R1+0xf48], R32 ;  /* 0x000f482001007387 */ /* 0x0009e20000100a00 */
[----:B------:R-:W-:Y:S02]  /*262e0*/  VIADD R26, R29, 0xfffffec6 ;  /* 0xfffffec61d1a7836 */ /* 0x000fe40000000000 */
[----:B------:R-:W2:Y:S01]  /*262f0*/  LDC R29, c[0x0][0x230] ;  /* 0x00008c00ff1d7b82 */ /* 0x000ea20000000800 */
[C---:B-1----:R-:W-:Y:S01]  /*26300*/  IMAD.WIDE R34, R0.reuse, 0x4, R130 ;  /* 0x0000000400227825 */ /* 0x042fe200078e0282 */
[----:B------:R-:W-:Y:S04]  /*26310*/  LDGSTS.E [R25+-0x7fff4], desc[UR8][R38.64], !P1 ;  /* 0x8000c00026197fae */ /* 0x000fe8000c921848 */
[----:B------:R1:W-:Y:S01]  /*26320*/  LDGSTS.E [R24+-0x7bff4], desc[UR8][R36.64], !P1 ;  /* 0x8400c00024187fae */ /* 0x0003e2000c921848 */
[----:B----4-:R-:W-:-:S03]  /*26330*/  IMAD.WIDE R32, R0, 0x4, R132 ;  /* 0x0000000400207825 */ /* 0x010fc600078e0284 */
[----:B------:R4:W-:Y:S04]  /*26340*/  LDGSTS.E [R10+-0x77ff4], desc[UR8][R34.64], !P1 ;  /* 0x8800c000220a7fae */ /* 0x0009e8000c921848 */
[----:B------:R-:W-:Y:S04]  /*26350*/  STL.64 [R1+0xf80], R38 ;  /* 0x000f802601007387 */ /* 0x000fe80000100a00 */
[----:B------:R3:W-:Y:S01]  /*26360*/  LDGSTS.E [R5+-0x73ff4], desc[UR8][R32.64], !P1 ;  /* 0x8c00c00020057fae */ /* 0x0007e2000c921848 */
[----:B------:R-:W-:-:S03]  /*26370*/  ISETP.GE.U32.AND P1, PT, R26, 0x7ffffe87, PT ;  /* 0x7ffffe871a00780c */ /* 0x000fc60003f26070 */
[----:B------:R1:W-:Y:S01]  /*26380*/  STL.64 [R1+0xfb8], R36 ;  /* 0x000fb82401007387 */ /* 0x0003e20000100a00 */
[----:B------:R-:W-:-:S03]  /*26390*/  IMAD.WIDE R30, R0, 0x4, R140 ;  /* 0x00000004001e7825 */ /* 0x000fc600078e028c */
[----:B------:R4:W-:Y:S01]  /*263a0*/  STL.64 [R1+0xff0], R34 ;  /* 0x000ff02201007387 */ /* 0x0009e20000100a00 */
[----:B------:R-:W-:Y:S02]  /*263b0*/  VIADD R26, R28, 0xfffffec5 ;  /* 0xfffffec51c1a7836 */ /* 0x000fe40000000000 */
[----:B------:R-:W2:Y:S01]  /*263c0*/  LDC R28, c[0x0][0x230] ;  /* 0x00008c00ff1c7b82 */ /* 0x000ea20000000800 */
[----:B------:R3:W-:Y:S01]  /*263d0*/  STL.64 [R1+0x1028], R32 ;  /* 0x0010282001007387 */ /* 0x0007e20000100a00 */
[----:B-1----:R-:W-:-:S04]  /*263e0*/  IMAD.WIDE R36, R0, 0x4, R134 ;  /* 0x0000000400247825 */ /* 0x002fc800078e0286 */
[C---:B----4-:R-:W-:Y:S01]  /*263f0*/  IMAD.WIDE R34, R0.reuse, 0x4, R136 ;  /* 0x0000000400227825 */ /* 0x050fe200078e0288 */
[----:B------:R1:W-:Y:S03]  /*26400*/  LDGSTS.E [R25+-0x70000], desc[UR8][R36.64], !P0 ;  /* 0x9000000024197fae */ /* 0x0003e6000c121848 */
[C---:B---3--:R-:W-:Y:S01]  /*26410*/  IMAD.WIDE R32, R0.reuse, 0x4, R138 ;  /* 0x0000000400207825 */ /* 0x048fe200078e028a */
[----:B------:R1:W-:Y:S04]  /*26420*/  STL.64 [R1+0x1748], R36 ;  /* 0x0017482401007387 */ /* 0x0003e80000100a00 */
[----:B------:R3:W-:Y:S04]  /*26430*/  LDGSTS.E [R24+-0x6c000], desc[UR8][R34.64], !P0 ;  /* 0x9400000022187fae */ /* 0x0007e8000c121848 */
[----:B------:R3:W-:Y:S04]  /*26440*/  STL.64 [R1+0x1750], R34 ;  /* 0x0017502201007387 */ /* 0x0007e80000100a00 */
[----:B------:R4:W-:Y:S01]  /*26450*/  LDGSTS.E [R10+-0x68000], desc[UR8][R32.64], !P0 ;  /* 0x98000000200a7fae */ /* 0x0009e2000c121848 */
[----:B-1----:R-:W-:-:S03]  /*26460*/  IMAD.WIDE R36, R0, 0x4, R142 ;  /* 0x0000000400247825 */ /* 0x002fc600078e028e */
[----:B------:R4:W-:Y:S04]  /*26470*/  STL.64 [R1+0x1758], R32 ;  /* 0x0017582001007387 */ /* 0x0009e80000100a00 */
[----:B------:R1:W-:Y:S01]  /*26480*/  LDGSTS.E [R5+-0x64000], desc[UR8][R30.64], !P0 ;  /* 0x9c0000001e057fae */ /* 0x0003e2000c121848 */
[----:B---3--:R-:W-:Y:S01]  /*26490*/  IMAD.WIDE R34, R0, 0x4, R144 ;  /* 0x0000000400227825 */ /* 0x008fe200078e0290 */
[----:B------:R-:W-:Y:S02]  /*264a0*/  ISETP.GE.U32.AND P0, PT, R26, 0x7ffffe86, PT ;  /* 0x7ffffe861a00780c */ /* 0x000fe40003f06070 */
[----:B------:R1:W-:Y:S01]  /*264b0*/  STL.64 [R1+0x1760], R30 ;  /* 0x0017601e01007387 */ /* 0x0003e20000100a00 */
[----:B------:R-:W-:Y:S02]  /*264c0*/  VIADD R26, R27, 0xfffffec4 ;  /* 0xfffffec41b1a7836 */ /* 0x000fe40000000000 */
[----:B------:R-:W3:Y:S01]  /*264d0*/  LDC R27, c[0x0][0x230] ;  /* 0x00008c00ff1b7b82 */ /* 0x000ee20000000800 */
[C---:B----4-:R-:W-:Y:S01]  /*264e0*/  IMAD.WIDE R32, R0.reuse, 0x4, R146 ;  /* 0x0000000400207825 */ /* 0x050fe200078e0292 */
[----:B------:R-:W-:Y:S04]  /*264f0*/  LDGSTS.E [R25+-0x6fffc], desc[UR8][R36.64], !P1 ;  /* 0x9000400024197fae */ /* 0x000fe8000c921848 */
[----:B------:R-:W-:Y:S01]  /*26500*/  STL.64 [R1+0x1768], R36 ;  /* 0x0017682401007387 */ /* 0x000fe20000100a00 */
[----:B-1----:R-:W-:-:S03]  /*26510*/  IMAD.WIDE R30, R0, 0x4, R148 ;  /* 0x00000004001e7825 */ /* 0x002fc600078e0294 */
[----:B------:R-:W-:Y:S04]  /*26520*/  LDGSTS.E [R24+-0x6bffc], desc[UR8][R34.64], !P1 ;  /* 0x9400400022187fae */ /* 0x000fe8000c921848 */
[----:B------:R-:W-:Y:S04]  /*26530*/  STL.64 [R1+0x1770], R34 ;  /* 0x0017702201007387 */ /* 0x000fe80000100a00 */
[----:B------:R-:W-:Y:S04]  /*26540*/  LDGSTS.E [R10+-0x67ffc], desc[UR8][R32.64], !P1 ;  /* 0x98004000200a7fae */ /* 0x000fe8000c921848 */
[----:B------:R-:W-:Y:S04]  /*26550*/  STL.64 [R1+0x1778], R32 ;  /* 0x0017782001007387 */ /* 0x000fe80000100a00 */
[----:B------:R1:W-:Y:S01]  /*26560*/  LDGSTS.E [R5+-0x63ffc], desc[UR8][R30.64], !P1 ;  /* 0x9c0040001e057fae */ /* 0x0003e2000c921848 */
[----:B------:R-:W-:-:S02]  /*26570*/  ISETP.GE.U32.AND P1, PT, R26, 0x7ffffe85, PT ;  /* 0x7ffffe851a00780c */ /* 0x000fc40003f26070 */
[----:B------:R-:W4:Y:S01]  /*26580*/  LDC R26, c[0x0][0x230] ;  /* 0x00008c00ff1a7b82 */ /* 0x000f220000000800 */
[----:B------:R1:W-:Y:S01]  /*26590*/  STL.64 [R1+0x1780], R30 ;  /* 0x0017801e01007387 */ /* 0x0003e20000100a00 */
[----:B------:R-:W-:Y:S02]  /*265a0*/  VIADD R11, R11, 0x100000 ;  /* 0x001000000b0b7836 */ /* 0x000fe40000000000 */
[----:B-1----:R-:W-:-:S05]  /*265b0*/  IMAD.WIDE R30, R0, 0x4, R150 ;  /* 0x00000004001e7825 */ /* 0x002fca00078e0296 */
[----:B------:R2:W-:Y:S04]  /*265c0*/  LDGSTS.E [R25+-0x6fff8], desc[UR8][R30.64], !P0 ;  /* 0x900080001e197fae */ /* 0x0005e8000c121848 */
[----:B------:R-:W-:Y:S04]  /*265d0*/  LDGSTS.E [R24+-0x6bff8], desc[UR8][R156.64], !P0 ;  /* 0x940080009c187fae */ /* 0x000fe8000c121848 */
[----:B------:R-:W-:Y:S01]  /*265e0*/  LDGSTS.E [R10+-0x67ff8], desc[UR8][R158.64], !P0 ;  /* 0x980080009e0a7fae */ /* 0x000fe2000c121848 */
[----:B--2---:R-:W-:-:S03]  /*265f0*/  IADD3 R25, R29, -0x11d, RZ ;  /* 0xfffffee31d197810 */ /* 0x004fc60007ffe0ff */
[----:B------:R-:W-:Y:S01]  /*26600*/  LDGSTS.E [R5+-0x63ff8], desc[UR8][R160.64], !P0 ;  /* 0x9c008000a0057fae */ /* 0x000fe2000c121848 */
[----:B------:R-:W-:Y:S01]  /*26610*/  ISETP.GE.U32.AND P0, PT, R25, 0x7ffffea4, PT ;  /* 0x7ffffea41900780c */ /* 0x000fe20003f06070 */
[----:B------:R-:W-:Y:S02]  /*26620*/  VIADD R25, R28, 0xfffffee2 ;  /* 0xfffffee21c197836 */ /* 0x000fe40000000000 */
[----:B------:R1:W-:Y:S01]  /*26630*/  LDGSTS.E [R24+-0x6fff4], desc[UR8][R162.64], !P1 ;  /* 0x9000c000a2187fae */ /* 0x0003e2000c921848 */
[----:B------:R-:W2:Y:S03]  /*26640*/  LDC R28, c[0x0][0x230] ;  /* 0x00008c00ff1c7b82 */ /* 0x000ea60000000800 */
[----:B------:R3:W-:Y:S04]  /*26650*/  LDGSTS.E [R10+-0x6bff4], desc[UR8][R164.64], !P1 ;  /* 0x9400c000a40a7fae */ /* 0x0007e8000c921848 */
[----:B------:R4:W-:Y:S04]  /*26660*/  LDGSTS.E [R11+-0x67ff4], desc[UR8][R166.64], !P1 ;  /* 0x9800c000a60b7fae */ /* 0x0009e8000c921848 */
[----:B------:R4:W-:Y:S01]  /*26670*/  LDGSTS.E [R5+-0x63ff4], desc[UR8][R168.64], !P1 ;  /* 0x9c00c000a8057fae */ /* 0x0009e2000c921848 */
[----:B------:R-:W-:Y:S01]  /*26680*/  ISETP.GE.U32.AND P1, PT, R25, 0x7ffffea3, PT ;  /* 0x7ffffea31900780c */ /* 0x000fe20003f26070 */
[----:B-1----:R-:W-:-:S02]  /*26690*/  VIADD R24, R234, 0x100000 ;  /* 0x00100000ea187836 */ /* 0x002fc40000000000 */
[----:B---3--:R-:W-:Y:S02]  /*266a0*/  VIADD R10, R234, 0x100000 ;  /* 0x00100000ea0a7836 */ /* 0x008fe40000000000 */
[----:B------:R-:W-:Y:S01]  /*266b0*/  IMAD.WIDE R174, R0, 0x4, R174 ;  /* 0x0000000400ae7825 */ /* 0x000fe200078e02ae */
[----:B------:R-:W-:Y:S03]  /*266c0*/  LDGSTS.E [R24+-0x80000], desc[UR8][R170.64], !P0 ;  /* 0x80000000aa187fae */ /* 0x000fe6000c121848 */
[C---:B----4-:R-:W-:Y:S02]  /*266d0*/  VIADD R11, R234.reuse, 0x100000 ;  /* 0x00100000ea0b7836 */ /* 0x050fe40000000000 */
[----:B------:R-:W-:Y:S01]  /*266e0*/  VIADD R25, R27, 0xfffffee1 ;  /* 0xfffffee11b197836 */ /* 0x000fe20000000000 */
[----:B------:R-:W-:Y:S01]  /*266f0*/  IADD3 R5, R234, 0x100000, RZ ;  /* 0x00100000ea057810 */ /* 0x000fe20007ffe0ff */
[C---:B------:R-:W-:Y:S01]  /*26700*/  IMAD.WIDE R176, R0.reuse, 0x4, R176 ;  /* 0x0000000400b07825 */ /* 0x040fe200078e02b0 */
[----:B------:R-:W1:Y:S01]  /*26710*/  LDC R27, c[0x0][0x230] ;  /* 0x00008c00ff1b7b82 */ /* 0x000e620000000800 */
[----:B------:R-:W-:Y:S02]  /*26720*/  LDGSTS.E [R11+-0x7c000], desc[UR8][R172.64], !P0 ;  /* 0x84000000ac0b7fae */ /* 0x000fe4000c121848 */
[----:B------:R-:W-:-:S02]  /*26730*/  IMAD.WIDE R178, R0, 0x4, R178 ;  /* 0x0000000400b27825 */ /* 0x000fc400078e02b2 */
[----:B------:R-:W-:Y:S02]  /*26740*/  LDGSTS.E [R10+-0x78000], desc[UR8][R174.64], !P0 ;  /* 0x88000000ae0a7fae */ /* 0x000fe4000c121848 */
[C---:B------:R-:W-:Y:S02]  /*26750*/  IMAD.WIDE R180, R0.reuse, 0x4, R180 ;  /* 0x0000000400b47825 */ /* 0x040fe400078e02b4 */
[----:B------:R-:W-:Y:S01]  /*26760*/  LDGSTS.E [R5+-0x74000], desc[UR8][R176.64], !P0 ;  /* 0x8c000000b0057fae */ /* 0x000fe2000c121848 */
[----:B------:R-:W-:Y:S01]  /*26770*/  ISETP.GE.U32.AND P0, PT, R25, 0x7ffffea2, PT ;  /* 0x7ffffea21900780c */ /* 0x000fe20003f06070 */
[C---:B------:R-:W-:Y:S02]  /*26780*/  IMAD.WIDE R182, R0.reuse, 0x4, R182 ;  /* 0x0000000400b67825 */ /* 0x040fe400078e02b6 */
[----:B------:R-:W-:Y:S02]  /*26790*/  LDGSTS.E [R24+-0x7fffc], desc[UR8][R178.64], !P1 ;  /* 0x80004000b2187fae */ /* 0x000fe4000c921848 */
[----:B------:R-:W-:-:S02]  /*267a0*/  IMAD.WIDE R184, R0, 0x4, R184 ;  /* 0x0000000400b87825 */ /* 0x000fc400078e02b8 */
[----:B------:R-:W-:Y:S02]  /*267b0*/  LDGSTS.E [R11+-0x7bffc], desc[UR8][R180.64], !P1 ;  /* 0x84004000b40b7fae */ /* 0x000fe4000c921848 */
[----:B------:R-:W-:Y:S02]  /*267c0*/  VIADD R25, R26, 0xfffffee0 ;  /* 0xfffffee01a197836 */ /* 0x000fe40000000000 */
[----:B------:R-:W-:Y:S01]  /*267d0*/  LDGSTS.E [R10+-0x77ffc], desc[UR8][R182.64], !P1 ;  /* 0x88004000b60a7fae */ /* 0x000fe2000c921848 */
[----:B------:R-:W3:Y:S03]  /*267e0*/  LDC R26, c[0x0][0x230] ;  /* 0x00008c00ff1a7b82 */ /* 0x000ee60000000800 */
[----:B------:R-:W-:Y:S01]  /*267f0*/  LDGSTS.E [R5+-0x73ffc], desc[UR8][R184.64], !P1 ;  /* 0x8c004000b8057fae */ /* 0x000fe2000c921848 */
[----:B------:R-:W-:Y:S01]  /*26800*/  ISETP.GE.U32.AND P1, PT, R25, 0x7ffffea1, PT ;  /* 0x7ffffea11900780c */ /* 0x000fe20003f26070 */
[----:B------:R-:W-:-:S04]  /*26810*/  IMAD.WIDE R186, R0, 0x4, R186 ;  /* 0x0000000400ba7825 */ /* 0x000fc800078e02ba */
[C---:B------:R-:W-:Y:S01]  /*26820*/  IMAD.WIDE R188, R0.reuse, 0x4, R188 ;  /* 0x0000000400bc7825 */ /* 0x040fe200078e02bc */
[----:B------:R-:W-:Y:S03]  /*26830*/  LDGSTS.E [R24+-0x7fff8], desc[UR8][R186.64], !P0 ;  /* 0x80008000ba187fae */ /* 0x000fe6000c121848 */
[C---:B------:R-:W-:Y:S01]  /*26840*/  IMAD.WIDE R190, R0.reuse, 0x4, R190 ;  /* 0x0000000400be7825 */ /* 0x040fe200078e02be */
[----:B------:R-:W-:Y:S03]  /*26850*/  LDGSTS.E [R11+-0x7bff8], desc[UR8][R188.64], !P0 ;  /* 0x84008000bc0b7fae */ /* 0x000fe6000c121848 */
[----:B------:R-:W-:Y:S01]  /*26860*/  IMAD.WIDE R192, R0, 0x4, R192 ;  /* 0x0000000400c07825 */ /* 0x000fe200078e02c0 */
[----:B------:R-:W-:Y:S03]  /*26870*/  LDGSTS.E [R10+-0x77ff8], desc[UR8][R190.64], !P0 ;  /* 0x88008000be0a7fae */ /* 0x000fe6000c121848 */
[----:B--2---:R-:W-:Y:S01]  /*26880*/  VIADD R25, R28, 0xfffffec3 ;  /* 0xfffffec31c197836 */ /* 0x004fe20000000000 */
[----:B------:R-:W-:Y:S01]  /*26890*/  LDGSTS.E [R5+-0x73ff8], desc[UR8][R192.64], !P0 ;  /* 0x8c008000c0057fae */ /* 0x000fe2000c121848 */
[----:B------:R-:W-:-:S04]  /*268a0*/  IMAD.WIDE R194, R0, 0x4, R194 ;  /* 0x0000000400c27825 */ /* 0x000fc800078e02c2 */
[C---:B------:R-:W-:Y:S01]  /*268b0*/  IMAD.WIDE R196, R0.reuse, 0x4, R196 ;  /* 0x0000000400c47825 */ /* 0x040fe200078e02c4 */
[----:B------:R-:W-:Y:S01]  /*268c0*/  ISETP.GE.U32.AND P0, PT, R25, 0x7ffffe84, PT ;  /* 0x7ffffe841900780c */ /* 0x000fe20003f06070 */
[----:B------:R-:W-:Y:S02]  /*268d0*/  LDGSTS.E [R24+-0x7fff4], desc[UR8][R194.64], !P1 ;  /* 0x8000c000c2187fae */ /* 0x000fe4000c921848 */
[C---:B------:R-:W-:Y:S02]  /*268e0*/  IMAD.WIDE R198, R0.reuse, 0x4, R198 ;  /* 0x0000000400c67825 */ /* 0x040fe400078e02c6 */
[----:B------:R-:W-:Y:S02]  /*268f0*/  LDGSTS.E [R11+-0x7bff4], desc[UR8][R196.64], !P1 ;  /* 0x8400c000c40b7fae */ /* 0x000fe4000c921848 */
[----:B------:R-:W-:Y:S02]  /*26900*/  IMAD.WIDE R200, R0, 0x4, R200 ;  /* 0x0000000400c87825 */ /* 0x000fe400078e02c8 */
[----:B------:R-:W-:Y:S02]  /*26910*/  LDGSTS.E [R10+-0x77ff4], desc[UR8][R198.64], !P1 ;  /* 0x8800c000c60a7fae */ /* 0x000fe4000c921848 */
[----:B-1----:R-:W-:-:S02]  /*26920*/  VIADD R25, R27, 0xfffffec2 ;  /* 0xfffffec21b197836 */ /* 0x002fc40000000000 */
[----:B------:R-:W-:Y:S03]  /*26930*/  LDGSTS.E [R5+-0x73ff4], desc[UR8][R200.64], !P1 ;  /* 0x8c00c000c8057fae */ /* 0x000fe6000c921848 */
[----:B------:R-:W-:Y:S01]  /*26940*/  ISETP.GE.U32.AND P1, PT, R25, 0x7ffffe83, PT ;  /* 0x7ffffe831900780c */ /* 0x000fe20003f26070 */
[----:B------:R-:W-:Y:S01]  /*26950*/  IMAD.WIDE R202, R0, 0x4, R202 ;  /* 0x0000000400ca7825 */ /* 0x000fe200078e02ca */
[----:B------:R-:W-:-:S03]  /*26960*/  UIADD3 UR48, UR48, -0x140, URZ ;  /* 0xfffffec030307890 */ /* 0x000fc6000fffe03f */
[C---:B------:R-:W-:Y:S01]  /*26970*/  IMAD.WIDE R210, R0.reuse, 0x4, R210 ;  /* 0x0000000400d27825 */ /* 0x040fe200078e02d2 */
[----:B------:R-:W-:Y:S03]  /*26980*/  LDGSTS.E [R24+-0x70000], desc[UR8][R202.64], !P0 ;  /* 0x90000000ca187fae */ /* 0x000fe6000c121848 */
[C---:B------:R-:W-:Y:S01]  /*26990*/  IMAD.WIDE R212, R0.reuse, 0x4, R212 ;  /* 0x0000000400d47825 */ /* 0x040fe200078e02d4 */
[----:B------:R-:W-:Y:S03]  /*269a0*/  LDGSTS.E [R11+-0x6c000], desc[UR8][R210.64], !P0 ;  /* 0x94000000d20b7fae */ /* 0x000fe6000c121848 */
[----:B------:R-:W-:Y:S01]  /*269b0*/  IMAD.WIDE R214, R0, 0x4, R214 ;  /* 0x0000000400d67825 */ /* 0x000fe200078e02d6 */
[----:B------:R-:W-:Y:S03]  /*269c0*/  LDGSTS.E [R10+-0x68000], desc[UR8][R212.64], !P0 ;  /* 0x98000000d40a7fae */ /* 0x000fe6000c121848 */
[----:B---3--:R-:W-:-:S02]  /*269d0*/  VIADD R25, R26, 0xfffffec1 ;  /* 0xfffffec11a197836 */ /* 0x008fc40000000000 */
[C---:B------:R-:W-:Y:S01]  /*269e0*/  IMAD.WIDE R204, R0.reuse, 0x4, R204 ;  /* 0x0000000400cc7825 */ /* 0x040fe200078e02cc */
[----:B------:R-:W-:Y:S01]  /*269f0*/  UISETP.GE.U32.AND UP1, UPT, UR48, 0x7ffffe81, UPT ;  /* 0x7ffffe813000788c */ /* 0x000fe2000bf26070 */
[----:B------:R-:W-:Y:S02]  /*26a00*/  LDGSTS.E [R5+-0x64000], desc[UR8][R214.64], !P0 ;  /* 0x9c000000d6057fae */ /* 0x000fe4000c121848 */
[C---:B------:R-:W-:Y:S01]  /*26a10*/  IMAD.WIDE R216, R0.reuse, 0x4, R216 ;  /* 0x0000000400d87825 */ /* 0x040fe200078e02d8 */
[----:B------:R-:W-:Y:S01]  /*26a20*/  ISETP.GE.U32.AND P0, PT, R25, 0x7ffffe82, PT ;  /* 0x7ffffe821900780c */ /* 0x000fe20003f06070 */
[----:B------:R1:W-:Y:S02]  /*26a30*/  LDGSTS.E [R24+-0x6fffc], desc[UR8][R204.64], !P1 ;  /* 0x90004000cc187fae */ /* 0x0003e4000c921848 */
[C---:B------:R-:W-:Y:S02]  /*26a40*/  IMAD.WIDE R218, R0.reuse, 0x4, R218 ;  /* 0x0000000400da7825 */ /* 0x040fe400078e02da */
[----:B------:R-:W-:Y:S02]  /*26a50*/  LDGSTS.E [R11+-0x6bffc], desc[UR8][R216.64], !P1 ;  /* 0x94004000d80b7fae */ /* 0x000fe4000c921848 */
[----:B------:R-:W-:-:S02]  /*26a60*/  IMAD.WIDE R220, R0, 0x4, R220 ;  /* 0x0000000400dc7825 */ /* 0x000fc400078e02dc */
[----:B------:R-:W-:Y:S01]  /*26a70*/  LDGSTS.E [R10+-0x67ffc], desc[UR8][R218.64], !P1 ;  /* 0x98004000da0a7fae */ /* 0x000fe2000c921848 */
[----:B------:R-:W-:-:S03]  /*26a80*/  PLOP3.LUT P2, PT, PT, PT, UP1, 0x80, 0x0 ;  /* 0x000000000000781c */ /* 0x000fc60003f4f018 */
[----:B------:R-:W-:Y:S01]  /*26a90*/  LDGSTS.E [R5+-0x63ffc], desc[UR8][R220.64], !P1 ;  /* 0x9c004000dc057fae */ /* 0x000fe2000c921848 */
[----:B------:R-:W-:Y:S02]  /*26aa0*/  PLOP3.LUT P1, PT, PT, PT, UP1, 0x80, 0x0 ;  /* 0x000000000000781c */ /* 0x000fe40003f2f018 */
[----:B------:R-:W-:Y:S01]  /*26ab0*/  PLOP3.LUT P4, PT, PT, PT, UP1, 0x80, 0x0 ;  /* 0x000000000000781c */ /* 0x000fe20003f8f018 */
[----:B------:R2:W-:Y:S01]  /*26ac0*/  STL.64 [R1+0x1788], R30 ;  /* 0x0017881e01007387 */ /* 0x0005e20000100a00 */
[----:B------:R-:W-:-:S03]  /*26ad0*/  IMAD.WIDE R206, R0, 0x4, R206 ;  /* 0x0000000400ce7825 */ /* 0x000fc600078e02ce */
[----:B------:R-:W3:Y:S01]  /*26ae0*/  LDL.LU.64 R54, [R1+0x560] ;  /* 0x0005600001367983 */ /* 0x000ee20000300a00 */
[----:B------:R-:W-:-:S03]  /*26af0*/  IMAD.WIDE R222, R0, 0x4, R222 ;  /* 0x0000000400de7825 */ /* 0x000fc600078e02de */
[----:B------:R-:W4:Y:S01]  /*26b00*/  LDL.LU.64 R32, [R1+0x540] ;  /* 0x0005400001207983 */ /* 0x000f220000300a00 */
[----:B------:R-:W-:-:S03]  /*26b10*/  IMAD.WIDE R224, R0, 0x4, R224 ;  /* 0x0000000400e07825 */ /* 0x000fc600078e02e0 */
        /* <DEDUP_REMOVED lines=8> */
[----:B------:R-:W-:Y:S01]  /*26ba0*/  LDGSTS.E [R11+-0x6fff8], desc[UR8][R206.64], !P0 ;  /* 0x90008000ce0b7fae */ /* 0x000fe2000c121848 */
[----:B------:R-:W-:-:S03]  /*26bb0*/  IMAD.WIDE R232, R0, 0x4, R232 ;  /* 0x0000000400e87825 */ /* 0x000fc600078e02e8 */
[----:B------:R-:W2:Y:S04]  /*26bc0*/  LDL.LU.64 R46, [R1+0x4a0] ;  /* 0x0004a000012e7983 */ /* 0x000ea80000300a00 */
[----:B------:R-:W-:Y:S04]  /*26bd0*/  LDGSTS.E [R5+-0x6bff8], desc[UR8][R222.64], !P0 ;  /* 0x94008000de057fae */ /* 0x000fe8000c121848 */
[----:B------:R-:W2:Y:S04]  /*26be0*/  LDL.LU.64 R44, [R1+0x480] ;  /* 0x00048000012c7983 */ /* 0x000ea80000300a00 */
[----:B------:R-:W-:Y:S04]  /*26bf0*/  LDGSTS.E [R10+-0x67ff8], desc[UR8][R224.64], !P0 ;  /* 0x98008000e00a7fae */ /* 0x000fe8000c121848 */
[----:B------:R-:W2:Y:S04]  /*26c00*/  LDL.LU.64 R42, [R1+0x460] ;  /* 0x00046000012a7983 */ /* 0x000ea80000300a00 */
[----:B------:R-:W-:Y:S04]  /*26c10*/  LDGSTS.E [R5+-0x63ff8], desc[UR8][R226.64], !P0 ;  /* 0x9c008000e2057fae */ /* 0x000fe8000c121848 */
[----:B------:R-:W2:Y:S04]  /*26c20*/  LDL.LU R0, [R1+0x1c80] ;  /* 0x001c800001007983 */ /* 0x000ea80000300800 */
[----:B------:R-:W-:Y:S04]  /*26c30*/  LDGSTS.E [R11+-0x6fff4], desc[UR8][R208.64], !P1 ;  /* 0x9000c000d00b7fae */ /* 0x000fe8000c921848 */
[----:B------:R-:W2:Y:S04]  /*26c40*/  LDL.LU.64 R40, [R1+0x440] ;  /* 0x0004400001287983 */ /* 0x000ea80000300a00 */
[----:B------:R1:W-:Y:S04]  /*26c50*/  LDGSTS.E [R10+-0x6bff4], desc[UR8][R228.64], !P2 ;  /* 0x9400c000e40a7fae */ /* 0x0003e8000d121848 */
[----:B------:R-:W2:Y:S04]  /*26c60*/  LDL.LU.64 R38, [R1+0x420] ;  /* 0x0004200001267983 */ /* 0x000ea80000300a00 */
[----:B------:R-:W-:Y:S04]  /*26c70*/  LDGSTS.E [R5+-0x67ff4], desc[UR8][R230.64], !P4 ;  /* 0x9800c000e6057fae */ /* 0x000fe8000e121848 */
[----:B------:R-:W3:Y:S04]  /*26c80*/  LDL R5, [R1+0x1044] ;  /* 0x0010440001057983 */ /* 0x000ee80000100800 */
[----:B------:R-:W2:Y:S04]  /*26c90*/  LDL.LU.64 R36, [R1+0x400] ;  /* 0x0004000001247983 */ /* 0x000ea80000300a00 */
[----:B------:R-:W-:Y:S01]  /*26ca0*/  STL [R1+0xc00], RZ ;  /* 0x000c00ff01007387 */ /* 0x000fe20000100800 */
[----:B---3--:R-:W-:-:S04]  /*26cb0*/  IMAD.WIDE R84, R5, 0x4, R54 ;  /* 0x0000000405547825 */ /* 0x008fc800078e0236 */
[C---:B----4-:R-:W-:Y:S02]  /*26cc0*/  IMAD.WIDE R82, R5.reuse, 0x4, R32 ;  /* 0x0000000405527825 */ /* 0x050fe400078e0220 */
[----:B------:R-:W3:Y:S02]  /*26cd0*/  LDL.LU.64 R32, [R1+0x3e0] ;  /* 0x0003e00001207983 */ /* 0x000ee40000300a00 */
[----:B--2---:R-:W-:-:S04]  /*26ce0*/  IMAD.WIDE R80, R5, 0x4, R52 ;  /* 0x0000000405507825 */ /* 0x004fc800078e0234 */
[C---:B------:R-:W-:Y:S02]  /*26cf0*/  IMAD.WIDE R78, R5.reuse, 0x4, R34 ;  /* 0x00000004054e7825 */ /* 0x040fe400078e0222 */
[----:B------:R-:W2:Y:S02]  /*26d00*/  LDL.LU.64 R34, [R1+0x3c0] ;  /* 0x0003c00001227983 */ /* 0x000ea40000300a00 */
[C---:B------:R-:W-:Y:S02]  /*26d10*/  IMAD.WIDE R76, R5.reuse, 0x4, R50 ;  /* 0x00000004054c7825 */ /* 0x040fe400078e0232 */
[----:B------:R-:W-:Y:S04]  /*26d20*/  STL.64 [R1+0x1a58], R84 ;  /* 0x001a585401007387 */ /* 0x000fe80000100a00 */
[----:B------:R-:W-:Y:S01]  /*26d30*/  STL.64 [R1+0x1a70], R82 ;  /* 0x001a705201007387 */ /* 0x000fe20000100a00 */
[----:B------:R-:W-:-:S03]  /*26d40*/  IMAD.WIDE R74, R5, 0x4, R48 ;  /* 0x00000004054a7825 */ /* 0x000fc600078e0230 */
[----:B------:R-:W4:Y:S04]  /*26d50*/  LDL.LU.64 R64, [R1+0x3a0] ;  /* 0x0003a00001407983 */ /* 0x000f280000300a00 */
[----:B------:R-:W-:Y:S01]  /*26d60*/  STL.64 [R1+0x1a88], R80 ;  /* 0x001a885001007387 */ /* 0x000fe20000100a00 */
[----:B------:R-:W-:-:S03]  /*26d70*/  IMAD.WIDE R72, R5, 0x4, R46 ;  /* 0x0000000405487825 */ /* 0x000fc600078e022e */
[----:B------:R-:W4:Y:S04]  /*26d80*/  LDL.LU.64 R50, [R1+0x380] ;  /* 0x0003800001327983 */ /* 0x000f280000300a00 */
[----:B------:R-:W-:Y:S04]  /*26d90*/  STL.64 [R1+0x1aa0], R78 ;  /* 0x001aa04e01007387 */ /* 0x000fe80000100a00 */
[----:B------:R-:W-:Y:S01]  /*26da0*/  STL.64 [R1+0x1ab8], R76 ;  /* 0x001ab84c01007387 */ /* 0x000fe20000100a00 */
[----:B------:R-:W-:-:S03]  /*26db0*/  IMAD.WIDE R70, R5, 0x4, R44 ;  /* 0x0000000405467825 */ /* 0x000fc600078e022c */
[----:B------:R-:W4:Y:S04]  /*26dc0*/  LDL.LU.64 R48, [R1+0x360] ;  /* 0x0003600001307983 */ /* 0x000f280000300a00 */
        /* <DEDUP_REMOVED lines=14> */
[----:B------:R-:W-:Y:S04]  /*26eb0*/  STL.64 [R1+0x1b18], R68 ;  /* 0x001b184401007387 */ /* 0x000fe80000100a00 */
[----:B------:R-:W4:Y:S04]  /*26ec0*/  LDL.LU.64 R40, [R1+0x260] ;  /* 0x0002600001287983 */ /* 0x000f280000300a00 */
[----:B------:R-:W4:Y:S04]  /*26ed0*/  LDL.LU.64 R38, [R1+0x240] ;  /* 0x0002400001267983 */ /* 0x000f280000300a00 */
[----:B------:R-:W-:Y:S04]  /*26ee0*/  STL.64 [R1+0x1b30], R66 ;  /* 0x001b304201007387 */ /* 0x000fe80000100a00 */
[----:B------:R-:W4:Y:S04]  /*26ef0*/  LDL.LU.64 R36, [R1+0x220] ;  /* 0x0002200001247983 */ /* 0x000f280000300a00 */
[----:B------:R-:W4:Y:S04]  /*26f00*/  LDL.LU.64 R94, [R1+0x200] ;  /* 0x00020000015e7983 */ /* 0x000f280000300a00 */
[----:B------:R1:W-:Y:S04]  /*26f10*/  STL.64 [R1+0x1b48], R54 ;  /* 0x001b483601007387 */ /* 0x0003e80000100a00 */
[----:B------:R-:W4:Y:S04]  /*26f20*/  LDL.LU.64 R92, [R1+0x1e0] ;  /* 0x0001e000015c7983 */ /* 0x000f280000300a00 */
[----:B------:R-:W4:Y:S04]  /*26f30*/  LDL.LU.64 R90, [R1+0x1c0] ;  /* 0x0001c000015a7983 */ /* 0x000f280000300a00 */
[----:B------:R-:W-:Y:S04]  /*26f40*/  STL.64 [R1+0x1b58], R52 ;  /* 0x001b583401007387 */ /* 0x000fe80000100a00 */
[----:B------:R-:W1:Y:S04]  /*26f50*/  LDL.LU.64 R88, [R1+0x1a0] ;  /* 0x0001a00001587983 */ /* 0x000e680000300a00 */
[----:B------:R-:W4:Y:S01]  /*26f60*/  LDL.LU.64 R86, [R1+0x180] ;  /* 0x0001800001567983 */ /* 0x000f220000300a00 */
[----:B------:R-:W-:-:S02]  /*26f70*/  PLOP3.LUT P0, PT, PT, PT, UP1, 0x80, 0x0 ;  /* 0x000000000000781c */ /* 0x000fc40003f0f018 */
[----:B------:R-:W-:-:S11]  /*26f80*/  IADD3 R234, R234, 0x100000, RZ ;  /* 0x00100000eaea7810 */ /* 0x000fd60007ffe0ff */
[----:B------:R-:W-:Y:S04]  /*26f90*/  LDGSTS.E [R234+-0x63ff4], desc[UR8][R232.64], !P0 ;  /* 0x9c00c000e8ea7fae */ /* 0x000fe8000c121848 */
[----:B------:R-:W0:Y:S04]  /*26fa0*/  LDGDEPBAR ;  /* 0x00000000000079af */ /* 0x000e280000000000 */
[----:B------:R1:W-:Y:S04]  /*26fb0*/  LDGSTS.E [R0], desc[UR8][R84.64], P3 ;  /* 0x0000000054007fae */ /* 0x0003e80009921848 */
[----:B------:R1:W-:Y:S04]  /*26fc0*/  LDGSTS.E [R0+0x400], desc[UR8][R82.64], P3 ;  /* 0x0040000052007fae */ /* 0x0003e80009921848 */
        /* <DEDUP_REMOVED lines=9> */
[----:B------:R1:W-:Y:S01]  /*27060*/  LDGSTS.E [R0+0x2c00], desc[UR8][R52.64], P3 ;  /* 0x02c0000034007fae */ /* 0x0003e20009921848 */
[----:B---3--:R-:W-:-:S04]  /*27070*/  IMAD.WIDE R32, R5, 0x4, R32 ;  /* 0x0000000405207825 */ /* 0x008fc800078e0220 */
[C---:B--2---:R-:W-:Y:S01]  /*27080*/  IMAD.WIDE R34, R5.reuse, 0x4, R34 ;  /* 0x0000000405227825 */ /* 0x044fe200078e0222 */
[----:B------:R2:W-:Y:S04]  /*27090*/  STL.64 [R1+0x1b68], R32 ;  /* 0x001b682001007387 */ /* 0x0005e80000100a00 */
[----:B------:R3:W-:Y:S04]  /*270a0*/  STL.64 [R1+0x1b78], R34 ;  /* 0x001b782201007387 */ /* 0x0007e80000100a00 */
[----:B------:R3:W-:Y:S01]  /*270b0*/  LDGSTS.E [R0+0x3000], desc[UR8][R32.64], P3 ;  /* 0x0300000020007fae */ /* 0x0007e20009921848 */
[----:B----4-:R-:W-:-:S03]  /*270c0*/  IMAD.WIDE R64, R5, 0x4, R64 ;  /* 0x0000000405407825 */ /* 0x010fc600078e0240 */
[----:B------:R4:W-:Y:S01]  /*270d0*/  LDGSTS.E [R0+0x3400], desc[UR8][R34.64], P3 ;  /* 0x0340000022007fae */ /* 0x0009e20009921848 */
[----:B------:R-:W-:-:S03]  /*270e0*/  IMAD.WIDE R50, R5, 0x4, R50 ;  /* 0x0000000405327825 */ /* 0x000fc600078e0232 */
[----:B------:R-:W-:Y:S04]  /*270f0*/  STL.64 [R1+0x1b88], R64 ;  /* 0x001b884001007387 */ /* 0x000fe80000100a00 */
[----:B------:R3:W-:Y:S04]  /*27100*/  STL.64 [R1+0x1b98], R50 ;  /* 0x001b983201007387 */ /* 0x0007e80000100a00 */
[----:B------:R4:W-:Y:S01]  /*27110*/  LDGSTS.E [R0+0x3800], desc[UR8][R64.64], P3 ;  /* 0x0380000040007fae */ /* 0x0009e20009921848 */
[----:B------:R-:W-:-:S03]  /*27120*/  IMAD.WIDE R48, R5, 0x4, R48 ;  /* 0x0000000405307825 */ /* 0x000fc600078e0230 */
[----:B------:R4:W-:Y:S01]  /*27130*/  LDGSTS.E [R0+0x3c00], desc[UR8][R50.64], P3 ;  /* 0x03c0000032007fae */ /* 0x0009e20009921848 */
[----:B------:R-:W-:-:S03]  /*27140*/  IMAD.WIDE R62, R5, 0x4, R62 ;  /* 0x00000004053e7825 */ /* 0x000fc600078e023e */
[----:B------:R3:W-:Y:S01]  /*27150*/  STL.64 [R1+0x1ba8], R48 ;  /* 0x001ba83001007387 */ /* 0x0007e20000100a00 */
[----:B------:R-:W-:-:S03]  /*27160*/  IMAD.WIDE R46, R5, 0x4, R46 ;  /* 0x00000004052e7825 */ /* 0x000fc600078e022e */
[----:B------:R-:W-:Y:S01]  /*27170*/  STL.64 [R1+0x1bb8], R62 ;  /* 0x001bb83e01007387 */ /* 0x000fe20000100a00 */
[----:B------:R-:W-:-:S03]  /*27180*/  IMAD.WIDE R60, R5, 0x4, R60 ;  /* 0x00000004053c7825 */ /* 0x000fc600078e023c */
[----:B------:R3:W-:Y:S01]  /*27190*/  STL.64 [R1+0x1bc8], R46 ;  /* 0x001bc82e01007387 */ /* 0x0007e20000100a00 */
[----:B------:R-:W-:-:S03]  /*271a0*/  IMAD.WIDE R44, R5, 0x4, R44 ;  /* 0x00000004052c7825 */ /* 0x000fc600078e022c */
[----:B------:R-:W-:Y:S01]  /*271b0*/  STL.64 [R1+0x1bd8], R60 ;  /* 0x001bd83c01007387 */ /* 0x000fe20000100a00 */
[----:B------:R-:W-:-:S03]  /*271c0*/  IMAD.WIDE R42, R5, 0x4, R42 ;  /* 0x00000004052a7825 */ /* 0x000fc600078e022a */
[----:B------:R3:W-:Y:S01]  /*271d0*/  STL.64 [R1+0x1be8], R44 ;  /* 0x001be82c01007387 */ /* 0x0007e20000100a00 */
[----:B------:R-:W-:-:S03]  /*271e0*/  IMAD.WIDE R58, R5, 0x4, R58 ;  /* 0x00000004053a7825 */ /* 0x000fc600078e023a */
[----:B------:R4:W-:Y:S01]  /*271f0*/  STL.64 [R1+0x1bf8], R42 ;  /* 0x001bf82a01007387 */ /* 0x0009e20000100a00 */
[----:B------:R-:W-:-:S03]  /*27200*/  IMAD.WIDE R56, R5, 0x4, R56 ;  /* 0x0000000405387825 */ /* 0x000fc600078e0238 */
[----:B------:R-:W-:Y:S01]  /*27210*/  STL.64 [R1+0x1c00], R58 ;  /* 0x001c003a01007387 */ /* 0x000fe20000100a00 */
[----:B------:R-:W-:-:S03]  /*27220*/  IMAD.WIDE R40, R5, 0x4, R40 ;  /* 0x0000000405287825 */ /* 0x000fc600078e0228 */
[----:B------:R-:W-:Y:S01]  /*27230*/  STL.64 [R1+0x1c08], R56 ;  /* 0x001c083801007387 */ /* 0x000fe20000100a00 */
[----:B------:R-:W-:-:S03]  /*27240*/  IMAD.WIDE R38, R5, 0x4, R38 ;  /* 0x0000000405267825 */ /* 0x000fc600078e0226 */
[----:B------:R4:W-:Y:S01]  /*27250*/  STL.64 [R1+0x1c10], R40 ;  /* 0x001c102801007387 */ /* 0x0009e20000100a00 */
        /* <DEDUP_REMOVED lines=8> */
[----:B-1----:R-:W-:-:S03]  /*272e0*/  IMAD.WIDE R24, R5, 0x4, R88 ;  /* 0x0000000405187825 */ /* 0x002fc600078e0258 */
[----:B------:R1:W-:Y:S01]  /*272f0*/  STL.64 [R1+0x1c38], R26 ;  /* 0x001c381a01007387 */ /* 0x0003e20000100a00 */
[----:B------:R-:W-:-:S03]  /*27300*/  IMAD.WIDE R10, R5, 0x4, R86 ;  /* 0x00000004050a7825 */ /* 0x000fc600078e0256 */
[----:B------:R1:W-:Y:S04]  /*27310*/  STL.64 [R1+0x1c40], R24 ;  /* 0x001c401801007387 */ /* 0x0003e80000100a00 */
[----:B------:R1:W-:Y:S04]  /*27320*/  STL.64 [R1+0x1c48], R10 ;  /* 0x001c480a01007387 */ /* 0x0003e80000100a00 */
[----:B------:R-:W4:Y:S04]  /*27330*/  LDL.LU.64 R54, [R1+0x558] ;  /* 0x0005580001367983 */ /* 0x000f280000300a00 */
[----:B--2---:R-:W2:Y:S04]  /*27340*/  LDL.LU.64 R32, [R1+0x538] ;  /* 0x0005380001207983 */ /* 0x004ea80000300a00 */
[----:B------:R-:W2:Y:S04]  /*27350*/  LDL.LU.64 R52, [R1+0x518] ;  /* 0x0005180001347983 */ /* 0x000ea80000300a00 */
[----:B---3--:R-:W3:Y:S04]  /*27360*/  LDL.LU.64 R34, [R1+0x4f8] ;  /* 0x0004f80001227983 */ /* 0x008ee80000300a00 */
[----:B------:R-:W3:Y:S04]  /*27370*/  LDL.LU.64 R50, [R1+0x4d8] ;  /* 0x0004d80001327983 */ /* 0x000ee80000300a00 */
[----:B------:R-:W-:Y:S04]  /*27380*/  LDGSTS.E [R0+0x4000], desc[UR8][R48.64], P3 ;  /* 0x0400000030007fae */ /* 0x000fe80009921848 */
[----:B------:R-:W-:Y:S04]  /*27390*/  LDGSTS.E [R0+0x4400], desc[UR8][R62.64], P3 ;  /* 0x044000003e007fae */ /* 0x000fe80009921848 */
[----:B------:R1:W-:Y:S04]  /*273a0*/  LDGSTS.E [R0+0x4800], desc[UR8][R46.64], P3 ;  /* 0x048000002e007fae */ /* 0x0003e80009921848 */
[----:B------:R-:W3:Y:S04]  /*273b0*/  LDL.LU.64 R48, [R1+0x4b8] ;  /* 0x0004b80001307983 */ /* 0x000ee80000300a00 */
[----:B------:R-:W-:Y:S04]  /*273c0*/  LDGSTS.E [R0+0x4c00], desc[UR8][R60.64], P3 ;  /* 0x04c000003c007fae */ /* 0x000fe80009921848 */
[----:B------:R-:W3:Y:S04]  /*273d0*/  LDL.LU.64 R46, [R1+0x498] ;  /* 0x00049800012e7983 */ /* 0x000ee80000300a00 */
[----:B------:R1:W-:Y:S04]  /*273e0*/  LDGSTS.E [R0+0x5000], desc[UR8][R44.64], P3 ;  /* 0x050000002c007fae */ /* 0x0003e80009921848 */
[----:B------:R1:W-:Y:S04]  /*273f0*/  LDGSTS.E [R0+0x5400], desc[UR8][R42.64], P3 ;  /* 0x054000002a007fae */ /* 0x0003e80009921848 */
[----:B------:R1:W-:Y:S04]  /*27400*/  LDGSTS.E [R0+0x5800], desc[UR8][R58.64], P3 ;  /* 0x058000003a007fae */ /* 0x0003e80009921848 */
[----:B------:R-:W3:Y:S04]  /*27410*/  LDL.LU.64 R44, [R1+0x478] ;  /* 0x00047800012c7983 */ /* 0x000ee80000300a00 */
[----:B----4-:R-:W4:Y:S04]  /*27420*/  LDL.LU.64 R42, [R1+0x458] ;  /* 0x00045800012a7983 */ /* 0x010f280000300a00 */
[----:B------:R1:W-:Y:S04]  /*27430*/  LDGSTS.E [R0+0x5c00], desc[UR8][R56.64], P3 ;  /* 0x05c0000038007fae */ /* 0x0003e80009921848 */
[----:B------:R1:W-:Y:S04]  /*27440*/  LDGSTS.E [R0+0x6000], desc[UR8][R40.64], P3 ;  /* 0x0600000028007fae */ /* 0x0003e80009921848 */
[----:B------:R1:W-:Y:S04]  /*27450*/  LDGSTS.E [R0+0x6400], desc[UR8][R38.64], P3 ;  /* 0x0640000026007fae */ /* 0x0003e80009921848 */
[----:B------:R1:W-:Y:S04]  /*27460*/  LDGSTS.E [R0+0x6800], desc[UR8][R36.64], P3 ;  /* 0x0680000024007fae */ /* 0x0003e80009921848 */
[----:B------:R-:W4:Y:S04]  /*27470*/  LDL.LU.64 R40, [R1+0x438] ;  /* 0x0004380001287983 */ /* 0x000f280000300a00 */
[----:B------:R-:W4:Y:S04]  /*27480*/  LDL.LU.64 R38, [R1+0x418] ;  /* 0x0004180001267983 */ /* 0x000f280000300a00 */
[----:B------:R-:W4:Y:S04]  /*27490*/  LDL.LU.64 R36, [R1+0x3f8] ;  /* 0x0003f80001247983 */ /* 0x000f280000300a00 */
[----:B------:R1:W-:Y:S04]  /*274a0*/  LDGSTS.E [R0+0x6c00], desc[UR8][R30.64], P3 ;  /* 0x06c000001e007fae */ /* 0x0003e80009921848 */
[----:B------:R1:W-:Y:S04]  /*274b0*/  LDGSTS.E [R0+0x7000], desc[UR8][R28.64], P3 ;  /* 0x070000001c007fae */ /* 0x0003e80009921848 */
[----:B------:R1:W-:Y:S04]  /*274c0*/  LDGSTS.E [R0+0x7400], desc[UR8][R26.64], P3 ;  /* 0x074000001a007fae */ /* 0x0003e80009921848 */
[----:B------:R1:W-:Y:S04]  /*274d0*/  LDGSTS.E [R0+0x7800], desc[UR8][R24.64], P3 ;  /* 0x0780000018007fae */ /* 0x0003e80009921848 */
[----:B------:R1:W-:Y:S01]  /*274e0*/  LDGSTS.E [R0+0x7c00], desc[UR8][R10.64], P3 ;  /* 0x07c000000a007fae */ /* 0x0003e20009921848 */
[----:B------:R-:W-:-:S04]  /*274f0*/  IMAD.WIDE R84, R5, 0x4, R54 ;  /* 0x0000000405547825 */ /* 0x000fc800078e0236 */
[C---:B--2---:R-:W-:Y:S01]  /*27500*/  IMAD.WIDE R82, R5.reuse, 0x4, R32 ;  /* 0x0000000405527825 */ /* 0x044fe200078e0220 */
[----:B------:R-:W-:Y:S03]  /*27510*/  LDGSTS.E [R2+0x100], desc[UR8][R84.64], P3 ;  /* 0x0010000054027fae */ /* 0x000fe60009921848 */
[C---:B------:R-:W-:Y:S01]  /*27520*/  IMAD.WIDE R80, R5.reuse, 0x4, R52 ;  /* 0x0000000405507825 */ /* 0x040fe200078e0234 */
[----:B------:R-:W2:Y:S03]  /*27530*/  LDL.LU.64 R32, [R1+0x3d8] ;  /* 0x0003d80001207983 */ /* 0x000ea60000300a00 */
[C---:B---3--:R-:W-:Y:S01]  /*27540*/  IMAD.WIDE R78, R5.reuse, 0x4, R34 ;  /* 0x00000004054e7825 */ /* 0x048fe200078e0222 */
[----:B------:R3:W-:Y:S04]  /*27550*/  LDGSTS.E [R2+0x500], desc[UR8][R82.64], P3 ;  /* 0x0050000052027fae */ /* 0x0007e80009921848 */
[----:B------:R-:W3:Y:S01]  /*27560*/  LDL.LU.64 R34, [R1+0x3b8] ;  /* 0x0003b80001227983 */ /* 0x000ee20000300a00 */
[----:B------:R-:W-:-:S03]  /*27570*/  IMAD.WIDE R76, R5, 0x4, R50 ;  /* 0x00000004054c7825 */ /* 0x000fc600078e0232 */
[----:B------:R-:W-:Y:S04]  /*27580*/  STL.64 [R1+0x1958], R84 ;  /* 0x0019585401007387 */ /* 0x000fe80000100a00 */
[----:B------:R-:W-:Y:S04]  /*27590*/  STL.64 [R1+0x1970], R82 ;  /* 0x0019705201007387 */ /* 0x000fe80000100a00 */
[----:B------:R-:W3:Y:S01]  /*275a0*/  LDL.LU.64 R64, [R1+0x398] ;  /* 0x0003980001407983 */ /* 0x000ee20000300a00 */
[----:B------:R-:W-:-:S03]  /*275b0*/  IMAD.WIDE R74, R5, 0x4, R48 ;  /* 0x00000004054a7825 */ /* 0x000fc600078e0230 */
[----:B------:R-:W-:Y:S04]  /*275c0*/  STL.64 [R1+0x1988], R80 ;  /* 0x0019885001007387 */ /* 0x000fe80000100a00 */
[----:B------:R-:W3:Y:S01]  /*275d0*/  LDL.LU.64 R50, [R1+0x378] ;  /* 0x0003780001327983 */ /* 0x000ee20000300a00 */
[----:B------:R-:W-:-:S03]  /*275e0*/  IMAD.WIDE R72, R5, 0x4, R46 ;  /* 0x0000000405487825 */ /* 0x000fc600078e022e */
[----:B------:R-:W-:Y:S04]  /*275f0*/  STL.64 [R1+0x19a0], R78 ;  /* 0x0019a04e01007387 */ /* 0x000fe80000100a00 */
[----:B------:R-:W-:Y:S04]  /*27600*/  STL.64 [R1+0x19b8], R76 ;  /* 0x0019b84c01007387 */ /* 0x000fe80000100a00 */
[----:B------:R-:W1:Y:S04]  /*27610*/  LDL.LU.64 R46, [R1+0x358] ;  /* 0x00035800012e7983 */ /* 0x000e680000300a00 */
[----:B------:R-:W3:Y:S01]  /*27620*/  LDL.LU.64 R62, [R1+0x338] ;  /* 0x00033800013e7983 */ /* 0x000ee20000300a00 */
[----:B------:R-:W-:-:S03]  /*27630*/  IMAD.WIDE R70, R5, 0x4, R44 ;  /* 0x0000000405467825 */ /* 0x000fc600078e022c */
[----:B------:R-:W-:Y:S04]  /*27640*/  STL.64 [R1+0x19d0], R74 ;  /* 0x0019d04a01007387 */ /* 0x000fe80000100a00 */
[----:B------:R-:W3:Y:S01]  /*27650*/  LDL.LU.64 R44, [R1+0x318] ;  /* 0x00031800012c7983 */ /* 0x000ee20000300a00 */
[----:B----4-:R-:W-:-:S03]  /*27660*/  IMAD.WIDE R68, R5, 0x4, R42 ;  /* 0x0000000405447825 */ /* 0x010fc600078e022a */
[----:B------:R-:W4:Y:S04]  /*27670*/  LDL.LU.64 R60, [R1+0x2f8] ;  /* 0x0002f800013c7983 */ /* 0x000f280000300a00 */
[----:B------:R-:W-:Y:S04]  /*27680*/  STL.64 [R1+0x19e8], R72 ;  /* 0x0019e84801007387 */ /* 0x000fe80000100a00 */
[----:B------:R-:W4:Y:S04]  /*27690*/  LDL.LU.64 R48, [R1+0x2d8] ;  /* 0x0002d80001307983 */ /* 0x000f280000300a00 */
[----:B------:R-:W4:Y:S01]  /*276a0*/  LDL.LU.64 R42, [R1+0x2b8] ;  /* 0x0002b800012a7983 */ /* 0x000f220000300a00 */
[----:B------:R-:W-:-:S03]  /*276b0*/  IMAD.WIDE R66, R5, 0x4, R40 ;  /* 0x0000000405427825 */ /* 0x000fc600078e0228 */
[----:B------:R-:W-:Y:S04]  /*276c0*/  STL.64 [R1+0x1a00], R70 ;  /* 0x001a004601007387 */ /* 0x000fe80000100a00 */
[----:B------:R-:W4:Y:S01]  /*276d0*/  LDL.LU.64 R58, [R1+0x298] ;  /* 0x00029800013a7983 */ /* 0x000f220000300a00 */
[----:B------:R-:W-:-:S03]  /*276e0*/  IMAD.WIDE R54, R5, 0x4, R38 ;  /* 0x0000000405367825 */ /* 0x000fc600078e0226 */
        /* <DEDUP_REMOVED lines=12> */
[----:B------:R-:W4:Y:S04]  /*277b0*/  LDL.LU.64 R88, [R1+0x198] ;  /* 0x0001980001587983 */ /* 0x000f280000300a00 */
[----:B------:R-:W4:Y:S04]  /*277c0*/  LDL.LU.64 R86, [R1+0x178] ;  /* 0x0001780001567983 */ /* 0x000f280000300a00 */
[----:B------:R-:W-:Y:S04]  /*277d0*/  LDGSTS.E [R2+0x900], desc[UR8][R80.64], P3 ;  /* 0x0090000050027fae */ /* 0x000fe80009921848 */
[----:B------:R4:W-:Y:S04]  /*277e0*/  LDGSTS.E [R2+0xd00], desc[UR8][R78.64], P3 ;  /* 0x00d000004e027fae */ /* 0x0009e80009921848 */
[----:B------:R4:W-:Y:S04]  /*277f0*/  LDGSTS.E [R2+0x1100], desc[UR8][R76.64], P3 ;  /* 0x011000004c027fae */ /* 0x0009e80009921848 */
[----:B------:R4:W-:Y:S04]  /*27800*/  LDGSTS.E [R2+0x1500], desc[UR8][R74.64], P3 ;  /* 0x015000004a027fae */ /* 0x0009e80009921848 */
[----:B------:R4:W-:Y:S04]  /*27810*/  LDGSTS.E [R2+0x1900], desc[UR8][R72.64], P3 ;  /* 0x0190000048027fae */ /* 0x0009e80009921848 */
[----:B------:R4:W-:Y:S04]  /*27820*/  LDGSTS.E [R2+0x1d00], desc[UR8][R70.64], P3 ;  /* 0x01d0000046027fae */ /* 0x0009e80009921848 */
[----:B------:R4:W-:Y:S04]  /*27830*/  LDGSTS.E [R2+0x2100], desc[UR8][R68.64], P3 ;  /* 0x0210000044027fae */ /* 0x0009e80009921848 */
[----:B------:R-:W-:Y:S04]  /*27840*/  LDGSTS.E [R2+0x2500], desc[UR8][R66.64], P3 ;  /* 0x0250000042027fae */ /* 0x000fe80009921848 */
[----:B------:R4:W-:Y:S04]  /*27850*/  LDGSTS.E [R2+0x2900], desc[UR8][R54.64], P3 ;  /* 0x0290000036027fae */ /* 0x0009e80009921848 */
[----:B------:R4:W-:Y:S01]  /*27860*/  LDGSTS.E [R2+0x2d00], desc[UR8][R52.64], P3 ;  /* 0x02d0000034027fae */ /* 0x0009e20009921848 */
[----:B--2---:R-:W-:-:S04]  /*27870*/  IMAD.WIDE R32, R5, 0x4, R32 ;  /* 0x0000000405207825 */ /* 0x004fc800078e0220 */
[C---:B---3--:R-:W-:Y:S01]  /*27880*/  IMAD.WIDE R34, R5.reuse, 0x4, R34 ;  /* 0x0000000405227825 */ /* 0x048fe200078e0222 */
[----:B------:R2:W-:Y:S04]  /*27890*/  STL.64 [R1+0x1a78], R32 ;  /* 0x001a782001007387 */ /* 0x0005e80000100a00 */
[----:B------:R3:W-:Y:S04]  /*278a0*/  STL.64 [R1+0x1a90], R34 ;  /* 0x001a902201007387 */ /* 0x0007e80000100a00 */
[----:B------:R-:W-:Y:S01]  /*278b0*/  LDGSTS.E [R2+0x3100], desc[UR8][R32.64], P3 ;  /* 0x0310000020027fae */ /* 0x000fe20009921848 */
[----:B------:R-:W-:-:S03]  /*278c0*/  IMAD.WIDE R64, R5, 0x4, R64 ;  /* 0x0000000405407825 */ /* 0x000fc600078e0240 */
[----:B------:R-:W-:Y:S01]  /*278d0*/  LDGSTS.E [R2+0x3500], desc[UR8][R34.64], P3 ;  /* 0x0350000022027fae */ /* 0x000fe20009921848 */
[----:B------:R-:W-:-:S03]  /*278e0*/  IMAD.WIDE R50, R5, 0x4, R50 ;  /* 0x0000000405327825 */ /* 0x000fc600078e0232 */
[----:B------:R-:W-:Y:S04]  /*278f0*/  STL.64 [R1+0x1aa8], R64 ;  /* 0x001aa84001007387 */ /* 0x000fe80000100a00 */
[----:B------:R3:W-:Y:S04]  /*27900*/  STL.64 [R1+0x1ac0], R50 ;  /* 0x001ac03201007387 */ /* 0x0007e80000100a00 */
[----:B------:R-:W-:Y:S01]  /*27910*/  LDGSTS.E [R2+0x3900], desc[UR8][R64.64], P3 ;  /* 0x0390000040027fae */ /* 0x000fe20009921848 */
[----:B-1----:R-:W-:-:S03]  /*27920*/  IMAD.WIDE R46, R5, 0x4, R46 ;  /* 0x00000004052e7825 */ /* 0x002fc600078e022e */
[----:B------:R1:W-:Y:S01]  /*27930*/  LDGSTS.E [R2+0x3d00], desc[UR8][R50.64], P3 ;  /* 0x03d0000032027fae */ /* 0x0003e20009921848 */
[----:B------:R-:W-:-:S03]  /*27940*/  IMAD.WIDE R62, R5, 0x4, R62 ;  /* 0x00000004053e7825 */ /* 0x000fc600078e023e */
[----:B------:R1:W-:Y:S01]  /*27950*/  STL.64 [R1+0x1ad8], R46 ;  /* 0x001ad82e01007387 */ /* 0x0003e20000100a00 */
[----:B------:R-:W-:-:S03]  /*27960*/  IMAD.WIDE R44, R5, 0x4, R44 ;  /* 0x00000004052c7825 */ /* 0x000fc600078e022c */
[----:B------:R-:W-:Y:S01]  /*27970*/  STL.64 [R1+0x1af0], R62 ;  /* 0x001af03e01007387 */ /* 0x000fe20000100a00 */
[----:B----4-:R-:W-:-:S03]  /*27980*/  IMAD.WIDE R60, R5, 0x4, R60 ;  /* 0x00000004053c7825 */ /* 0x010fc600078e023c */
        /* <DEDUP_REMOVED lines=33> */
[----:B------:R-:W-:Y:S04]  /*27ba0*/  LDGSTS.E [R2+0x4900], desc[UR8][R44.64], P3 ;  /* 0x049000002c027fae */ /* 0x000fe80009921848 */
[----:B-1----:R-:W3:Y:S04]  /*27bb0*/  LDL.LU.64 R46, [R1+0x4b0] ;  /* 0x0004b000012e7983 */ /* 0x002ee80000300a00 */
[----:B------:R-:W-:Y:S04]  /*27bc0*/  LDGSTS.E [R2+0x4d00], desc[UR8][R60.64], P3 ;  /* 0x04d000003c027fae */ /* 0x000fe80009921848 */
[----:B----4-:R-:W4:Y:S04]  /*27bd0*/  LDL.LU.64 R44, [R1+0x490] ;  /* 0x00049000012c7983 */ /* 0x010f280000300a00 */
[----:B------:R1:W-:Y:S04]  /*27be0*/  LDGSTS.E [R2+0x5100], desc[UR8][R48.64], P3 ;  /* 0x0510000030027fae */ /* 0x0003e80009921848 */
[----:B------:R1:W-:Y:S04]  /*27bf0*/  LDGSTS.E [R2+0x5500], desc[UR8][R42.64], P3 ;  /* 0x055000002a027fae */ /* 0x0003e80009921848 */
[----:B------:R-:W-:Y:S04]  /*27c00*/  LDGSTS.E [R2+0x5900], desc[UR8][R58.64], P3 ;  /* 0x059000003a027fae */ /* 0x000fe80009921848 */
[----:B------:R-:W4:Y:S04]  /*27c10*/  LDL.LU.64 R48, [R1+0x470] ;  /* 0x0004700001307983 */ /* 0x000f280000300a00 */
[----:B------:R-:W4:Y:S04]  /*27c20*/  LDL.LU.64 R42, [R1+0x450] ;  /* 0x00045000012a7983 */ /* 0x000f280000300a00 */
[----:B------:R-:W-:Y:S04]  /*27c30*/  LDGSTS.E [R2+0x5d00], desc[UR8][R56.64], P3 ;  /* 0x05d0000038027fae */ /* 0x000fe80009921848 */
        /* <DEDUP_REMOVED lines=11> */
[----:B--2---:R-:W-:-:S03]  /*27cf0*/  IMAD.WIDE R82, R5, 0x4, R32 ;  /* 0x0000000405527825 */ /* 0x004fc600078e0220 */
[----:B------:R-:W2:Y:S01]  /*27d00*/  LDL.LU.64 R32, [R1+0x3d0] ;  /* 0x0003d00001207983 */ /* 0x000ea20000300a00 */
[----:B---3--:R-:W-:-:S03]  /*27d10*/  IMAD.WIDE R78, R5, 0x4, R34 ;  /* 0x00000004054e7825 */ /* 0x008fc600078e0222 */
[----:B------:R-:W1:Y:S01]  /*27d20*/  LDL.LU.64 R34, [R1+0x3b0] ;  /* 0x0003b00001227983 */ /* 0x000e620000300a00 */
[----:B------:R-:W-:-:S04]  /*27d30*/  IMAD.WIDE R84, R5, 0x4, R54 ;  /* 0x0000000405547825 */ /* 0x000fc800078e0236 */
[C---:B------:R-:W-:Y:S01]  /*27d40*/  IMAD.WIDE R80, R5.reuse, 0x4, R52 ;  /* 0x0000000405507825 */ /* 0x040fe200078e0234 */
[----:B------:R-:W-:Y:S03]  /*27d50*/  STL.64 [R1+0x1888], R84 ;  /* 0x0018885401007387 */ /* 0x000fe60000100a00 */
[C---:B------:R-:W-:Y:S01]  /*27d60*/  IMAD.WIDE R76, R5.reuse, 0x4, R50 ;  /* 0x00000004054c7825 */ /* 0x040fe200078e0232 */
[----:B------:R-:W-:Y:S04]  /*27d70*/  STL.64 [R1+0x1898], R82 ;  /* 0x0018985201007387 */ /* 0x000fe80000100a00 */
[----:B------:R-:W-:Y:S01]  /*27d80*/  LDGSTS.E [R3+0x200], desc[UR8][R84.64], P3 ;  /* 0x0020000054037fae */ /* 0x000fe20009921848 */
[----:B------:R-:W-:-:S03]  /*27d90*/  IMAD.WIDE R74, R5, 0x4, R46 ;  /* 0x00000004054a7825 */ /* 0x000fc600078e022e */
[----:B------:R-:W-:Y:S04]  /*27da0*/  LDGSTS.E [R3+0x600], desc[UR8][R82.64], P3 ;  /* 0x0060000052037fae */ /* 0x000fe80009921848 */
[----:B------:R-:W3:Y:S01]  /*27db0*/  LDL.LU.64 R46, [R1+0x390] ;  /* 0x00039000012e7983 */ /* 0x000ee20000300a00 */
[----:B----4-:R-:W-:-:S03]  /*27dc0*/  IMAD.WIDE R72, R5, 0x4, R44 ;  /* 0x0000000405487825 */ /* 0x010fc600078e022c */
[----:B------:R-:W-:Y:S04]  /*27dd0*/  STL.64 [R1+0x18a8], R80 ;  /* 0x0018a85001007387 */ /* 0x000fe80000100a00 */
[----:B------:R-:W4:Y:S04]  /*27de0*/  LDL.LU.64 R44, [R1+0x370] ;  /* 0x00037000012c7983 */ /* 0x000f280000300a00 */
[----:B------:R-:W-:Y:S04]  /*27df0*/  STL.64 [R1+0x18d8], R78 ;  /* 0x0018d84e01007387 */ /* 0x000fe80000100a00 */
        /* <DEDUP_REMOVED lines=8> */
[----:B------:R-:W-:Y:S01]  /*27e80*/  STL.64 [R1+0x1908], R72 ;  /* 0x0019084801007387 */ /* 0x000fe20000100a00 */
[----:B------:R-:W-:-:S03]  /*27e90*/  IMAD.WIDE R54, R5, 0x4, R40 ;  /* 0x0000000405367825 */ /* 0x000fc600078e0228 */
[----:B------:R-:W4:Y:S04]  /*27ea0*/  LDL.LU.64 R60, [R1+0x2d0] ;  /* 0x0002d000013c7983 */ /* 0x000f280000300a00 */
[----:B------:R-:W4:Y:S01]  /*27eb0*/  LDL.LU.64 R40, [R1+0x2b0] ;  /* 0x0002b00001287983 */ /* 0x000f220000300a00 */
[----:B------:R-:W-:-:S03]  /*27ec0*/  IMAD.WIDE R52, R5, 0x4, R38 ;  /* 0x0000000405347825 */ /* 0x000fc600078e0226 */
[----:B------:R-:W-:Y:S01]  /*27ed0*/  STL.64 [R1+0x1918], R70 ;  /* 0x0019184601007387 */ /* 0x000fe20000100a00 */
[----:B------:R-:W-:-:S03]  /*27ee0*/  IMAD.WIDE R50, R5, 0x4, R36 ;  /* 0x0000000405327825 */ /* 0x000fc600078e0224 */
[----:B------:R-:W4:Y:S04]  /*27ef0*/  LDL.LU.64 R58, [R1+0x290] ;  /* 0x00029000013a7983 */ /* 0x000f280000300a00 */
[----:B------:R-:W4:Y:S04]  /*27f00*/  LDL.LU.64 R56, [R1+0x270] ;  /* 0x0002700001387983 */ /* 0x000f280000300a00 */
[----:B------:R-:W-:Y:S04]  /*27f10*/  STL.64 [R1+0x1928], R68 ;  /* 0x0019284401007387 */ /* 0x000fe80000100a00 */
[----:B------:R-:W4:Y:S04]  /*27f20*/  LDL.LU.64 R38, [R1+0x250] ;  /* 0x0002500001267983 */ /* 0x000f280000300a00 */
[----:B------:R-:W4:Y:S04]  /*27f30*/  LDL.LU.64 R36, [R1+0x230] ;  /* 0x0002300001247983 */ /* 0x000f280000300a00 */
[----:B------:R4:W-:Y:S04]  /*27f40*/  STL.64 [R1+0x1938], R54 ;  /* 0x0019383601007387 */ /* 0x0009e80000100a00 */
[----:B------:R-:W-:Y:S04]  /*27f50*/  LDGSTS.E [R3+0xa00], desc[UR8][R80.64], P3 ;  /* 0x00a0000050037fae */ /* 0x000fe80009921848 */
        /* <DEDUP_REMOVED lines=8> */
[----:B------:R-:W-:Y:S01]  /*27fe0*/  LDGSTS.E [R3+0x2e00], desc[UR8][R50.64], P3 ;  /* 0x02e0000032037fae */ /* 0x000fe20009921848 */
[----:B-1----:R-:W-:-:S03]  /*27ff0*/  IMAD.WIDE R48, R5, 0x4, R34 ;  /* 0x0000000405307825 */ /* 0x002fc600078e0222 */
[----:B------:R-:W4:Y:S04]  /*28000*/  LDL.LU.64 R34, [R1+0x210] ;  /* 0x0002100001227983 */ /* 0x000f280000300a00 */
[----:B------:R-:W4:Y:S04]  /*28010*/  LDL.LU.64 R94, [R1+0x1f0] ;  /* 0x0001f000015e7983 */ /* 0x000f280000300a00 */
[----:B------:R-:W-:Y:S04]  /*28020*/  STL.64 [R1+0x1948], R52 ;  /* 0x0019483401007387 */ /* 0x000fe80000100a00 */
[----:B------:R-:W4:Y:S04]  /*28030*/  LDL.LU.64 R92, [R1+0x1d0] ;  /* 0x0001d000015c7983 */ /* 0x000f280000300a00 */
[----:B------:R-:W4:Y:S04]  /*28040*/  LDL.LU.64 R90, [R1+0x1b0] ;  /* 0x0001b000015a7983 */ /* 0x000f280000300a00 */
[----:B------:R-:W-:Y:S04]  /*28050*/  STL.64 [R1+0x1960], R50 ;  /* 0x0019603201007387 */ /* 0x000fe80000100a00 */
[----:B------:R-:W4:Y:S04]  /*28060*/  LDL.LU.64 R88, [R1+0x190] ;  /* 0x0001900001587983 */ /* 0x000f280000300a00 */
[----:B------:R-:W4:Y:S01]  /*28070*/  LDL.LU.64 R86, [R1+0x170] ;  /* 0x0001700001567983 */ /* 0x000f220000300a00 */
[----:B--2---:R-:W-:-:S04]  /*28080*/  IMAD.WIDE R32, R5, 0x4, R32 ;  /* 0x0000000405207825 */ /* 0x004fc800078e0220 */
[C---:B---3--:R-:W-:Y:S01]  /*28090*/  IMAD.WIDE R46, R5.reuse, 0x4, R46 ;  /* 0x00000004052e7825 */ /* 0x048fe200078e022e */
[----:B------:R1:W-:Y:S03]  /*280a0*/  STL.64 [R1+0x1978], R32 ;  /* 0x0019782001007387 */ /* 0x0003e60000100a00 */
[C---:B----4-:R-:W-:Y:S01]  /*280b0*/  IMAD.WIDE R44, R5.reuse, 0x4, R44 ;  /* 0x00000004052c7825 */ /* 0x050fe200078e022c */
[----:B------:R2:W-:Y:S03]  /*280c0*/  STL.64 [R1+0x1990], R48 ;  /* 0x0019903001007387 */ /* 0x0005e60000100a00 */
[C---:B------:R-:W-:Y:S01]  /*280d0*/  IMAD.WIDE R66, R5.reuse, 0x4, R66 ;  /* 0x0000000405427825 */ /* 0x040fe200078e0242 */
[----:B------:R3:W-:Y:S03]  /*280e0*/  STL.64 [R1+0x19a8], R46 ;  /* 0x0019a82e01007387 */ /* 0x0007e60000100a00 */
[C---:B------:R-:W-:Y:S01]  /*280f0*/  IMAD.WIDE R64, R5.reuse, 0x4, R64 ;  /* 0x0000000405407825 */ /* 0x040fe200078e0240 */
[----:B------:R4:W-:Y:S04]  /*28100*/  STL.64 [R1+0x19c0], R44 ;  /* 0x0019c02c01007387 */ /* 0x0009e80000100a00 */
        /* <DEDUP_REMOVED lines=16> */
[----:B------:R4:W-:Y:S04]  /*28210*/  STL.64 [R1+0x1a98], R38 ;  /* 0x001a982601007387 */ /* 0x0009e80000100a00 */
        /* <DEDUP_REMOVED lines=15> */
[----:B------:R-:W-:-:S04]  /*28310*/  IMAD.WIDE R34, R5, 0x4, R34 ;  /* 0x0000000405227825 */ /* 0x000fc800078e0222 */
        /* <DEDUP_REMOVED lines=9> */
[----:B------:R-:W-:Y:S04]  /*283b0*/  STL.64 [R1+0x1b28], R24 ;  /* 0x001b281801007387 */ /* 0x000fe80000100a00 */
[----:B------:R4:W-:Y:S04]  /*283c0*/  STL.64 [R1+0x1b40], R10 ;  /* 0x001b400a01007387 */ /* 0x0009e80000100a00 */
[----:B------:R-:W4:Y:S04]  /*283d0*/  LDL.LU.64 R54, [R1+0x548] ;  /* 0x0005480001367983 */ /* 0x000f280000300a00 */
[----:B-1----:R-:W4:Y:S04]  /*283e0*/  LDL.LU.64 R32, [R1+0x528] ;  /* 0x0005280001207983 */ /* 0x002f280000300a00 */
[----:B------:R-:W4:Y:S04]  /*283f0*/  LDL.LU.64 R52, [R1+0x508] ;  /* 0x0005080001347983 */ /* 0x000f280000300a00 */
[----:B------:R-:W4:Y:S04]  /*28400*/  LDL.LU.64 R50, [R1+0x4e8] ;  /* 0x0004e80001327983 */ /* 0x000f280000300a00 */
[----:B--2---:R-:W2:Y:S04]  /*28410*/  LDL.LU.64 R48, [R1+0x4c8] ;  /* 0x0004c80001307983 */ /* 0x004ea80000300a00 */
[----:B---3--:R-:W3:Y:S04]  /*28420*/  LDL.LU.64 R46, [R1+0x4a8] ;  /* 0x0004a800012e7983 */ /* 0x008ee80000300a00 */
[----:B----4-:R-:W4:Y:S04]  /*28430*/  LDL.LU.64 R44, [R1+0x488] ;  /* 0x00048800012c7983 */ /* 0x010f280000300a00 */
[----:B------:R-:W4:Y:S04]  /*28440*/  LDL.LU.64 R42, [R1+0x468] ;  /* 0x00046800012a7983 */ /* 0x000f280000300a00 */
[----:B------:R-:W4:Y:S04]  /*28450*/  LDL.LU.64 R40, [R1+0x448] ;  /* 0x0004480001287983 */ /* 0x000f280000300a00 */
[----:B------:R-:W4:Y:S04]  /*28460*/  LDL.LU.64 R38, [R1+0x428] ;  /* 0x0004280001267983 */ /* 0x000f280000300a00 */
[----:B------:R-:W4:Y:S04]  /*28470*/  LDL.LU.64 R36, [R1+0x408] ;  /* 0x0004080001247983 */ /* 0x000f280000300a00 */
[----:B------:R-:W-:Y:S04]  /*28480*/  LDGSTS.E [R3+0x6a00], desc[UR8][R34.64], P3 ;  /* 0x06a0000022037fae */ /* 0x000fe80009921848 */
[----:B------:R-:W-:Y:S04]  /*28490*/  LDGSTS.E [R3+0x6e00], desc[UR8][R30.64], P3 ;  /* 0x06e000001e037fae */ /* 0x000fe80009921848 */
[----:B------:R-:W-:Y:S04]  /*284a0*/  LDGSTS.E [R3+0x7200], desc[UR8][R28.64], P3 ;  /* 0x072000001c037fae */ /* 0x000fe80009921848 */
[----:B------:R-:W4:Y:S04]  /*284b0*/  LDL.LU.64 R34, [R1+0x3e8] ;  /* 0x0003e80001227983 */ /* 0x000f280000300a00 */
[----:B------:R-:W-:Y:S04]  /*284c0*/  LDGSTS.E [R3+0x7600], desc[UR8][R26.64], P3 ;  /* 0x076000001a037fae */ /* 0x000fe80009921848 */
[----:B------:R-:W-:Y:S04]  /*284d0*/  LDGSTS.E [R3+0x7a00], desc[UR8][R24.64], P3 ;  /* 0x07a0000018037fae */ /* 0x000fe80009921848 */
[----:B------:R1:W-:Y:S01]  /*284e0*/  LDGSTS.E [R3+0x7e00], desc[UR8][R10.64], P3 ;  /* 0x07e000000a037fae */ /* 0x0003e20009921848 */
[----:B------:R-:W-:-:S03]  /*284f0*/  IMAD.WIDE R234, R5, 0x4, R32 ;  /* 0x0000000405ea7825 */ /* 0x000fc600078e0220 */
[----:B------:R-:W4:Y:S01]  /*28500*/  LDL.LU.64 R32, [R1+0x3c8] ;  /* 0x0003c80001207983 */ /* 0x000f220000300a00 */
[----:B-1----:R-:W-:-:S03]  /*28510*/  IMAD.WIDE R10, R5, 0x4, R54 ;  /* 0x00000004050a7825 */ /* 0x002fc600078e0236 */
[----:B------:R-:W4:Y:S01]  /*28520*/  LDL.LU.64 R60, [R1+0x3a8] ;  /* 0x0003a800013c7983 */ /* 0x000f220000300a00 */
[----:B------:R-:W-:-:S03]  /*28530*/  IMAD.WIDE R80, R5, 0x4, R50 ;  /* 0x0000000405507825 */ /* 0x000fc600078e0232 */
[----:B------:R-:W4:Y:S01]  /*28540*/  LDL.LU.64 R58, [R1+0x388] ;  /* 0x00038800013a7983 */ /* 0x000f220000300a00 */
[----:B--2---:R-:W-:-:S03]  /*28550*/  IMAD.WIDE R78, R5, 0x4, R48 ;  /* 0x00000004054e7825 */ /* 0x004fc600078e0230 */
[----:B------:R-:W2:Y:S01]  /*28560*/  LDL.LU.64 R56, [R1+0x368] ;  /* 0x0003680001387983 */ /* 0x000ea20000300a00 */
[----:B------:R-:W-:-:S03]  /*28570*/  IMAD.WIDE R2, R5, 0x4, R52 ;  /* 0x0000000405027825 */ /* 0x000fc600078e0234 */
[----:B------:R-:W2:Y:S01]  /*28580*/  LDL.LU.64 R54, [R1+0x348] ;  /* 0x0003480001367983 */ /* 0x000ea20000300a00 */
[----:B---3--:R-:W-:-:S03]  /*28590*/  IMAD.WIDE R76, R5, 0x4, R46 ;  /* 0x00000004054c7825 */ /* 0x008fc600078e022e */
[----:B------:R-:W-:Y:S04]  /*285a0*/  STL.64 [R1+0x1848], R80 ;  /* 0x0018485001007387 */ /* 0x000fe80000100a00 */
[----:B------:R-:W3:Y:S01]  /*285b0*/  LDL.LU.64 R52, [R1+0x328] ;  /* 0x0003280001347983 */ /* 0x000ee20000300a00 */
[----:B----4-:R-:W-:-:S03]  /*285c0*/  IMAD.WIDE R74, R5, 0x4, R44 ;  /* 0x00000004054a7825 */ /* 0x010fc600078e022c */
        /* <DEDUP_REMOVED lines=9> */
[----:B------:R-:W4:Y:S01]  /*28660*/  LDL.LU.64 R42, [R1+0x288] ;  /* 0x00028800012a7983 */ /* 0x000f220000300a00 */
[----:B------:R-:W-:-:S03]  /*28670*/  IMAD.WIDE R66, R5, 0x4, R36 ;  /* 0x0000000405427825 */ /* 0x000fc600078e0224 */
[----:B------:R-:W-:Y:S04]  /*28680*/  STL.64 [R1+0x1860], R74 ;  /* 0x0018604a01007387 */ /* 0x000fe80000100a00 */
[----:B------:R-:W4:Y:S01]  /*28690*/  LDL.LU.64 R40, [R1+0x268] ;  /* 0x0002680001287983 */ /* 0x000f220000300a00 */
[----:B------:R-:W-:-:S03]  /*286a0*/  IMAD.WIDE R64, R5, 0x4, R34 ;  /* 0x0000000405407825 */ /* 0x000fc600078e0222 */
[----:B------:R-:W4:Y:S04]  /*286b0*/  LDL.LU.64 R38, [R1+0x248] ;  /* 0x0002480001267983 */ /* 0x000f280000300a00 */
[----:B------:R-:W-:Y:S04]  /*286c0*/  STL.64 [R1+0x1868], R72 ;  /* 0x0018684801007387 */ /* 0x000fe80000100a00 */
[----:B------:R-:W4:Y:S04]  /*286d0*/  LDL.LU.64 R36, [R1+0x228] ;  /* 0x0002280001247983 */ /* 0x000f280000300a00 */
[----:B------:R-:W4:Y:S04]  /*286e0*/  LDL.LU.64 R34, [R1+0x208] ;  /* 0x0002080001227983 */ /* 0x000f280000300a00 */
[----:B------:R-:W-:Y:S01]  /*286f0*/  STL.64 [R1+0x1870], R70 ;  /* 0x0018704601007387 */ /* 0x000fe20000100a00 */
[----:B------:R-:W-:-:S03]  /*28700*/  IMAD.WIDE R28, R5, 0x4, R154 ;  /* 0x00000004051c7825 */ /* 0x000fc600078e029a */
[----:B------:R-:W-:Y:S01]  /*28710*/  LDGSTS.E [R4+0x300], desc[UR8][R10.64], P3 ;  /* 0x003000000a047fae */ /* 0x000fe20009921848 */
[----:B------:R-:W-:-:S03]  /*28720*/  IMAD.WIDE R26, R5, 0x4, R152 ;  /* 0x00000004051a7825 */ /* 0x000fc600078e0298 */
[----:B------:R-:W-:Y:S01]  /*28730*/  LDGSTS.E [R4+0x700], desc[UR8][R234.64], P3 ;  /* 0x00700000ea047fae */ /* 0x000fe20009921848 */
[----:B------:R-:W-:-:S03]  /*28740*/  IMAD.WIDE R24, R5, 0x4, R22 ;  /* 0x0000000405187825 */ /* 0x000fc600078e0216 */
        /* <DEDUP_REMOVED lines=10> */
[----:B------:R-:W-:-:S03]  /*287f0*/  IMAD.WIDE R62, R5, 0x4, R32 ;  /* 0x00000004053e7825 */ /* 0x000fc600078e0220 */
[----:B------:R-:W4:Y:S04]  /*28800*/  LDL.LU.64 R32, [R1+0x1e8] ;  /* 0x0001e80001207983 */ /* 0x000f280000300a00 */
[----:B------:R-:W4:Y:S01]  /*28810*/  LDL.LU.64 R82, [R1+0x1c8] ;  /* 0x0001c80001527983 */ /* 0x000f220000300a00 */
[----:B------:R-:W-:-:S03]  /*28820*/  IMAD.WIDE R60, R5, 0x4, R60 ;  /* 0x00000004053c7825 */ /* 0x000fc600078e023c */
[----:B------:R-:W-:Y:S01]  /*28830*/  STL.64 [R1+0x1878], R68 ;  /* 0x0018784401007387 */ /* 0x000fe20000100a00 */
[----:B------:R-:W-:-:S03]  /*28840*/  IMAD.WIDE R58, R5, 0x4, R58 ;  /* 0x00000004053a7825 */ /* 0x000fc600078e023a */
[----:B------:R-:W-:Y:S01]  /*28850*/  STL.64 [R1+0x1880], R66 ;  /* 0x0018804201007387 */ /* 0x000fe20000100a00 */
[----:B--2---:R-:W-:-:S03]  /*28860*/  IMAD.WIDE R56, R5, 0x4, R56 ;  /* 0x0000000405387825 */ /* 0x004fc600078e0238 */
[----:B------:R-:W-:Y:S01]  /*28870*/  STL.64 [R1+0x1890], R64 ;  /* 0x0018904001007387 */ /* 0x000fe20000100a00 */
[----:B------:R-:W-:-:S03]  /*28880*/  IMAD.WIDE R54, R5, 0x4, R54 ;  /* 0x0000000405367825 */ /* 0x000fc600078e0236 */
[----:B------:R-:W-:Y:S01]  /*28890*/  STL.64 [R1+0x18a0], R62 ;  /* 0x0018a03e01007387 */ /* 0x000fe20000100a00 */
[----:B---3--:R-:W-:-:S03]  /*288a0*/  IMAD.WIDE R52, R5, 0x4, R52 ;  /* 0x0000000405347825 */ /* 0x008fc600078e0234 */
[----:B------:R-:W-:Y:S01]  /*288b0*/  STL.64 [R1+0x18b0], R60 ;  /* 0x0018b03c01007387 */ /* 0x000fe20000100a00 */
[----:B----4-:R-:W-:-:S03]  /*288c0*/  IMAD.WIDE R50, R5, 0x4, R50 ;  /* 0x0000000405327825 */ /* 0x010fc600078e0232 */
[----:B------:R-:W-:Y:S04]  /*288d0*/  STL.64 [R1+0x18e0], R58 ;  /* 0x0018e03a01007387 */ /* 0x000fe80000100a00 */
[----:B------:R-:W-:Y:S01]  /*288e0*/  STL.64 [R1+0x18f0], R56 ;  /* 0x0018f03801007387 */ /* 0x000fe20000100a00 */
[----:B------:R-:W-:-:S03]  /*288f0*/  IMAD.WIDE R48, R5, 0x4, R48 ;  /* 0x0000000405307825 */ /* 0x000fc600078e0230 */
[----:B------:R-:W-:Y:S01]  /*28900*/  STL.64 [R1+0x1900], R54 ;  /* 0x0019003601007387 */ /* 0x000fe20000100a00 */
[----:B------:R-:W-:-:S03]  /*28910*/  IMAD.WIDE R46, R5, 0x4, R46 ;  /* 0x00000004052e7825 */ /* 0x000fc600078e022e */
[----:B------:R-:W-:Y:S04]  /*28920*/  STL.64 [R1+0x1910], R52 ;  /* 0x0019103401007387 */ /* 0x000fe80000100a00 */
        /* <DEDUP_REMOVED lines=13> */
[----:B------:R-:W-:Y:S04]  /*28a00*/  STL.64 [R1+0x19b0], R36 ;  /* 0x0019b02401007387 */ /* 0x000fe80000100a00 */
[----:B------:R-:W5:Y:S04]  /*28a10*/  LDL.LU.64 R154, [R1+0x1c78] ;  /* 0x001c7800019a7983 */ /* 0x000f680000300a00 */
[----:B------:R-:W-:Y:S04]  /*28a20*/  STL.64 [R1+0x19c8], R34 ;  /* 0x0019c82201007387 */ /* 0x000fe80000100a00 */
[----:B------:R-:W5:Y:S04]  /*28a30*/  LDL.LU.64 R152, [R1+0x1c70] ;  /* 0x001c700001987983 */ /* 0x000f680000300a00 */
        /* <DEDUP_REMOVED lines=16> */
[----:B------:R-:W-:Y:S01]  /*28b40*/  IMAD.WIDE R30, R5, 0x4, R82 ;  /* 0x00000004051e7825 */ /* 0x000fe200078e0252 */
[----:B------:R-:W-:Y:S04]  /*28b50*/  STL.64 [R1+0x19e0], R32 ;  /* 0x0019e02001007387 */ /* 0x000fe80000100a00 */
[----:B------:R-:W5:Y:S04]  /*28b60*/  LDL.LU.64 R22, [R1+0x1c68] ;  /* 0x001c680001167983 */ /* 0x000f680000300a00 */
[----:B------:R-:W-:Y:S04]  /*28b70*/  STL.64 [R1+0x19f8], R30 ;  /* 0x0019f81e01007387 */ /* 0x000fe80000100a00 */
[----:B------:R-:W-:Y:S04]  /*28b80*/  STL.64 [R1+0x1a10], R28 ;  /* 0x001a101c01007387 */ /* 0x000fe80000100a00 */
[----:B------:R-:W-:Y:S04]  /*28b90*/  STL.64 [R1+0x1a28], R26 ;  /* 0x001a281a01007387 */ /* 0x000fe80000100a00 */
[----:B------:R1:W-:Y:S04]  /*28ba0*/  STL.64 [R1+0x1a40], R24 ;  /* 0x001a401801007387 */ /* 0x0003e80000100a00 */
[----:B------:R2:W-:Y:S04]  /*28bb0*/  STL [R1+0xc04], RZ ;  /* 0x000c04ff01007387 */ /* 0x0005e80000100800 */
        /* <DEDUP_REMOVED lines=766> */
[----:B------:R2:W-:Y:S04]  /*2bba0*/  STL [R1], RZ ;  /* 0x000000ff01007387 */ /* 0x0005e80000100800 */
        /* <DEDUP_REMOVED lines=121> */
[----:B------:R-:W-:Y:S04]  /*2c340*/  LDGSTS.E [R4+0x6f00], desc[UR8][R32.64], P3 ;  /* 0x06f0000020047fae */ /* 0x000fe80009921848 */
[----:B------:R2:W-:Y:S04]  /*2c350*/  STL [R1+0x1e8], RZ ;  /* 0x0001e8ff01007387 */ /* 0x0005e80000100800 */
[----:B------:R-:W-:Y:S04]  /*2c360*/  LDGSTS.E [R4+0x7300], desc[UR8][R30.64], P3 ;  /* 0x073000001e047fae */ /* 0x000fe80009921848 */
[----:B------:R2:W-:Y:S04]  /*2c370*/  STL [R1+0x1ec], RZ ;  /* 0x0001ecff01007387 */ /* 0x0005e80000100800 */
[----:B------:R-:W-:Y:S04]  /*2c380*/  LDGSTS.E [R4+0x7700], desc[UR8][R28.64], P3 ;  /* 0x077000001c047fae */ /* 0x000fe80009921848 */
[----:B------:R2:W-:Y:S04]  /*2c390*/  STL [R1+0x1f0], RZ ;  /* 0x0001f0ff01007387 */ /* 0x0005e80000100800 */
[----:B------:R-:W-:Y:S04]  /*2c3a0*/  LDGSTS.E [R4+0x7b00], desc[UR8][R26.64], P3 ;  /* 0x07b000001a047fae */ /* 0x000fe80009921848 */
[----:B------:R2:W-:Y:S04]  /*2c3b0*/  STL [R1+0x1f4], RZ ;  /* 0x0001f4ff01007387 */ /* 0x0005e80000100800 */
[----:B------:R1:W-:Y:S04]  /*2c3c0*/  LDGSTS.E [R4+0x7f00], desc[UR8][R24.64], P3 ;  /* 0x07f0000018047fae */ /* 0x0003e80009921848 */
[----:B------:R2:W-:Y:S04]  /*2c3d0*/  STL [R1+0x1f8], RZ ;  /* 0x0001f8ff01007387 */ /* 0x0005e80000100800 */
[----:B------:R2:W-:Y:S04]  /*2c3e0*/  STL [R1+0x1fc], RZ ;  /* 0x0001fcff01007387 */ /* 0x0005e80000100800 */
[----:B------:R-:W0:Y:S01]  /*2c3f0*/  LDGDEPBAR ;  /* 0x00000000000079af */ /* 0x000e220000000000 */
[----:B-1----:R-:W-:-:S02]  /*2c400*/  CS2R R24, SRZ ;  /* 0x0000000000187805 */ /* 0x002fc4000001ff00 */
[----:B------:R-:W-:Y:S02]  /*2c410*/  CS2R R26, SRZ ;  /* 0x00000000001a7805 */ /* 0x000fe4000001ff00 */
[----:B------:R-:W-:Y:S02]  /*2c420*/  CS2R R28, SRZ ;  /* 0x00000000001c7805 */ /* 0x000fe4000001ff00 */
[----:B------:R-:W-:Y:S02]  /*2c430*/  CS2R R30, SRZ ;  /* 0x00000000001e7805 */ /* 0x000fe4000001ff00 */
[----:B------:R-:W-:Y:S02]  /*2c440*/  CS2R R32, SRZ ;  /* 0x0000000000207805 */ /* 0x000fe4000001ff00 */
[----:B------:R-:W-:Y:S02]  /*2c450*/  CS2R R34, SRZ ;  /* 0x0000000000227805 */ /* 0x000fe4000001ff00 */
[----:B------:R-:W-:-:S02]  /*2c460*/  CS2R R36, SRZ ;  /* 0x0000000000247805 */ /* 0x000fc4000001ff00 */
        /* <DEDUP_REMOVED lines=52> */
[----:B------:R-:W-:Y:S01]  /*2c7b0*/  CS2R R142, SRZ ;  /* 0x00000000008e7805 */ /* 0x000fe2000001ff00 */
[----:B------:R-:W-:Y:S01]  /*2c7c0*/  IMAD.MOV.U32 R144, RZ, RZ, RZ ;  /* 0x000000ffff907224 */ /* 0x000fe200078e00ff */
[----:B------:R-:W-:Y:S01]  /*2c7d0*/  PLOP3.LUT P0, PT, PT, PT, UP0, 0x40, 0x0 ;  /* 0x000000000000781c */ /* 0x000fe20003f0e808 */
[----:B------:R-:W-:Y:S01]  /*2c7e0*/  IMAD.MOV.U32 R145, RZ, RZ, RZ ;  /* 0x000000ffff917224 */ /* 0x000fe200078e00ff */
[----:B------:R-:W-:-:S02]  /*2c7f0*/  CS2R R146, SRZ ;  /* 0x0000000000927805 */ /* 0x000fc4000001ff00 */
[----:B------:R-:W-:Y:S02]  /*2c800*/  CS2R R148, SRZ ;  /* 0x0000000000947805 */ /* 0x000fe4000001ff00 */
[----:B------:R-:W-:-:S07]  /*2c810*/  CS2R R150, SRZ ;  /* 0x0000000000967805 */ /* 0x000fce000001ff00 */
[----:B--2---:R-:W-:Y:S05]  /*2c820*/  @P0 BRA `(.L_x_0) ;  /* 0x000001bc00480947 */ /* 0x004fea0003800000 */
[----:B------:R-:W2:Y:S04]  /*2c830*/  LDL.LU.64 R138, [R1+0xe68] ;  /* 0x000e6800018a7983 */ /* 0x000ea80000300a00 */
[----:B------:R-:W3:Y:S04]  /*2c840*/  LDL.LU.64 R140, [R1+0xe98] ;  /* 0x000e9800018c7983 */ /* 0x000ee80000300a00 */
        /* <DEDUP_REMOVED lines=9> */
[----:B--2---:R1:W-:Y:S01]  /*2c8e0*/  STL [R1+0x1048], R138 ;  /* 0x0010488a01007387 */ /* 0x0043e20000100800 */
[----:B------:R-:W-:-:S02]  /*2c8f0*/  IMAD.MOV.U32 R252, RZ, RZ, R139 ;  /* 0x000000fffffc7224 */ /* 0x000fc400078e008b */
[----:B---3--:R-:W-:Y:S01]  /*2c900*/  IMAD.MOV.U32 R0, RZ, RZ, R141 ;  /* 0x000000ffff007224 */ /* 0x008fe200078e008d */
[----:B-1----:R-:W2:Y:S04]  /*2c910*/  LDL.LU.64 R138, [R1+0x10a0] ;  /* 0x0010a000018a7983 */ /* 0x002ea80000300a00 */
[----:B------:R1:W-:Y:S04]  /*2c920*/  STL [R1+0x1050], R140 ;  /* 0x0010508c01007387 */ /* 0x0003e80000100800 */
[----:B-1----:R-:W3:Y:S04]  /*2c930*/  LDL.LU.64 R140, [R1+0x10a8] ;  /* 0x0010a800018c7983 */ /* 0x002ee80000300a00 */
[----:B------:R1:W-:Y:S04]  /*2c940*/  STL [R1+0x104c], R0 ;  /* 0x00104c0001007387 */ /* 0x0003e80000100800 */
[----:B----4-:R4:W-:Y:S01]  /*2c950*/  STL [R1+0x1058], R130 ;  /* 0x0010588201007387 */ /* 0x0109e20000100800 */
[----:B-1----:R-:W-:-:S03]  /*2c960*/  IMAD.MOV.U32 R0, RZ, RZ, R131 ;  /* 0x000000ffff007224 */ /* 0x002fc600078e0083 */
[----:B----4-:R-:W4:Y:S04]  /*2c970*/  LDL.LU.64 R130, [R1+0x10b0] ;  /* 0x0010b00001827983 */ /* 0x010f280000300a00 */
[----:B------:R1:W-:Y:S04]  /*2c980*/  STL [R1+0x1054], R0 ;  /* 0x0010540001007387 */ /* 0x0003e80000100800 */
[----:B------:R1:W-:Y:S02]  /*2c990*/  STL [R1+0x1060], R142 ;  /* 0x0010608e01007387 */ /* 0x0003e40000100800 */
[----:B-1----:R-:W-:-:S02]  /*2c9a0*/  MOV R0, R143 ;  /* 0x0000008f00007202 */ /* 0x002fc40000000f00 */
[----:B------:R-:W4:Y:S04]  /*2c9b0*/  LDL.LU.64 R142, [R1+0x10b8] ;  /* 0x0010b800018e7983 */ /* 0x000f280000300a00 */
[----:B------:R1:W-:Y:S04]  /*2c9c0*/  STL [R1+0x105c], R0 ;  /* 0x00105c0001007387 */ /* 0x0003e80000100800 */
[----:B------:R1:W-:Y:S02]  /*2c9d0*/  STL [R1+0x1068], R144 ;  /* 0x0010689001007387 */ /* 0x0003e40000100800 */
[----:B-1----:R-:W-:-:S02]  /*2c9e0*/  IMAD.MOV.U32 R0, RZ, RZ, R145 ;  /* 0x000000ffff007224 */ /* 0x002fc400078e0091 */
        /* <DEDUP_REMOVED lines=26> */
[----:B--2---:R2:W-:Y:S01]  /*2cb90*/  STL [R1+0x10a0], R138 ;  /* 0x0010a08a01007387 */ /* 0x0045e20000100800 */
[----:B-1----:R-:W-:-:S03]  /*2cba0*/  IMAD.MOV.U32 R0, RZ, RZ, R139 ;  /* 0x000000ffff007224 */ /* 0x002fc600078e008b */
[----:B--2---:R-:W2:Y:S04]  /*2cbb0*/  LDL.LU.64 R138, [R1+0xf70] ;  /* 0x000f7000018a7983 */ /* 0x004ea80000300a00 */
[----:B------:R1:W-:Y:S04]  /*2cbc0*/  STL [R1+0x109c], R0 ;  /* 0x00109c0001007387 */ /* 0x0003e80000100800 */
[----:B---3--:R3:W-:Y:S01]  /*2cbd0*/  STL [R1+0x10a8], R140 ;  /* 0x0010a88c01007387 */ /* 0x0087e20000100800 */
[----:B-1----:R-:W-:-:S03]  /*2cbe0*/  IMAD.MOV.U32 R0, RZ, RZ, R141 ;  /* 0x000000ffff007224 */ /* 0x002fc600078e008d */
[----:B---3--:R-:W3:Y:S04]  /*2cbf0*/  LDL.LU.64 R140, [R1+0xfa8] ;  /* 0x000fa800018c7983 */ /* 0x008ee80000300a00 */
[----:B------:R1:W-:Y:S04]  /*2cc00*/  STL [R1+0x10a4], R0 ;  /* 0x0010a40001007387 */ /* 0x0003e80000100800 */
[----:B----4-:R4:W-:Y:S01]  /*2cc10*/  STL [R1+0x10b0], R130 ;  /* 0x0010b08201007387 */ /* 0x0109e20000100800 */
[----:B-1----:R-:W-:-:S03]  /*2cc20*/  IMAD.MOV.U32 R0, RZ, RZ, R131 ;  /* 0x000000ffff007224 */ /* 0x002fc600078e0083 */
[----:B----4-:R-:W4:Y:S04]  /*2cc30*/  LDL.LU.64 R130, [R1+0xfe0] ;  /* 0x000fe00001827983 */ /* 0x010f280000300a00 */
        /* <DEDUP_REMOVED lines=13> */
[----:B------:R-:W-:Y:S04]  /*2cd10*/  STL [R1+0x10d0], R132 ;  /* 0x0010d08401007387 */ /* 0x000fe80000100800 */
[----:B------:R-:W4:Y:S01]  /*2cd20*/  LDL.LU.64 R128, [R1+0x1128] ;  /* 0x0011280001807983 */ /* 0x000f220000300a00 */
[----:B-1----:R-:W-:-:S05]  /*2cd30*/  IMAD.MOV.U32 R0, RZ, RZ, R133 ;  /* 0x000000ffff007224 */ /* 0x002fca00078e0085 */
[----:B------:R1:W-:Y:S04]  /*2cd40*/  STL [R1+0x10cc], R0 ;  /* 0x0010cc0001007387 */ /* 0x0003e80000100800 */
[----:B------:R1:W-:Y:S02]  /*2cd50*/  STL [R1+0x10d8], R148 ;  /* 0x0010d89401007387 */ /* 0x0003e40000100800 */
[----:B-1----:R-:W-:Y:S02]  /*2cd60*/  IMAD.MOV.U32 R0, RZ, RZ, R149 ;  /* 0x000000ffff007224 */ /* 0x002fe400078e0095 */
[----:B------:R-:W4:Y:S04]  /*2cd70*/  LDL.LU.64 R148, [R1+0x1130] ;  /* 0x0011300001947983 */ /* 0x000f280000300a00 */
[----:B------:R1:W-:Y:S04]  /*2cd80*/  STL [R1+0x10d4], R0 ;  /* 0x0010d40001007387 */ /* 0x0003e80000100800 */
[----:B------:R-:W-:Y:S04]  /*2cd90*/  STL [R1+0x10e0], R134 ;  /* 0x0010e08601007387 */ /* 0x000fe80000100800 */
[----:B------:R-:W4:Y:S01]  /*2cda0*/  LDL.LU.64 R132, [R1+0x1138] ;  /* 0x0011380001847983 */ /* 0x000f220000300a00 */
[----:B-1----:R-:W-:-:S05]  /*2cdb0*/  IMAD.MOV.U32 R0, RZ, RZ, R135 ;  /* 0x000000ffff007224 */ /* 0x002fca00078e0087 */
[----:B------:R1:W-:Y:S04]  /*2cdc0*/  STL [R1+0x10dc], R0 ;  /* 0x0010dc0001007387 */ /* 0x0003e80000100800 */
[----:B------:R-:W-:Y:S01]  /*2cdd0*/  STL [R1+0x10e8], R136 ;  /* 0x0010e88801007387 */ /* 0x000fe20000100800 */
[----:B-1----:R-:W-:-:S03]  /*2cde0*/  IMAD.MOV.U32 R0, RZ, RZ, R137 ;  /* 0x000000ffff007224 */ /* 0x002fc600078e0089 */
[----:B------:R-:W4:Y:S04]  /*2cdf0*/  LDL.LU.64 R134, [R1+0x1140] ;  /* 0x0011400001867983 */ /* 0x000f280000300a00 */
[----:B------:R1:W-:Y:S02]  /*2ce00*/  STL [R1+0x10e4], R0 ;  /* 0x0010e40001007387 */ /* 0x0003e40000100800 */
[----:B-1----:R-:W-:Y:S02]  /*2ce10*/  MOV R0, R151 ;  /* 0x0000009700007202 */ /* 0x002fe40000000f00 */
[----:B------:R1:W-:Y:S04]  /*2ce20*/  STL [R1+0x10f0], R150 ;  /* 0x0010f09601007387 */ /* 0x0003e80000100800 */
[----:B-1----:R-:W4:Y:S04]  /*2ce30*/  LDL.LU.64 R150, [R1+0xe10] ;  /* 0x000e100001967983 */ /* 0x002f280000300a00 */
[----:B------:R2:W-:Y:S02]  /*2ce40*/  STL [R1+0x10ec], R0 ;  /* 0x0010ec0001007387 */ /* 0x0005e40000100800 */
[----:B--2---:R-:W-:-:S02]  /*2ce50*/  IMAD.MOV.U32 R0, RZ, RZ, R139 ;  /* 0x000000ffff007224 */ /* 0x004fc400078e008b */
[----:B------:R1:W-:Y:S04]  /*2ce60*/  STL [R1+0x10f8], R138 ;  /* 0x0010f88a01007387 */ /* 0x0003e80000100800 */
[----:B------:R-:W2:Y:S04]  /*2ce70*/  LDL.LU.64 R136, [R1+0xe30] ;  /* 0x000e300001887983 */ /* 0x000ea80000300a00 */
[----:B------:R1:W-:Y:S04]  /*2ce80*/  STL [R1+0x10f4], R0 ;  /* 0x0010f40001007387 */ /* 0x0003e80000100800 */
[----:B---3--:R3:W-:Y:S04]  /*2ce90*/  STL [R1+0x1100], R140 ;  /* 0x0011008c01007387 */ /* 0x0087e80000100800 */
[----:B-1----:R-:W2:Y:S01]  /*2cea0*/  LDL.LU.64 R138, [R1+0xe58] ;  /* 0x000e5800018a7983 */ /* 0x002ea20000300a00 */
[----:B------:R-:W-:-:S03]  /*2ceb0*/  IMAD.MOV.U32 R0, RZ, RZ, R141 ;  /* 0x000000ffff007224 */ /* 0x000fc600078e008d */
[----:B----4-:R-:W-:Y:S04]  /*2cec0*/  STL [R1+0x1108], R130 ;  /* 0x0011088201007387 */ /* 0x010fe80000100800 */
[----:B------:R1:W-:Y:S04]  /*2ced0*/  STL [R1+0x10fc], R0 ;  /* 0x0010fc0001007387 */ /* 0x0003e80000100800 */
[----:B---3--:R-:W3:Y:S01]  /*2cee0*/  LDL.LU.64 R140, [R1+0xe88] ;  /* 0x000e8800018c7983 */ /* 0x008ee20000300a00 */
[----:B-1----:R-:W-:-:S03]  /*2cef0*/  IMAD.MOV.U32 R0, RZ, RZ, R131 ;  /* 0x000000ffff007224 */ /* 0x002fc600078e0083 */
[----:B------:R-:W-:Y:S04]  /*2cf00*/  STL [R1+0x1110], R142 ;  /* 0x0011108e01007387 */ /* 0x000fe80000100800 */
[----:B------:R1:W-:Y:S04]  /*2cf10*/  STL [R1+0x1104], R0 ;  /* 0x0011040001007387 */ /* 0x0003e80000100800 */
[----:B------:R-:W4:Y:S01]  /*2cf20*/  LDL.LU.64 R130, [R1+0xec0] ;  /* 0x000ec00001827983 */ /* 0x000f220000300a00 */
        /* <DEDUP_REMOVED lines=8> */
[----:B-1----:R-:W-:-:S03]  /*2cfb0*/  MOV R0, R147 ;  /* 0x0000009300007202 */ /* 0x002fc60000000f00 */
[----:B------:R-:W-:Y:S04]  /*2cfc0*/  STL [R1+0x1128], R128 ;  /* 0x0011288001007387 */ /* 0x000fe80000100800 */
[----:B------:R1:W-:Y:S04]  /*2cfd0*/  STL [R1+0x111c], R0 ;  /* 0x00111c0001007387 */ /* 0x0003e80000100800 */
[----:B------:R-:W4:Y:S01]  /*2cfe0*/  LDL.LU.64 R146, [R1+0xf68] ;  /* 0x000f680001927983 */ /* 0x000f220000300a00 */
[----:B-1----:R-:W-:-:S03]  /*2cff0*/  IMAD.MOV.U32 R0, RZ, RZ, R129 ;  /* 0x000000ffff007224 */ /* 0x002fc600078e0081 */
[----:B------:R-:W-:Y:S04]  /*2d000*/  STL [R1+0x1130], R148 ;  /* 0x0011309401007387 */ /* 0x000fe80000100800 */
[----:B------:R1:W-:Y:S02]  /*2d010*/  STL [R1+0x1124], R0 ;  /* 0x0011240001007387 */ /* 0x0003e40000100800 */
[----:B-1----:R-:W-:Y:S02]  /*2d020*/  IMAD.MOV.U32 R0, RZ, RZ, R149 ;  /* 0x000000ffff007224 */ /* 0x002fe400078e0095 */
        /* <DEDUP_REMOVED lines=13> */
[----:B------:R2:W-:Y:S02]  /*2d100*/  STL [R1+0x1144], R0 ;  /* 0x0011440001007387 */ /* 0x0005e40000100800 */
[----:B--2---:R-:W-:Y:S02]  /*2d110*/  MOV R0, R137 ;  /* 0x0000008900007202 */ /* 0x004fe40000000f00 */
[----:B------:R1:W-:Y:S04]  /*2d120*/  STL [R1+0x1150], R136 ;  /* 0x0011508801007387 */ /* 0x0003e80000100800 */
[----:B------:R-:W-:Y:S04]  /*2d130*/  STL [R1+0x1158], R138 ;  /* 0x0011588a01007387 */ /* 0x000fe80000100800 */
[----:B------:R2:W-:Y:S04]  /*2d140*/  STL [R1+0x114c], R0 ;  /* 0x00114c0001007387 */ /* 0x0005e80000100800 */
[----:B-1----:R-:W4:Y:S01]  /*2d150*/  LDL.LU.64 R136, [R1+0x11a8] ;  /* 0x0011a80001887983 */ /* 0x002f220000300a00 */
[----:B--2---:R-:W-:-:S03]  /*2d160*/  IMAD.MOV.U32 R0, RZ, RZ, R139 ;  /* 0x000000ffff007224 */ /* 0x004fc600078e008b */
[----:B---3--:R-:W-:Y:S04]  /*2d170*/  STL [R1+0x1160], R140 ;  /* 0x0011608c01007387 */ /* 0x008fe80000100800 */
[----:B------:R1:W-:Y:S04]  /*2d180*/  STL [R1+0x1154], R0 ;  /* 0x0011540001007387 */ /* 0x0003e80000100800 */
[----:B------:R-:W2:Y:S01]  /*2d190*/  LDL.LU.64 R138, [R1+0x11b0] ;  /* 0x0011b000018a7983 */ /* 0x000ea20000300a00 */
[----:B-1----:R-:W-:-:S03]  /*2d1a0*/  IMAD.MOV.U32 R0, RZ, RZ, R141 ;  /* 0x000000ffff007224 */ /* 0x002fc600078e008d */
[----:B----4-:R-:W-:Y:S04]  /*2d1b0*/  STL [R1+0x1168], R130 ;  /* 0x0011688201007387 */ /* 0x010fe80000100800 */
[----:B------:R1:W-:Y:S04]  /*2d1c0*/  STL [R1+0x115c], R0 ;  /* 0x00115c0001007387 */ /* 0x0003e80000100800 */
[----:B------:R-:W3:Y:S01]  /*2d1d0*/  LDL.LU.64 R140, [R1+0x11b8] ;  /* 0x0011b800018c7983 */ /* 0x000ee20000300a00 */
        /* <DEDUP_REMOVED lines=26> */
[----:B------:R1:W-:Y:S04]  /*2d380*/  STL [R1+0x1194], R0 ;  /* 0x0011940001007387 */ /* 0x0003e80000100800 */
[----:B------:R1:W-:Y:S04]  /*2d390*/  STL [R1+0x11a0], R150 ;  /* 0x0011a09601007387 */ /* 0x0003e80000100800 */
[----:B------:R-:W4:Y:S01]  /*2d3a0*/  LDL.LU.64 R132, [R1+0xef0] ;  /* 0x000ef00001847983 */ /* 0x000f220000300a00 */
[----:B-1----:R-:W-:-:S03]  /*2d3b0*/  IMAD.MOV.U32 R0, RZ, RZ, R151 ;  /* 0x000000ffff007224 */ /* 0x002fc600078e0097 */
[----:B------:R-:W4:Y:S04]  /*2d3c0*/  LDL.LU.64 R134, [R1+0xf28] ;  /* 0x000f280001867983 */ /* 0x000f280000300a00 */
[----:B------:R1:W-:Y:S04]  /*2d3d0*/  STL [R1+0x119c], R0 ;  /* 0x00119c0001007387 */ /* 0x0003e80000100800 */
[----:B------:R2:W-:Y:S04]  /*2d3e0*/  STL [R1+0x11a8], R136 ;  /* 0x0011a88801007387 */ /* 0x0005e80000100800 */
[----:B------:R-:W4:Y:S01]  /*2d3f0*/  LDL.LU.64 R150, [R1+0xf60] ;  /* 0x000f600001967983 */ /* 0x000f220000300a00 */
[----:B-1----:R-:W-:-:S03]  /*2d400*/  IMAD.MOV.U32 R0, RZ, RZ, R137 ;  /* 0x000000ffff007224 */ /* 0x002fc600078e0089 */
[----:B--2---:R-:W-:Y:S04]  /*2d410*/  STL [R1+0x11b0], R138 ;  /* 0x0011b08a01007387 */ /* 0x004fe80000100800 */
[----:B------:R1:W-:Y:S04]  /*2d420*/  STL [R1+0x11a4], R0 ;  /* 0x0011a40001007387 */ /* 0x0003e80000100800 */
[----:B------:R-:W2:Y:S01]  /*2d430*/  LDL.LU.64 R136, [R1+0xf98] ;  /* 0x000f980001887983 */ /* 0x000ea20000300a00 */
[----:B-1----:R-:W-:-:S03]  /*2d440*/  MOV R0, R139 ;  /* 0x0000008b00007202 */ /* 0x002fc60000000f00 */
[----:B---3--:R-:W-:Y:S04]  /*2d450*/  STL [R1+0x11b8], R140 ;  /* 0x0011b88c01007387 */ /* 0x008fe80000100800 */
[----:B------:R1:W-:Y:S04]  /*2d460*/  STL [R1+0x11ac], R0 ;  /* 0x0011ac0001007387 */ /* 0x0003e80000100800 */
[----:B------:R-:W3:Y:S01]  /*2d470*/  LDL.LU.64 R138, [R1+0xfd0] ;  /* 0x000fd000018a7983 */ /* 0x000ee20000300a00 */
[----:B-1----:R-:W-:-:S03]  /*2d480*/  IMAD.MOV.U32 R0, RZ, RZ, R141 ;  /* 0x000000ffff007224 */ /* 0x002fc600078e008d */
[----:B----4-:R-:W-:Y:S04]  /*2d490*/  STL [R1+0x11c0], R126 ;  /* 0x0011c07e01007387 */ /* 0x010fe80000100800 */
        /* <DEDUP_REMOVED lines=25> */
[----:B------:R-:W-:Y:S04]  /*2d630*/  STL [R1+0x11f8], R132 ;  /* 0x0011f88401007387 */ /* 0x000fe80000100800 */
[----:B------:R1:W-:Y:S04]  /*2d640*/  STL [R1+0x11ec], R0 ;  /* 0x0011ec0001007387 */ /* 0x0003e80000100800 */
[----:B------:R-:W-:Y:S01]  /*2d650*/  STL [R1+0x1200], R134 ;  /* 0x0012008601007387 */ /* 0x000fe20000100800 */
[----:B-1----:R-:W-:-:S05]  /*2d660*/  IMAD.MOV.U32 R0, RZ, RZ, R133 ;  /* 0x000000ffff007224 */ /* 0x002fca00078e0085 */
[----:B------:R1:W-:Y:S02]  /*2d670*/  STL [R1+0x11f4], R0 ;  /* 0x0011f40001007387 */ /* 0x0003e40000100800 */
[----:B-1----:R-:W-:Y:S02]  /*2d680*/  IMAD.MOV.U32 R0, RZ, RZ, R135 ;  /* 0x000000ffff007224 */ /* 0x002fe400078e0087 */
[----:B------:R-:W-:Y:S04]  /*2d690*/  STL [R1+0x1208], R150 ;  /* 0x0012089601007387 */ /* 0x000fe80000100800 */
[----:B------:R1:W-:Y:S02]  /*2d6a0*/  STL [R1+0x11fc], R0 ;  /* 0x0011fc0001007387 */ /* 0x0003e40000100800 */
[----:B-1----:R-:W-:-:S02]  /*2d6b0*/  IMAD.MOV.U32 R0, RZ, RZ, R151 ;  /* 0x000000ffff007224 */ /* 0x002fc400078e0097 */
[----:B------:R-:W4:Y:S04]  /*2d6c0*/  LDL.LU.64 R150, [R1+0xe20] ;  /* 0x000e200001967983 */ /* 0x000f280000300a00 */
[----:B------:R1:W-:Y:S04]  /*2d6d0*/  STL [R1+0x1204], R0 ;  /* 0x0012040001007387 */ /* 0x0003e80000100800 */
[----:B--2---:R-:W-:Y:S04]  /*2d6e0*/  STL [R1+0x1210], R136 ;  /* 0x0012108801007387 */ /* 0x004fe80000100800 */
[----:B------:R-:W2:Y:S01]  /*2d6f0*/  LDL.LU.64 R128, [R1+0xe48] ;  /* 0x000e480001807983 */ /* 0x000ea20000300a00 */
[----:B-1----:R-:W-:-:S05]  /*2d700*/  MOV R0, R137 ;  /* 0x0000008900007202 */ /* 0x002fca0000000f00 */
[----:B------:R1:W-:Y:S04]  /*2d710*/  STL [R1+0x120c], R0 ;  /* 0x00120c0001007387 */ /* 0x0003e80000100800 */
[----:B---3--:R-:W-:Y:S01]  /*2d720*/  STL [R1+0x1218], R138 ;  /* 0x0012188a01007387 */ /* 0x008fe20000100800 */
[----:B-1----:R-:W-:-:S03]  /*2d730*/  IMAD.MOV.U32 R0, RZ, RZ, R139 ;  /* 0x000000ffff007224 */ /* 0x002fc600078e008b */
[----:B------:R-:W3:Y:S04]  /*2d740*/  LDL.LU.64 R130, [R1+0xe78] ;  /* 0x000e780001827983 */ /* 0x000ee80000300a00 */
[----:B------:R1:W-:Y:S04]  /*2d750*/  STL [R1+0x1214], R0 ;  /* 0x0012140001007387 */ /* 0x0003e80000100800 */
[----:B----4-:R-:W-:Y:S04]  /*2d760*/  STL [R1+0x1220], R140 ;  /* 0x0012208c01007387 */ /* 0x010fe80000100800 */
[----:B------:R-:W4:Y:S01]  /*2d770*/  LDL.LU.64 R132, [R1+0xeb0] ;  /* 0x000eb00001847983 */ /* 0x000f220000300a00 */
[----:B-1----:R-:W-:-:S03]  /*2d780*/  IMAD.MOV.U32 R0, RZ, RZ, R141 ;  /* 0x000000ffff007224 */ /* 0x002fc600078e008d */
[----:B------:R-:W4:Y:S04]  /*2d790*/  LDL.LU.64 R134, [R1+0xee8] ;  /* 0x000ee80001867983 */ /* 0x000f280000300a00 */
[----:B------:R1:W-:Y:S04]  /*2d7a0*/  STL [R1+0x121c], R0 ;  /* 0x00121c0001007387 */ /* 0x0003e80000100800 */
[----:B------:R-:W-:Y:S04]  /*2d7b0*/  STL [R1+0x1228], R142 ;  /* 0x0012288e01007387 */ /* 0x000fe80000100800 */
[----:B------:R-:W4:Y:S01]  /*2d7c0*/  LDL.LU.64 R136, [R1+0xf20] ;  /* 0x000f200001887983 */ /* 0x000f220000300a00 */
[----:B-1----:R-:W-:-:S03]  /*2d7d0*/  IMAD.MOV.U32 R0, RZ, RZ, R143 ;  /* 0x000000ffff007224 */ /* 0x002fc600078e008f */
[----:B------:R-:W4:Y:S04]  /*2d7e0*/  LDL.LU.64 R138, [R1+0xf58] ;  /* 0x000f5800018a7983 */ /* 0x000f280000300a00 */
[----:B------:R1:W-:Y:S04]  /*2d7f0*/  STL [R1+0x1224], R0 ;  /* 0x0012240001007387 */ /* 0x0003e80000100800 */
[----:B------:R-:W-:Y:S04]  /*2d800*/  STL [R1+0x1230], R144 ;  /* 0x0012309001007387 */ /* 0x000fe80000100800 */
[----:B------:R-:W4:Y:S01]  /*2d810*/  LDL.LU.64 R140, [R1+0xf90] ;  /* 0x000f9000018c7983 */ /* 0x000f220000300a00 */
[----:B-1----:R-:W-:-:S03]  /*2d820*/  IMAD.MOV.U32 R0, RZ, RZ, R145 ;  /* 0x000000ffff007224 */ /* 0x002fc600078e0091 */
[----:B------:R-:W-:Y:S04]  /*2d830*/  STL [R1+0x1238], R146 ;  /* 0x0012389201007387 */ /* 0x000fe80000100800 */
[----:B------:R1:W-:Y:S04]  /*2d840*/  STL [R1+0x122c], R0 ;  /* 0x00122c0001007387 */ /* 0x0003e80000100800 */
[----:B------:R-:W4:Y:S01]  /*2d850*/  LDL.LU.64 R142, [R1+0xfc8] ;  /* 0x000fc800018e7983 */ /* 0x000f220000300a00 */
[----:B-1----:R-:W-:-:S05]  /*2d860*/  IMAD.MOV.U32 R0, RZ, RZ, R147 ;  /* 0x000000ffff007224 */ /* 0x002fca00078e0093 */
[----:B------:R1:W-:Y:S04]  /*2d870*/  STL [R1+0x1234], R0 ;  /* 0x0012340001007387 */ /* 0x0003e80000100800 */
[----:B------:R1:W-:Y:S02]  /*2d880*/  STL [R1+0x1240], R148 ;  /* 0x0012409401007387 */ /* 0x0003e40000100800 */
[----:B-1----:R-:W-:Y:S02]  /*2d890*/  MOV R0, R149 ;  /* 0x0000009500007202 */ /* 0x002fe40000000f00 */
[----:B------:R-:W-:Y:S04]  /*2d8a0*/  STL [R1+0x1248], R12 ;  /* 0x0012480c01007387 */ /* 0x000fe80000100800 */
[----:B------:R1:W-:Y:S04]  /*2d8b0*/  STL [R1+0x123c], R0 ;  /* 0x00123c0001007387 */ /* 0x0003e80000100800 */
[----:B------:R-:W4:Y:S04]  /*2d8c0*/  LDL.LU.64 R144, [R1+0x1000] ;  /* 0x0010000001907983 */ /* 0x000f280000300a00 */
[----:B------:R-:W-:Y:S04]  /*2d8d0*/  STL [R1+0x1244], R13 ;  /* 0x0012440d01007387 */ /* 0x000fe80000100800 */
[----:B------:R-:W-:Y:S04]  /*2d8e0*/  STL [R1+0x1250], R16 ;  /* 0x0012501001007387 */ /* 0x000fe80000100800 */
[----:B------:R-:W-:Y:S04]  /*2d8f0*/  STL [R1+0x124c], R17 ;  /* 0x00124c1101007387 */ /* 0x000fe80000100800 */
[----:B------:R-:W4:Y:S04]  /*2d900*/  LDL.LU.64 R146, [R1+0x1038] ;  /* 0x0010380001927983 */ /* 0x000f280000300a00 */
[----:B------:R-:W-:Y:S04]  /*2d910*/  STL [R1+0x1258], R20 ;  /* 0x0012581401007387 */ /* 0x000fe80000100800 */
[----:B------:R-:W-:Y:S04]  /*2d920*/  STL [R1+0x1254], R21 ;  /* 0x0012541501007387 */ /* 0x000fe80000100800 */
[----:B------:R2:W-:Y:S04]  /*2d930*/  STL [R1+0x1260], R150 ;  /* 0x0012609601007387 */ /* 0x0005e80000100800 */
[----:B------:R-:W4:Y:S01]  /*2d940*/  LDL.LU.64 R148, [R1+0x12b8] ;  /* 0x0012b80001947983 */ /* 0x000f220000300a00 */
[----:B-1----:R-:W-:-:S03]  /*2d950*/  IMAD.MOV.U32 R0, RZ, RZ, R151 ;  /* 0x000000ffff007224 */ /* 0x002fc600078e0097 */
[----:B--2---:R-:W-:Y:S04]  /*2d960*/  STL [R1+0x1268], R128 ;  /* 0x0012688001007387 */ /* 0x004fe80000100800 */
[----:B------:R1:W-:Y:S04]  /*2d970*/  STL [R1+0x125c], R0 ;  /* 0x00125c0001007387 */ /* 0x0003e80000100800 */
[----:B------:R-:W2:Y:S01]  /*2d980*/  LDL.LU.64 R150, [R1+0x12c0] ;  /* 0x0012c00001967983 */ /* 0x000ea20000300a00 */
[----:B-1----:R-:W-:-:S03]  /*2d990*/  IMAD.MOV.U32 R0, RZ, RZ, R129 ;  /* 0x000000ffff007224 */ /* 0x002fc600078e0081 */
[----:B---3--:R-:W-:Y:S04]  /*2d9a0*/  STL [R1+0x1270], R130 ;  /* 0x0012708201007387 */ /* 0x008fe80000100800 */
[----:B------:R1:W-:Y:S02]  /*2d9b0*/  STL [R1+0x1264], R0 ;  /* 0x0012640001007387 */ /* 0x0003e40000100800 */
[----:B-1----:R-:W-:Y:S02]  /*2d9c0*/  IMAD.MOV.U32 R0, RZ, RZ, R131 ;  /* 0x000000ffff007224 */ /* 0x002fe400078e0083 */
[----:B----4-:R-:W-:Y:S04]  /*2d9d0*/  STL [R1+0x1278], R132 ;  /* 0x0012788401007387 */ /* 0x010fe80000100800 */
[----:B------:R1:W-:Y:S04]  /*2d9e0*/  STL [R1+0x126c], R0 ;  /* 0x00126c0001007387 */ /* 0x0003e80000100800 */
[----:B------:R-:W-:Y:S01]  /*2d9f0*/  STL [R1+0x1280], R134 ;  /* 0x0012808601007387 */ /* 0x000fe20000100800 */
[----:B-1----:R-:W-:-:S05]  /*2da00*/  IMAD.MOV.U32 R0, RZ, RZ, R133 ;  /* 0x000000ffff007224 */ /* 0x002fca00078e0085 */
[----:B------:R1:W-:Y:S02]  /*2da10*/  STL [R1+0x1274], R0 ;  /* 0x0012740001007387 */ /* 0x0003e40000100800 */
[----:B-1----:R-:W-:Y:S02]  /*2da20*/  IMAD.MOV.U32 R0, RZ, RZ, R135 ;  /* 0x000000ffff007224 */ /* 0x002fe400078e0087 */
[----:B------:R-:W-:Y:S04]  /*2da30*/  STL [R1+0x1288], R136 ;  /* 0x0012888801007387 */ /* 0x000fe80000100800 */
[----:B------:R1:W-:Y:S04]  /*2da40*/  STL [R1+0x127c], R0 ;  /* 0x00127c0001007387 */ /* 0x0003e80000100800 */
[----:B------:R-:W-:Y:S01]  /*2da50*/  STL [R1+0x1290], R138 ;  /* 0x0012908a01007387 */ /* 0x000fe20000100800 */
[----:B-1----:R-:W-:-:S05]  /*2da60*/  MOV R0, R137 ;  /* 0x0000008900007202 */ /* 0x002fca0000000f00 */
[----:B------:R1:W-:Y:S04]  /*2da70*/  STL [R1+0x1284], R0 ;  /* 0x0012840001007387 */ /* 0x0003e80000100800 */
[----:B------:R-:W-:Y:S01]  /*2da80*/  STL [R1+0x1298], R140 ;  /* 0x0012988c01007387 */ /* 0x000fe20000100800 */
[----:B-1----:R-:W-:-:S05]  /*2da90*/  IMAD.MOV.U32 R0, RZ, RZ, R139 ;  /* 0x000000ffff007224 */ /* 0x002fca00078e008b */
[----:B------:R1:W-:Y:S04]  /*2daa0*/  STL [R1+0x128c], R0 ;  /* 0x00128c0001007387 */ /* 0x0003e80000100800 */
[----:B------:R-:W3:Y:S04]  /*2dab0*/  LDL.LU.64 R128, [R1+0xe18] ;  /* 0x000e180001807983 */ /* 0x000ee80000300a00 */
[----:B------:R-:W4:Y:S01]  /*2dac0*/  LDL.LU.64 R130, [R1+0xe40] ;  /* 0x000e400001827983 */ /* 0x000f220000300a00 */
[----:B-1----:R-:W-:-:S05]  /*2dad0*/  IMAD.MOV.U32 R0, RZ, RZ, R141 ;  /* 0x000000ffff007224 */ /* 0x002fca00078e008d */
        /* <DEDUP_REMOVED lines=18> */
[----:B-1----:R-:W-:-:S03]  /*2dc00*/  MOV R0, R149 ;  /* 0x0000009500007202 */ /* 0x002fc60000000f00 */
[----:B--2---:R-:W-:Y:S04]  /*2dc10*/  STL [R1+0x12c0], R150 ;  /* 0x0012c09601007387 */ /* 0x004fe80000100800 */
[----:B------:R1:W-:Y:S04]  /*2dc20*/  STL [R1+0x12b4], R0 ;  /* 0x0012b40001007387 */ /* 0x0003e80000100800 */
[----:B------:R-:W2:Y:S01]  /*2dc30*/  LDL.LU.64 R146, [R1+0xff8] ;  /* 0x000ff80001927983 */ /* 0x000ea20000300a00 */
[----:B-1----:R-:W-:-:S05]  /*2dc40*/  IMAD.MOV.U32 R0, RZ, RZ, R151 ;  /* 0x000000ffff007224 */ /* 0x002fca00078e0097 */
[----:B------:R3:W-:Y:S04]  /*2dc50*/  STL [R1+0x12bc], R0 ;  /* 0x0012bc0001007387 */ /* 0x0007e80000100800 */
[----:B------:R-:W-:Y:S04]  /*2dc60*/  STL [R1+0x12c8], R6 ;  /* 0x0012c80601007387 */ /* 0x000fe80000100800 */
[----:B------:R-:W-:Y:S04]  /*2dc70*/  STL [R1+0x12c4], R7 ;  /* 0x0012c40701007387 */ /* 0x000fe80000100800 */
[----:B------:R-:W-:Y:S04]  /*2dc80*/  STL [R1+0x12d0], R8 ;  /* 0x0012d00801007387 */ /* 0x000fe80000100800 */
[----:B------:R-:W2:Y:S04]  /*2dc90*/  LDL.LU.64 R148, [R1+0x1030] ;  /* 0x0010300001947983 */ /* 0x000ea80000300a00 */
[----:B------:R-:W-:Y:S04]  /*2dca0*/  STL [R1+0x12cc], R9 ;  /* 0x0012cc0901007387 */ /* 0x000fe80000100800 */
[----:B------:R-:W-:Y:S04]  /*2dcb0*/  STL [R1+0x12d8], R14 ;  /* 0x0012d80e01007387 */ /* 0x000fe80000100800 */
[----:B------:R-:W-:Y:S04]  /*2dcc0*/  STL [R1+0x12d4], R15 ;  /* 0x0012d40f01007387 */ /* 0x000fe80000100800 */
[----:B------:R-:W2:Y:S04]  /*2dcd0*/  LDL.LU.64 R150, [R1+0x1340] ;  /* 0x0013400001967983 */ /* 0x000ea80000300a00 */
[----:B------:R-:W-:Y:S04]  /*2dce0*/  STL [R1+0x12e0], R18 ;  /* 0x0012e01201007387 */ /* 0x000fe80000100800 */
[----:B------:R-:W-:Y:S01]  /*2dcf0*/  STL [R1+0x12dc], R19 ;  /* 0x0012dc1301007387 */ /* 0x000fe20000100800 */
[----:B---3--:R-:W-:-:S03]  /*2dd00*/  IMAD.MOV.U32 R0, RZ, RZ, R129 ;  /* 0x000000ffff007224 */ /* 0x008fc600078e0081 */
[----:B------:R-:W-:Y:S04]  /*2dd10*/  STL [R1+0x12e8], R128 ;  /* 0x0012e88001007387 */ /* 0x000fe80000100800 */
[----:B----4-:R-:W-:Y:S04]  /*2dd20*/  STL [R1+0x12f0], R130 ;  /* 0x0012f08201007387 */ /* 0x010fe80000100800 */
[----:B------:R1:W-:Y:S02]  /*2dd30*/  STL [R1+0x12e4], R0 ;  /* 0x0012e40001007387 */ /* 0x0003e40000100800 */
[----:B-1----:R-:W-:-:S02]  /*2dd40*/  IMAD.MOV.U32 R0, RZ, RZ, R131 ;  /* 0x000000ffff007224 */ /* 0x002fc400078e0083 */
[----:B------:R-:W-:Y:S04]  /*2dd50*/  STL [R1+0x12f8], R132 ;  /* 0x0012f88401007387 */ /* 0x000fe80000100800 */
[----:B------:R1:W-:Y:S04]  /*2dd60*/  STL [R1+0x12ec], R0 ;  /* 0x0012ec0001007387 */ /* 0x0003e80000100800 */
[----:B------:R-:W-:Y:S01]  /*2dd70*/  STL [R1+0x1300], R134 ;  /* 0x0013008601007387 */ /* 0x000fe20000100800 */
[----:B-1----:R-:W-:-:S05]  /*2dd80*/  IMAD.MOV.U32 R0, RZ, RZ, R133 ;  /* 0x000000ffff007224 */ /* 0x002fca00078e0085 */
[----:B------:R1:W-:Y:S04]  /*2dd90*/  STL [R1+0x12f4], R0 ;  /* 0x0012f40001007387 */ /* 0x0003e80000100800 */
[----:B------:R-:W-:Y:S01]  /*2dda0*/  STL [R1+0x1308], R136 ;  /* 0x0013088801007387 */ /* 0x000fe20000100800 */
[----:B-1----:R-:W-:-:S05]  /*2ddb0*/  IMAD.MOV.U32 R0, RZ, RZ, R135 ;  /* 0x000000ffff007224 */ /* 0x002fca00078e0087 */
[----:B------:R1:W-:Y:S04]  /*2ddc0*/  STL [R1+0x12fc], R0 ;  /* 0x0012fc0001007387 */ /* 0x0003e80000100800 */
[----:B------:R-:W-:Y:S01]  /*2ddd0*/  STL [R1+0x1310], R138 ;  /* 0x0013108a01007387 */ /* 0x000fe20000100800 */
[----:B-1----:R-:W-:-:S05]  /*2dde0*/  MOV R0, R137 ;  /* 0x0000008900007202 */ /* 0x002fca0000000f00 */
[----:B------:R1:W-:Y:S04]  /*2ddf0*/  STL [R1+0x1304], R0 ;  /* 0x0013040001007387 */ /* 0x0003e80000100800 */
[----:B------:R-:W-:Y:S01]  /*2de00*/  STL [R1+0x1318], R140 ;  /* 0x0013188c01007387 */ /* 0x000fe20000100800 */
[----:B-1----:R-:W-:-:S05]  /*2de10*/  IMAD.MOV.U32 R0, RZ, RZ, R139 ;  /* 0x000000ffff007224 */ /* 0x002fca00078e008b */
[----:B------:R1:W-:Y:S04]  /*2de20*/  STL [R1+0x130c], R0 ;  /* 0x00130c0001007387 */ /* 0x0003e80000100800 */
[----:B------:R-:W-:Y:S01]  /*2de30*/  STL [R1+0x1320], R142 ;  /* 0x0013208e01007387 */ /* 0x000fe20000100800 */
[----:B-1----:R-:W-:-:S05]  /*2de40*/  IMAD.MOV.U32 R0, RZ, RZ, R141 ;  /* 0x000000ffff007224 */ /* 0x002fca00078e008d */
[----:B------:R1:W-:Y:S02]  /*2de50*/  STL [R1+0x1314], R0 ;  /* 0x0013140001007387 */ /* 0x0003e40000100800 */
[----:B-1----:R-:W-:Y:S02]  /*2de60*/  IMAD.MOV.U32 R0, RZ, RZ, R143 ;  /* 0x000000ffff007224 */ /* 0x002fe400078e008f */
[----:B------:R-:W-:Y:S04]  /*2de70*/  STL [R1+0x1328], R144 ;  /* 0x0013289001007387 */ /* 0x000fe80000100800 */
[----:B------:R1:W-:Y:S04]  /*2de80*/  STL [R1+0x131c], R0 ;  /* 0x00131c0001007387 */ /* 0x0003e80000100800 */
[----:B------:R-:W3:Y:S04]  /*2de90*/  LDL.LU.64 R136, [R1+0xea0] ;  /* 0x000ea00001887983 */ /* 0x000ee80000300a00 */
[----:B------:R-:W4:Y:S01]  /*2dea0*/  LDL.LU.64 R138, [R1+0xed8] ;  /* 0x000ed800018a7983 */ /* 0x000f220000300a00 */
[----:B-1----:R-:W-:-:S05]  /*2deb0*/  IMAD.MOV.U32 R0, RZ, RZ, R145 ;  /* 0x000000ffff007224 */ /* 0x002fca00078e0091 */
[----:B------:R1:W-:Y:S04]  /*2dec0*/  STL [R1+0x1324], R0 ;  /* 0x0013240001007387 */ /* 0x0003e80000100800 */
[----:B--2---:R-:W-:Y:S04]  /*2ded0*/  STL [R1+0x1330], R146 ;  /* 0x0013309201007387 */ /* 0x004fe80000100800 */
[----:B------:R-:W2:Y:S01]  /*2dee0*/  LDL.LU.64 R140, [R1+0xf10] ;  /* 0x000f1000018c7983 */ /* 0x000ea20000300a00 */
[----:B-1----:R-:W-:-:S03]  /*2def0*/  IMAD.MOV.U32 R0, RZ, RZ, R147 ;  /* 0x000000ffff007224 */ /* 0x002fc600078e0093 */
[----:B------:R-:W2:Y:S04]  /*2df00*/  LDL.LU.64 R142, [R1+0xf48] ;  /* 0x000f4800018e7983 */ /* 0x000ea80000300a00 */
[----:B------:R1:W-:Y:S04]  /*2df10*/  STL [R1+0x132c], R0 ;  /* 0x00132c0001007387 */ /* 0x0003e80000100800 */
[----:B------:R1:W-:Y:S04]  /*2df20*/  STL [R1+0x1338], R148 ;  /* 0x0013389401007387 */ /* 0x0003e80000100800 */
[----:B------:R-:W2:Y:S01]  /*2df30*/  LDL.LU.64 R144, [R1+0xf80] ;  /* 0x000f800001907983 */ /* 0x000ea20000300a00 */
[----:B-1----:R-:W-:-:S03]  /*2df40*/  MOV R0, R149 ;  /* 0x0000009500007202 */ /* 0x002fc60000000f00 */
[----:B------:R-:W2:Y:S04]  /*2df50*/  LDL.LU.64 R146, [R1+0xfb8] ;  /* 0x000fb80001927983 */ /* 0x000ea80000300a00 */
[----:B------:R1:W-:Y:S04]  /*2df60*/  STL [R1+0x1334], R0 ;  /* 0x0013340001007387 */ /* 0x0003e80000100800 */
[----:B------:R1:W-:Y:S04]  /*2df70*/  STL [R1+0x1340], R150 ;  /* 0x0013409601007387 */ /* 0x0003e80000100800 */
[----:B------:R-:W2:Y:S01]  /*2df80*/  LDL.LU.64 R148, [R1+0xff0] ;  /* 0x000ff00001947983 */ /* 0x000ea20000300a00 */
[----:B-1----:R-:W-:-:S03]  /*2df90*/  IMAD.MOV.U32 R0, RZ, RZ, R151 ;  /* 0x000000ffff007224 */ /* 0x002fc600078e0097 */
[----:B------:R-:W2:Y:S04]  /*2dfa0*/  LDL.LU.64 R150, [R1+0x1028] ;  /* 0x0010280001967983 */ /* 0x000ea80000300a00 */
[----:B------:R3:W-:Y:S04]  /*2dfb0*/  STL [R1+0x133c], R0 ;  /* 0x00133c0001007387 */ /* 0x0007e80000100800 */
[----:B------:R-:W-:Y:S04]  /*2dfc0*/  STL [R1+0x1348], R244 ;  /* 0x001348f401007387 */ /* 0x000fe80000100800 */
        /* <DEDUP_REMOVED lines=14> */
[----:B------:R-:W-:Y:S01]  /*2e0b0*/  STL [R1+0x137c], R251 ;  /* 0x00137cfb01007387 */ /* 0x000fe20000100800 */
[----:B---3--:R-:W-:-:S03]  /*2e0c0*/  IMAD.MOV.U32 R0, RZ, RZ, R137 ;  /* 0x000000ffff007224 */ /* 0x008fc600078e0089 */
[----:B------:R-:W-:Y:S04]  /*2e0d0*/  STL [R1+0x1388], R136 ;  /* 0x0013888801007387 */ /* 0x000fe80000100800 */
[----:B----4-:R-:W-:Y:S04]  /*2e0e0*/  STL [R1+0x1390], R138 ;  /* 0x0013908a01007387 */ /* 0x010fe80000100800 */
[----:B------:R1:W-:Y:S02]  /*2e0f0*/  STL [R1+0x1384], R0 ;  /* 0x0013840001007387 */ /* 0x0003e40000100800 */
[----:B-1----:R-:W-:-:S02]  /*2e100*/  IMAD.MOV.U32 R0, RZ, RZ, R139 ;  /* 0x000000ffff007224 */ /* 0x002fc400078e008b */
[----:B--2---:R-:W-:Y:S04]  /*2e110*/  STL [R1+0x1398], R140 ;  /* 0x0013988c01007387 */ /* 0x004fe80000100800 */
        /* <DEDUP_REMOVED lines=17> */
[----:B-1----:R-:W-:-:S05]  /*2e230*/  IMAD.MOV.U32 R0, RZ, RZ, R151 ;  /* 0x000000ffff007224 */ /* 0x002fca00078e0097 */
        /* <DEDUP_REMOVED lines=12> */
[----:B------:R-:W2:Y:S04]  /*2e300*/  LDL.LU.64 R136, [R1+0x1448] ;  /* 0x0014480001887983 */ /* 0x000ea80000300a00 */
[----:B------:R-:W-:Y:S04]  /*2e310*/  STL [R1+0x13f8], R182 ;  /* 0x0013f8b601007387 */ /* 0x000fe80000100800 */
[----:B------:R-:W-:Y:S04]  /*2e320*/  STL [R1+0x13f4], R183 ;  /* 0x0013f4b701007387 */ /* 0x000fe80000100800 */
[----:B------:R-:W3:Y:S04]  /*2e330*/  LDL.LU.64 R150, [R1+0x1450] ;  /* 0x0014500001967983 */ /* 0x000ee80000300a00 */
[----:B------:R-:W-:Y:S04]  /*2e340*/  STL [R1+0x1400], R184 ;  /* 0x001400b801007387 */ /* 0x000fe80000100800 */
[----:B------:R-:W-:Y:S04]  /*2e350*/  STL [R1+0x13fc], R185 ;  /* 0x0013fcb901007387 */ /* 0x000fe80000100800 */
[----:B------:R-:W4:Y:S04]  /*2e360*/  LDL.LU.64 R130, [R1+0x1458] ;  /* 0x0014580001827983 */ /* 0x000f280000300a00 */
        /* <DEDUP_REMOVED lines=33> */
[----:B-1----:R-:W-:-:S03]  /*2e580*/  MOV R0, R131 ;  /* 0x0000008300007202 */ /* 0x002fc60000000f00 */
[----:B----4-:R-:W4:Y:S04]  /*2e590*/  LDL.LU.64 R130, [R1+0x14b0] ;  /* 0x0014b00001827983 */ /* 0x010f280000300a00 */
        /* <DEDUP_REMOVED lines=165> */
[----:B--2---:R-:W-:Y:S01]  /*2eff0*/  STL [R1+0x15a8], R136 ;  /* 0x0015a88801007387 */ /* 0x004fe20000100800 */
[----:B-1----:R-:W-:-:S03]  /*2f000*/  MOV R0, R137 ;  /* 0x0000008900007202 */ /* 0x002fc60000000f00 */
[----:B------:R-:W2:Y:S04]  /*2f010*/  LDL.LU.64 R134, [R1+0x1600] ;  /* 0x0016000001867983 */ /* 0x000ea80000300a00 */
[----:B------:R3:W-:Y:S02]  /*2f020*/  STL [R1+0x15a4], R0 ;  /* 0x0015a40001007387 */ /* 0x0007e40000100800 */
[----:B---3--:R-:W-:Y:S02]  /*2f030*/  IMAD.MOV.U32 R0, RZ, RZ, R151 ;  /* 0x000000ffff007224 */ /* 0x008fe400078e0097 */
[----:B------:R1:W-:Y:S04]  /*2f040*/  STL [R1+0x15b0], R150 ;  /* 0x0015b09601007387 */ /* 0x0003e80000100800 */
[----:B-1----:R-:W3:Y:S04]  /*2f050*/  LDL.LU.64 R150, [R1+0x1608] ;  /* 0x0016080001967983 */ /* 0x002ee80000300a00 */
[----:B------:R1:W-:Y:S04]  /*2f060*/  STL [R1+0x15ac], R0 ;  /* 0x0015ac0001007387 */ /* 0x0003e80000100800 */
[----:B----4-:R4:W-:Y:S04]  /*2f070*/  STL [R1+0x15b8], R130 ;  /* 0x0015b88201007387 */ /* 0x0109e80000100800 */
[----:B------:R-:W3:Y:S01]  /*2f080*/  LDL.LU.64 R136, [R1+0x1610] ;  /* 0x0016100001887983 */ /* 0x000ee20000300a00 */
[----:B-1----:R-:W-:-:S03]  /*2f090*/  IMAD.MOV.U32 R0, RZ, RZ, R131 ;  /* 0x000000ffff007224 */ /* 0x002fc600078e0083 */
[----:B------:R-:W-:Y:S04]  /*2f0a0*/  STL [R1+0x15c0], R138 ;  /* 0x0015c08a01007387 */ /* 0x000fe80000100800 */
[----:B------:R1:W-:Y:S04]  /*2f0b0*/  STL [R1+0x15b4], R0 ;  /* 0x0015b40001007387 */ /* 0x0003e80000100800 */
[----:B----4-:R-:W4:Y:S01]  /*2f0c0*/  LDL.LU.64 R130, [R1+0x1618] ;  /* 0x0016180001827983 */ /* 0x010f220000300a00 */
        /* <DEDUP_REMOVED lines=33> */
[----:B------:R3:W-:Y:S02]  /*2f2e0*/  STL [R1+0x15fc], R0 ;  /* 0x0015fc0001007387 */ /* 0x0007e40000100800 */
[----:B---3--:R-:W-:Y:S02]  /*2f2f0*/  MOV R0, R151 ;  /* 0x0000009700007202 */ /* 0x008fe40000000f00 */
[----:B------:R1:W-:Y:S04]  /*2f300*/  STL [R1+0x1608], R150 ;  /* 0x0016089601007387 */ /* 0x0003e80000100800 */
[----:B------:R-:W-:Y:S04]  /*2f310*/  STL [R1+0x1610], R136 ;  /* 0x0016108801007387 */ /* 0x000fe80000100800 */
[----:B------:R3:W-:Y:S04]  /*2f320*/  STL [R1+0x1604], R0 ;  /* 0x0016040001007387 */ /* 0x0007e80000100800 */
[----:B-1----:R-:W2:Y:S01]  /*2f330*/  LDL.LU.64 R150, [R1+0x1660] ;  /* 0x0016600001967983 */ /* 0x002ea20000300a00 */
[----:B---3--:R-:W-:-:S03]  /*2f340*/  IMAD.MOV.U32 R0, RZ, RZ, R137 ;  /* 0x000000ffff007224 */ /* 0x008fc600078e0089 */
        /* <DEDUP_REMOVED lines=14> */
[----:B------:R-:W4:Y:S04]  /*2f430*/  LDL.LU.64 R140, [R1+0x1680] ;  /* 0x00168000018c7983 */ /* 0x000f280000300a00 */
[----:B------:R-:W4:Y:S01]  /*2f440*/  LDL.LU.64 R128, [R1+0x1688] ;  /* 0x0016880001807983 */ /* 0x000f220000300a00 */
[----:B-1----:R-:W-:-:S05]  /*2f450*/  IMAD.MOV.U32 R0, RZ, RZ, R133 ;  /* 0x000000ffff007224 */ /* 0x002fca00078e0085 */
[----:B------:R1:W-:Y:S04]  /*2f460*/  STL [R1+0x162c], R0 ;  /* 0x00162c0001007387 */ /* 0x0003e80000100800 */
[----:B------:R1:W-:Y:S02]  /*2f470*/  STL [R1+0x1638], R142 ;  /* 0x0016388e01007387 */ /* 0x0003e40000100800 */
[----:B-1----:R-:W-:Y:S02]  /*2f480*/  MOV R0, R143 ;  /* 0x0000008f00007202 */ /* 0x002fe40000000f00 */
[----:B------:R-:W4:Y:S04]  /*2f490*/  LDL.LU.64 R142, [R1+0x1690] ;  /* 0x00169000018e7983 */ /* 0x000f280000300a00 */
[----:B------:R1:W-:Y:S04]  /*2f4a0*/  STL [R1+0x1634], R0 ;  /* 0x0016340001007387 */ /* 0x0003e80000100800 */
[----:B------:R1:W-:Y:S02]  /*2f4b0*/  STL [R1+0x1640], R144 ;  /* 0x0016409001007387 */ /* 0x0003e40000100800 */
[----:B-1----:R-:W-:-:S02]  /*2f4c0*/  IMAD.MOV.U32 R0, RZ, RZ, R145 ;  /* 0x000000ffff007224 */ /* 0x002fc400078e0091 */
[----:B------:R-:W4:Y:S04]  /*2f4d0*/  LDL.LU.64 R144, [R1+0x1698] ;  /* 0x0016980001907983 */ /* 0x000f280000300a00 */
[----:B------:R1:W-:Y:S04]  /*2f4e0*/  STL [R1+0x163c], R0 ;  /* 0x00163c0001007387 */ /* 0x0003e80000100800 */
[----:B------:R1:W-:Y:S04]  /*2f4f0*/  STL [R1+0x1648], R146 ;  /* 0x0016489201007387 */ /* 0x0003e80000100800 */
[----:B------:R-:W4:Y:S01]  /*2f500*/  LDL.LU.64 R130, [R1+0x16a0] ;  /* 0x0016a00001827983 */ /* 0x000f220000300a00 */
[----:B-1----:R-:W-:-:S03]  /*2f510*/  IMAD.MOV.U32 R0, RZ, RZ, R147 ;  /* 0x000000ffff007224 */ /* 0x002fc600078e0093 */
[----:B------:R-:W-:Y:S04]  /*2f520*/  STL [R1+0x1650], R148 ;  /* 0x0016509401007387 */ /* 0x000fe80000100800 */
[----:B------:R1:W-:Y:S04]  /*2f530*/  STL [R1+0x1644], R0 ;  /* 0x0016440001007387 */ /* 0x0003e80000100800 */
[----:B------:R-:W4:Y:S01]  /*2f540*/  LDL.LU.64 R146, [R1+0x16a8] ;  /* 0x0016a80001927983 */ /* 0x000f220000300a00 */
[----:B-1----:R-:W-:-:S03]  /*2f550*/  IMAD.MOV.U32 R0, RZ, RZ, R149 ;  /* 0x000000ffff007224 */ /* 0x002fc600078e0095 */
[----:B--2---:R-:W-:Y:S04]  /*2f560*/  STL [R1+0x1658], R134 ;  /* 0x0016588601007387 */ /* 0x004fe80000100800 */
[----:B------:R1:W-:Y:S04]  /*2f570*/  STL [R1+0x164c], R0 ;  /* 0x00164c0001007387 */ /* 0x0003e80000100800 */
[----:B------:R-:W2:Y:S04]  /*2f580*/  LDL.LU.64 R148, [R1+0x16b0] ;  /* 0x0016b00001947983 */ /* 0x000ea80000300a00 */
[----:B------:R-:W2:Y:S01]  /*2f590*/  LDL.LU.64 R132, [R1+0x16b8] ;  /* 0x0016b80001847983 */ /* 0x000ea20000300a00 */
[----:B-1----:R-:W-:-:S05]  /*2f5a0*/  IMAD.MOV.U32 R0, RZ, RZ, R135 ;  /* 0x000000ffff007224 */ /* 0x002fca00078e0087 */
[----:B------:R1:W-:Y:S04]  /*2f5b0*/  STL [R1+0x1654], R0 ;  /* 0x0016540001007387 */ /* 0x0003e80000100800 */
[----:B------:R1:W-:Y:S02]  /*2f5c0*/  STL [R1+0x1660], R150 ;  /* 0x0016609601007387 */ /* 0x0003e40000100800 */
[----:B-1----:R-:W-:Y:S02]  /*2f5d0*/  IMAD.MOV.U32 R0, RZ, RZ, R151 ;  /* 0x000000ffff007224 */ /* 0x002fe400078e0097 */
[----:B------:R-:W2:Y:S04]  /*2f5e0*/  LDL.LU.64 R150, [R1+0x16c0] ;  /* 0x0016c00001967983 */ /* 0x000ea80000300a00 */
[----:B------:R1:W-:Y:S04]  /*2f5f0*/  STL [R1+0x165c], R0 ;  /* 0x00165c0001007387 */ /* 0x0003e80000100800 */
[----:B---3--:R3:W-:Y:S01]  /*2f600*/  STL [R1+0x1668], R136 ;  /* 0x0016688801007387 */ /* 0x0087e20000100800 */
[----:B-1----:R-:W-:-:S03]  /*2f610*/  MOV R0, R137 ;  /* 0x0000008900007202 */ /* 0x002fc60000000f00 */
[----:B------:R-:W2:Y:S04]  /*2f620*/  LDL.LU.64 R134, [R1+0x16c8] ;  /* 0x0016c80001867983 */ /* 0x000ea80000300a00 */
[----:B------:R1:W-:Y:S04]  /*2f630*/  STL [R1+0x1664], R0 ;  /* 0x0016640001007387 */ /* 0x0003e80000100800 */
[----:B----4-:R-:W-:Y:S04]  /*2f640*/  STL [R1+0x1670], R126 ;  /* 0x0016707e01007387 */ /* 0x010fe80000100800 */
[----:B---3--:R-:W3:Y:S01]  /*2f650*/  LDL.LU.64 R136, [R1+0x16d0] ;  /* 0x0016d00001887983 */ /* 0x008ee20000300a00 */
        /* <DEDUP_REMOVED lines=18> */
[----:B-1----:R-:W-:-:S02]  /*2f780*/  MOV R0, R145 ;  /* 0x0000009100007202 */ /* 0x002fc40000000f00 */
        /* <DEDUP_REMOVED lines=8> */
[----:B------:R2:W-:Y:S02]  /*2f810*/  STL [R1+0x16a4], R0 ;  /* 0x0016a40001007387 */ /* 0x0005e40000100800 */
[----:B--2---:R-:W-:-:S02]  /*2f820*/  IMAD.MOV.U32 R0, RZ, RZ, R149 ;  /* 0x000000ffff007224 */ /* 0x004fc400078e0095 */
[----:B------:R1:W-:Y:S04]  /*2f830*/  STL [R1+0x16b0], R148 ;  /* 0x0016b09401007387 */ /* 0x0003e80000100800 */
[----:B------:R-:W-:Y:S04]  /*2f840*/  STL [R1+0x16b8], R132 ;  /* 0x0016b88401007387 */ /* 0x000fe80000100800 */
[----:B------:R2:W-:Y:S04]  /*2f850*/  STL [R1+0x16ac], R0 ;  /* 0x0016ac0001007387 */ /* 0x0005e80000100800 */
[----:B-1----:R-:W4:Y:S01]  /*2f860*/  LDL.LU.64 R148, [R1+0x1700] ;  /* 0x0017000001947983 */ /* 0x002f220000300a00 */
[----:B--2---:R-:W-:-:S03]  /*2f870*/  IMAD.MOV.U32 R0, RZ, RZ, R133 ;  /* 0x000000ffff007224 */ /* 0x004fc600078e0085 */
[----:B------:R-:W-:Y:S04]  /*2f880*/  STL [R1+0x16c0], R150 ;  /* 0x0016c09601007387 */ /* 0x000fe80000100800 */
[----:B------:R1:W-:Y:S02]  /*2f890*/  STL [R1+0x16b4], R0 ;  /* 0x0016b40001007387 */ /* 0x0003e40000100800 */
[----:B-1----:R-:W-:Y:S02]  /*2f8a0*/  IMAD.MOV.U32 R0, RZ, RZ, R151 ;  /* 0x000000ffff007224 */ /* 0x002fe400078e0097 */
[----:B------:R-:W2:Y:S04]  /*2f8b0*/  LDL.LU.64 R150, [R1+0x1708] ;  /* 0x0017080001967983 */ /* 0x000ea80000300a00 */
[----:B------:R1:W-:Y:S04]  /*2f8c0*/  STL [R1+0x16bc], R0 ;  /* 0x0016bc0001007387 */ /* 0x0003e80000100800 */
[----:B------:R-:W-:Y:S01]  /*2f8d0*/  STL [R1+0x16c8], R134 ;  /* 0x0016c88601007387 */ /* 0x000fe20000100800 */
[----:B-1----:R-:W-:-:S03]  /*2f8e0*/  MOV R0, R135 ;  /* 0x0000008700007202 */ /* 0x002fc60000000f00 */
[----:B---3--:R-:W-:Y:S04]  /*2f8f0*/  STL [R1+0x16d0], R136 ;  /* 0x0016d08801007387 */ /* 0x008fe80000100800 */
[----:B------:R1:W-:Y:S04]  /*2f900*/  STL [R1+0x16c4], R0 ;  /* 0x0016c40001007387 */ /* 0x0003e80000100800 */
[----:B------:R-:W3:Y:S04]  /*2f910*/  LDL.LU.64 R120, [R1+0x1710] ;  /* 0x0017100001787983 */ /* 0x000ee80000300a00 */
[----:B------:R-:W3:Y:S01]  /*2f920*/  LDL.LU.64 R122, [R1+0x1718] ;  /* 0x00171800017a7983 */ /* 0x000ee20000300a00 */
[----:B-1----:R-:W-:-:S05]  /*2f930*/  IMAD.MOV.U32 R0, RZ, RZ, R137 ;  /* 0x000000ffff007224 */ /* 0x002fca00078e0089 */
        /* <DEDUP_REMOVED lines=24> */
[----:B------:R-:W4:Y:S04]  /*2fac0*/  LDL.LU.64 R142, [R1+0x1768] ;  /* 0x00176800018e7983 */ /* 0x000f280000300a00 */
[----:B------:R1:W-:Y:S04]  /*2fad0*/  STL [R1+0x16f4], R0 ;  /* 0x0016f40001007387 */ /* 0x0003e80000100800 */
[----:B------:R2:W-:Y:S04]  /*2fae0*/  STL [R1+0x1700], R148 ;  /* 0x0017009401007387 */ /* 0x0005e80000100800 */
[----:B------:R-:W4:Y:S01]  /*2faf0*/  LDL.LU.64 R144, [R1+0x1770] ;  /* 0x0017700001907983 */ /* 0x000f220000300a00 */
[----:B-1----:R-:W-:-:S03]  /*2fb00*/  IMAD.MOV.U32 R0, RZ, RZ, R149 ;  /* 0x000000ffff007224 */ /* 0x002fc600078e0095 */
[----:B------:R-:W4:Y:S04]  /*2fb10*/  LDL.LU.64 R146, [R1+0x1778] ;  /* 0x0017780001927983 */ /* 0x000f280000300a00 */
[----:B------:R1:W-:Y:S04]  /*2fb20*/  STL [R1+0x16fc], R0 ;  /* 0x0016fc0001007387 */ /* 0x0003e80000100800 */
[----:B--2---:R2:W-:Y:S04]  /*2fb30*/  STL [R1+0x1708], R150 ;  /* 0x0017089601007387 */ /* 0x0045e80000100800 */
[----:B------:R-:W4:Y:S01]  /*2fb40*/  LDL.LU.64 R148, [R1+0x1780] ;  /* 0x0017800001947983 */ /* 0x000f220000300a00 */
[----:B-1----:R-:W-:-:S03]  /*2fb50*/  IMAD.MOV.U32 R0, RZ, RZ, R151 ;  /* 0x000000ffff007224 */ /* 0x002fc600078e0097 */
[----:B--2---:R-:W2:Y:S04]  /*2fb60*/  LDL.LU.64 R150, [R1+0x1788] ;  /* 0x0017880001967983 */ /* 0x004ea80000300a00 */
[----:B------:R3:W-:Y:S02]  /*2fb70*/  STL [R1+0x1704], R0 ;  /* 0x0017040001007387 */ /* 0x0007e40000100800 */
[----:B---3--:R-:W-:Y:S02]  /*2fb80*/  IMAD.MOV.U32 R0, RZ, RZ, R121 ;  /* 0x000000ffff007224 */ /* 0x008fe400078e0079 */
[----:B------:R-:W-:Y:S04]  /*2fb90*/  STL [R1+0x1710], R120 ;  /* 0x0017107801007387 */ /* 0x000fe80000100800 */
[----:B------:R-:W-:Y:S04]  /*2fba0*/  STL [R1+0x1718], R122 ;  /* 0x0017187a01007387 */ /* 0x000fe80000100800 */
[----:B------:R1:W-:Y:S02]  /*2fbb0*/  STL [R1+0x170c], R0 ;  /* 0x00170c0001007387 */ /* 0x0003e40000100800 */
[----:B-1----:R-:W-:-:S02]  /*2fbc0*/  IMAD.MOV.U32 R0, RZ, RZ, R123 ;  /* 0x000000ffff007224 */ /* 0x002fc400078e007b */
[----:B----4-:R-:W-:Y:S04]  /*2fbd0*/  STL [R1+0x1720], R124 ;  /* 0x0017207c01007387 */ /* 0x010fe80000100800 */
        /* <DEDUP_REMOVED lines=36> */
[----:B------:R1:W-:Y:S04]  /*2fe20*/  STL [R1+0x1774], R0 ;  /* 0x0017740001007387 */ /* 0x0003e80000100800 */
[----:B--2---:R-:W-:Y:S01]  /*2fe30*/  STL [R1+0x1788], R150 ;  /* 0x0017889601007387 */ /* 0x004fe20000100800 */
[----:B-1----:R-:W-:-:S05]  /*2fe40*/  IMAD.MOV.U32 R0, RZ, RZ, R149 ;  /* 0x000000ffff007224 */ /* 0x002fca00078e0095 */
[----:B------:R1:W-:Y:S04]  /*2fe50*/  STL [R1+0x177c], R0 ;  /* 0x00177c0001007387 */ /* 0x0003e80000100800 */
[----:B------:R-:W-:Y:S01]  /*2fe60*/  STL [R1+0x1790], R156 ;  /* 0x0017909c01007387 */ /* 0x000fe20000100800 */
[----:B-1----:R-:W-:-:S05]  /*2fe70*/  MOV R0, R151 ;  /* 0x0000009700007202 */ /* 0x002fca0000000f00 */
        /* <DEDUP_REMOVED lines=47> */
[----:B------:R-:W3:Y:S04]  /*30170*/  LDL.LU.64 R8, [R1+0x1958] ;  /* 0x0019580001087983 */ /* 0x000ee80000300a00 */
[----:B--2---:R1:W-:Y:S04]  /*30180*/  STL.64 [R1+0x1038], R6 ;  /* 0x0010380601007387 */ /* 0x0043e80000100a00 */
[----:B-1----:R-:W2:Y:S04]  /*30190*/  LDL.LU.64 R6, [R1+0x1888] ;  /* 0x0018880001067983 */ /* 0x002ea80000300a00 */
[----:B---3--:R-:W-:Y:S04]  /*301a0*/  STL.64 [R1+0x1030], R8 ;  /* 0x0010300801007387 */ /* 0x008fe80000100a00 */
[----:B------:R-:W-:Y:S04]  /*301b0*/  STL.64 [R1+0x1020], R10 ;  /* 0x0010200a01007387 */ /* 0x000fe80000100a00 */
[----:B--2---:R1:W-:Y:S04]  /*301c0*/  STL.64 [R1+0x1028], R6 ;  /* 0x0010280601007387 */ /* 0x0043e80000100a00 */
[----:B-1----:R-:W2:Y:S04]  /*301d0*/  LDL.LU.64 R6, [R1+0x1a70] ;  /* 0x001a700001067983 */ /* 0x002ea80000300a00 */
        /* <DEDUP_REMOVED lines=17> */
[----:B---3--:R1:W-:Y:S04]  /*302f0*/  STL.64 [R1+0xfd0], R2 ;  /* 0x000fd00201007387 */ /* 0x0083e80000100a00 */
[----:B-1----:R-:W3:Y:S04]  /*30300*/  LDL.LU.64 R2, [R1+0x1848] ;  /* 0x0018480001027983 */ /* 0x002ee80000300a00 */
        /* <DEDUP_REMOVED lines=113> */
[----:B------:R2:W5:Y:S04]  /*30a20*/  LDL.LU.64 R250, [R1+0x1bc8] ;  /* 0x001bc80001fa7983 */ /* 0x0005680000300a00 */
[----:B---3--:R3:W-:Y:S04]  /*30a30*/  STL.64 [R1+0xe00], R2 ;  /* 0x000e000201007387 */ /* 0x0087e80000100a00 */
[----:B------:R2:W5:Y:S04]  /*30a40*/  LDL.LU.64 R248, [R1+0x1b08] ;  /* 0x001b080001f87983 */ /* 0x0005680000300a00 */
        /* <DEDUP_REMOVED lines=25> */
[----:B------:R-:W4:Y:S04]  /*30be0*/  LDL.LU R4, [R1+0x1040] ;  /* 0x0010400001047983 */ /* 0x000f280000300800 */
        /* <DEDUP_REMOVED lines=28> */
[----:B-1----:R2:W5:Y:S04]  /*30db0*/  LDL.LU.64 R6, [R1+0x1a40] ;  /* 0x001a400001067983 */ /* 0x0025680000300a00 */
        /* <DEDUP_REMOVED lines=895> */
[----:B------:R2:W-:Y:S01]  /*345b0*/  STL [R1+0x1fc], RZ ;  /* 0x0001fcff01007387 */ /* 0x0005e20000100800 */
[----:B------:R-:W-:Y:S01]  /*345c0*/  USHF.R.S32.HI UR10, URZ, 0x1f, UR4 ;  /* 0x0000001f3f0a7899 */ /* 0x000fe20008011404 */
[----:B----4-:R-:W-:-:S02]  /*345d0*/  SHF.R.S32.HI R0, RZ, 0x1f, R4 ;  /* 0x0000001fff007819 */ /* 0x010fc40000011404 */
[----:B---3--:R-:W-:Y:S01]  /*345e0*/  SHF.R.S32.HI R3, RZ, 0x1f, R5 ;  /* 0x0000001fff037819 */ /* 0x008fe20000011405 */
[----:B------:R-:W-:Y:S01]  /*345f0*/  ULEA.HI UR10, UR10, UR4, URZ, 0x6 ;  /* 0x000000040a0a7291 */ /* 0x000fe2000f8f303f */
[C---:B------:R-:W-:Y:S01]  /*34600*/  SHF.L.U64.HI R0, R4.reuse, 0x2, R0 ;  /* 0x0000000204007819 */ /* 0x040fe20000010200 */
[----:B------:R-:W-:Y:S01]  /*34610*/  IMAD.SHL.U32 R2, R4, 0x4, RZ ;  /* 0x0000000404027824 */ /* 0x000fe200078e00ff */
[C---:B------:R-:W-:Y:S01]  /*34620*/  SHF.L.U64.HI R3, R5.reuse, 0x2, R3 ;  /* 0x0000000205037819 */ /* 0x040fe20000010203 */
[----:B------:R-:W-:Y:S01]  /*34630*/  USHF.R.S32.HI UR10, URZ, 0x6, UR10 ;  /* 0x000000063f0a7899 */ /* 0x000fe2000801140a */
[----:B------:R-:W-:Y:S01]  /*34640*/  IMAD.SHL.U32 R4, R5, 0x4, RZ ;  /* 0x0000000405047824 */ /* 0x000fe200078e00ff */
        /* <DEDUP_REMOVED lines=63> */
[----:B------:R-:W-:Y:S01]  /*34a40*/  CS2R R150, SRZ ;  /* 0x0000000000967805 */ /* 0x000fe2000001ff00 */
[----:B------:R-:W-:Y:S01]  /*34a50*/  UMOV UR6, 0x4 ;  /* 0x0000000400067882 */ /* 0x000fe20000000000 */
[----:B------:R-:W-:Y:S01]  /*34a60*/  UMOV UR7, 0xffffffff ;  /* 0xffffffff00077882 */ /* 0x000fe20000000000 */
[----:B------:R-:W-:Y:S01]  /*34a70*/  UIADD3 UR11, UR10, -0x5, URZ ;  /* 0xfffffffb0a0b7890 */ /* 0x000fe2000fffe03f */
[----:B--2---:R-:W-:-:S11]  /*34a80*/  UMOV UR4, URZ ;  /* 0x0000003f00047c82 */ /* 0x004fd60008000000 */
.L_x_1:
[----:B-----5:R-:W-:Y:S01]  /*34a90*/  STL.64 [R1+0x1f30], R150 ;  /* 0x001f309601007387 */ /* 0x020fe20000100a00 */
[----:B------:R-:W-:Y:S01]  /*34aa0*/  UIADD3 UR7, UR7, 0x1, URZ ;  /* 0x0000000107077890 */ /* 0x000fe2000fffe03f */
[----:B------:R-:W-:-:S04]  /*34ab0*/  DEPBAR.LE SB0, 0x8 ;  /* 0x000082000000791a */ /* 0x000fc80000000000 */
[----:B------:R-:W-:Y:S04]  /*34ac0*/  STL.64 [R1+0x1f28], R148 ;  /* 0x001f289401007387 */ /* 0x000fe80000100a00 */
        /* <DEDUP_REMOVED lines=61> */
[----:B------:R1:W-:Y:S04]  /*34ea0*/  STL.64 [R1+0x1d38], R24 ;  /* 0x001d381801007387 */ /* 0x0003e80000100a00 */
[----:B-1----:R-:W2:Y:S04]  /*34eb0*/  LDL.LU.64 R24, [R1+0xc00] ;  /* 0x000c000001187983 */ /* 0x002ea80000300a00 */
        /* <DEDUP_REMOVED lines=63> */
[----:B------:R-:W-:Y:S01]  /*352b0*/  UISETP.GT.AND UP0, UPT, UR7, 0x5, UPT ;  /* 0x000000050700788c */ /* 0x000fe2000bf04270 */
[----:B------:R-:W-:Y:S01]  /*352c0*/  UMOV UR37, 0x40000040 ;  /* 0x4000004000257882 */ /* 0x000fe20000000000 */
[----:B------:R-:W-:Y:S02]  /*352d0*/  BAR.SYNC.DEFER_BLOCKING 0x0 ;  /* 0x0000000000007b1d */ /* 0x000fe40000010000 */
[----:B------:R-:W-:-:S04]  /*352e0*/  USEL UR7, UR7, URZ, !UP0 ;  /* 0x0000003f07077287 */ /* 0x000fc8000c000000 */
[----:B------:R-:W-:Y:S02]  /*352f0*/  ULEA UR13, UR7, UR5, 0x10 ;  /* 0x00000005070d7291 */ /* 0x000fe4000f8e803f */
[----:B------:R-:W-:Y:S01]  /*35300*/  ULEA UR12, UR7, UR5, 0x11 ;  /* 0x00000005070c7291 */ /* 0x000fe2000f8e883f */
[----:B-----5:R-:W-:Y:S01]  /*35310*/  STL [R1+0x1d30], R7 ;  /* 0x001d300701007387 */ /* 0x020fe20000100800 */
[----:B------:R-:W-:Y:S02]  /*35320*/  UIADD3 UR13, UR13, 0xc0000, URZ ;  /* 0x000c00000d0d7890 */ /* 0x000fe4000fffe03f */
[----:B------:R-:W-:Y:S01]  /*35330*/  USHF.R.U32.HI UR12, URZ, 0x4, UR12 ;  /* 0x000000043f0c7899 */ /* 0x000fe2000801160c */
[----:B------:R-:W-:Y:S01]  /*35340*/  STL.64 [R1+0x1c70], R152 ;  /* 0x001c709801007387 */ /* 0x000fe20000100a00 */
[----:B------:R-:W-:Y:S02]  /*35350*/  USHF.R.U32.HI UR13, URZ, 0x4, UR13 ;  /* 0x000000043f0d7899 */ /* 0x000fe4000801160d */
[----:B------:R-:W-:Y:S01]  /*35360*/  USGXT.U32 UR36, UR12, 0xe ;  /* 0x0000000e0c24789a */ /* 0x000fe20008000000 */
[----:B------:R-:W-:Y:S01]  /*35370*/  STL.64 [R1+0x1c68], R22 ;  /* 0x001c681601007387 */ /* 0x000fe20000100a00 */
[----:B------:R-:W-:Y:S01]  /*35380*/  USGXT.U32 UR38, UR13, 0xe ;  /* 0x0000000e0d26789a */ /* 0x000fe20008000000 */
[----:B------:R-:W-:Y:S01]  /*35390*/  UMOV UR39, 0x40000040 ;  /* 0x4000004000277882 */ /* 0x000fe20000000000 */
[----:B------:R-:W-:-:S02]  /*353a0*/  UIADD3 UR40, UP0, UR36, 0x2, URZ ;  /* 0x0000000224287890 */ /* 0x000fc4000ff1e03f */
[----:B------:R-:W-:Y:S01]  /*353b0*/  UIADD3 UR42, UP1, UR38, 0x2, URZ ;  /* 0x00000002262a7890 */ /* 0x000fe2000ff3e03f */
[----:B------:R-:W-:Y:S01]  /*353c0*/  UMOV UR12, URZ ;  /* 0x0000003f000c7c82 */ /* 0x000fe20008000000 */
[----:B------:R-:W-:Y:S01]  /*353d0*/  UMOV UR13, URZ ;  /* 0x0000003f000d7c82 */ /* 0x000fe20008000000 */
[----:B------:R-:W-:Y:S02]  /*353e0*/  UIADD3.X UR41, UR12, 0x40000040, URZ, UP0, !UPT ;  /* 0x400000400c297890 */ /* 0x000fe400087fe43f */
[----:B------:R-:W-:Y:S02]  /*353f0*/  UIADD3.X UR43, UR13, 0x40000040, URZ, UP1, !UPT ;  /* 0x400000400d2b7890 */ /* 0x000fe40008ffe43f */
[----:B------:R-:W-:Y:S02]  /*35400*/  UIADD3.64 UR32, UR40, 0x2, URZ ;  /* 0x0000000228207897 */ /* 0x000fe4000fffe03f */
[----:B------:R-:W-:Y:S02]  /*35410*/  UIADD3.64 UR34, UR42, 0x2, URZ ;  /* 0x000000022a227897 */ /* 0x000fe4000fffe03f */
[----:B------:R-:W-:-:S02]  /*35420*/  UIADD3.64 UR28, UR40, 0x4, URZ ;  /* 0x00000004281c7897 */ /* 0x000fc4000fffe03f */
[----:B------:R-:W-:Y:S02]  /*35430*/  UIADD3.64 UR30, UR42, 0x4, URZ ;  /* 0x000000042a1e7897 */ /* 0x000fe4000fffe03f */
[----:B------:R-:W-:Y:S02]  /*35440*/  UIADD3.64 UR24, UR40, 0xffe, URZ ;  /* 0x00000ffe28187897 */ /* 0x000fe4000fffe03f */
[----:B------:R-:W-:Y:S02]  /*35450*/  UIADD3.64 UR26, UR42, 0x7fe, URZ ;  /* 0x000007fe2a1a7897 */ /* 0x000fe4000fffe03f */
[----:B------:R-:W-:Y:S02]  /*35460*/  UIADD3.64 UR20, UR40, 0x1000, URZ ;  /* 0x0000100028147897 */ /* 0x000fe4000fffe03f */
[----:B------:R-:W-:Y:S02]  /*35470*/  UIADD3.64 UR22, UR42, 0x800, URZ ;  /* 0x000008002a167897 */ /* 0x000fe4000fffe03f */
[----:B------:R-:W-:-:S02]  /*35480*/  UIADD3.64 UR16, UR40, 0x1002, URZ ;  /* 0x0000100228107897 */ /* 0x000fc4000fffe03f */
[----:B------:R-:W-:Y:S02]  /*35490*/  UIADD3.64 UR18, UR42, 0x802, URZ ;  /* 0x000008022a127897 */ /* 0x000fe4000fffe03f */
[----:B------:R-:W-:Y:S02]  /*354a0*/  UIADD3.64 UR12, UR40, 0x1004, URZ ;  /* 0x00001004280c7897 */ /* 0x000fe4000fffe03f */
[----:B------:R-:W-:Y:S01]  /*354b0*/  UIADD3.64 UR14, UR42, 0x804, URZ ;  /* 0x000008042a0e7897 */ /* 0x000fe2000fffe03f */
[----:B--2---:R-:W-:-:S06]  /*354c0*/  WARPGROUP.ARRIVE ;  /* 0x00000000000079c5 */ /* 0x004fcc0000000000 */
[----:B------:R-:W-:Y:S03]  /*354d0*/  HGMMA.64x256x8.F32.TF32 R24, gdesc[UR36], R24, gsb0 ;  /* 0x07e00000241879f0 */ /* 0x000fe60008002818 */
[----:B------:R-:W-:Y:S02]  /*354e0*/  WARPGROUP.DEPBAR.LE gsb0, 0x0 ;  /* 0x00008000000079c5 */ /* 0x000fe40000010000 */
[----:B------:R-:W-:-:S15]  /*354f0*/  WARPGROUP.ARRIVE ;  /* 0x00000000000079c5 */ /* 0x000fde0000000000 */
[----:B------:R-:W-:-:S08]  /*35500*/  NOP ;  /* 0x0000000000007918 */ /* 0x000fd00000000000 */
        /* <DEDUP_REMOVED lines=26> */
[----:B------:R1:W-:Y:S04]  /*356b0*/  STL.64 [R1+0xc00], R24 ;  /* 0x000c001801007387 */ /* 0x0003e80000100a00 */
        /* <DEDUP_REMOVED lines=63> */
[----:B-1----:R-:W4:Y:S04]  /*35ab0*/  LDL.LU.64 R24, [R1+0x800] ;  /* 0x0008000001187983 */ /* 0x002f280000300a00 */
[----:B--2---:R-:W2:Y:S04]  /*35ac0*/  LDL.LU.64 R26, [R1+0x808] ;  /* 0x00080800011a7983 */ /* 0x004ea80000300a00 */
[----:B---3--:R-:W3:Y:S04]  /*35ad0*/  LDL.LU.64 R28, [R1+0x810] ;  /* 0x00081000011c7983 */ /* 0x008ee80000300a00 */
[----:B----4-:R-:W4:Y:S04]  /*35ae0*/  LDL.LU.64 R30, [R1+0x818] ;  /* 0x00081800011e7983 */ /* 0x010f280000300a00 */
[----:B------:R-:W2:Y:S04]  /*35af0*/  LDL.LU.64 R32, [R1+0x820] ;  /* 0x0008200001207983 */ /* 0x000ea80000300a00 */
[----:B------:R-:W3:Y:S04]  /*35b00*/  LDL.LU.64 R34, [R1+0x828] ;  /* 0x0008280001227983 */ /* 0x000ee80000300a00 */
[----:B------:R-:W4:Y:S04]  /*35b10*/  LDL.LU.64 R36, [R1+0x830] ;  /* 0x0008300001247983 */ /* 0x000f280000300a00 */
        /* <DEDUP_REMOVED lines=57> */
[----:B----4-:R-:W-:Y:S04]  /*35eb0*/  STL.64 [R1+0x2530], R150 ;  /* 0x0025309601007387 */ /* 0x010fe80000100a00 */
[----:B---3--:R-:W-:Y:S04]  /*35ec0*/  STL.64 [R1+0x2528], R148 ;  /* 0x0025289401007387 */ /* 0x008fe80000100a00 */
[----:B--2---:R-:W-:Y:S04]  /*35ed0*/  STL.64 [R1+0x2520], R146 ;  /* 0x0025209201007387 */ /* 0x004fe80000100a00 */
        /* <DEDUP_REMOVED lines=125> */
[----:B------:R-:W-:-:S02]  /*366b0*/  UIADD3.64 UR36, UR40, 0x1fe, URZ ;  /* 0x000001fe28247897 */ /* 0x000fc4000fffe03f */
[----:B------:R-:W-:Y:S01]  /*366c0*/  UIADD3.64 UR44, UR40, 0x200, URZ ;  /* 0x00000200282c7897 */ /* 0x000fe2000fffe03f */
[----:B------:R-:W-:Y:S01]  /*366d0*/  UMOV UR46, UR42 ;  /* 0x0000002a002e7c82 */ /* 0x000fe20008000000 */
[----:B------:R-:W-:Y:S01]  /*366e0*/  UMOV UR47, UR43 ;  /* 0x0000002b002f7c82 */ /* 0x000fe20008000000 */
[----:B------:R-:W-:Y:S02]  /*366f0*/  UIADD3.64 UR32, UR40, 0x202, URZ ;  /* 0x0000020228207897 */ /* 0x000fe4000fffe03f */
[----:B------:R-:W-:Y:S02]  /*36700*/  UIADD3.64 UR28, UR40, 0x204, URZ ;  /* 0x00000204281c7897 */ /* 0x000fe4000fffe03f */
[----:B------:R-:W-:Y:S02]  /*36710*/  UIADD3.64 UR24, UR40, 0x11fe, URZ ;  /* 0x000011fe28187897 */ /* 0x000fe4000fffe03f */
[----:B------:R-:W-:Y:S02]  /*36720*/  UIADD3.64 UR20, UR40, 0x1200, URZ ;  /* 0x0000120028147897 */ /* 0x000fe4000fffe03f */
[----:B------:R-:W-:-:S02]  /*36730*/  UIADD3.64 UR16, UR40, 0x1202, URZ ;  /* 0x0000120228107897 */ /* 0x000fc4000fffe03f */
        /* <DEDUP_REMOVED lines=731> */
[----:B-1----:R-:W4:Y:S04]  /*394f0*/  LDL.LU.64 R24, [R1] ;  /* 0x0000000001187983 */ /* 0x002f280000300a00 */
        /* <DEDUP_REMOVED lines=401> */
[----:B------:R-:W-:Y:S04]  /*3ae10*/  STL.64 [R1], R24 ;  /* 0x0000001801007387 */ /* 0x000fe80000100a00 */
        /* <DEDUP_REMOVED lines=129> */
[----:B------:R-:W3:Y:S01]  /*3b630*/  LDL.LU R7, [R1+0x1048] ;  /* 0x0010480001077983 */ /* 0x000ee20000300800 */
[----:B------:R-:W-:Y:S02]  /*3b640*/  UIADD3.64 UR28, UR40, 0xe04, URZ ;  /* 0x00000e04281c7897 */ /* 0x000fe4000fffe03f */
[----:B------:R-:W-:Y:S01]  /*3b650*/  UIADD3.64 UR24, UR40, 0x1dfe, URZ ;  /* 0x00001dfe28187897 */ /* 0x000fe2000fffe03f */
[----:B------:R-:W4:Y:S01]  /*3b660*/  LDL.LU R153, [R1+0x1064] ;  /* 0x0010640001997983 */ /* 0x000f220000300800 */
[----:B------:R-:W-:Y:S02]  /*3b670*/  UIADD3.64 UR20, UR40, 0x1e00, URZ ;  /* 0x00001e0028147897 */ /* 0x000fe4000fffe03f */
[----:B------:R-:W-:Y:S01]  /*3b680*/  UIADD3.64 UR16, UR40, 0x1e02, URZ ;  /* 0x00001e0228107897 */ /* 0x000fe2000fffe03f */
[----:B------:R-:W4:Y:S01]  /*3b690*/  LDL.LU R22, [R1+0x1068] ;  /* 0x0010680001167983 */ /* 0x000f220000300800 */
[----:B------:R-:W-:-:S02]  /*3b6a0*/  UISETP.GE.AND UP0, UPT, UR4, UR11, UPT ;  /* 0x0000000b0400728c */ /* 0x000fc4000bf06270 */
[----:B------:R-:W-:Y:S01]  /*3b6b0*/  UIADD3 UR6, UR6, 0x1, URZ ;  /* 0x0000000106067890 */ /* 0x000fe2000fffe03f */
[----:B------:R-:W4:Y:S04]  /*3b6c0*/  LDL.LU R152, [R1+0x106c] ;  /* 0x00106c0001987983 */ /* 0x000f280000300800 */
[----:B------:R-:W4:Y:S01]  /*3b6d0*/  LDL.LU R23, [R1+0x1070] ;  /* 0x0010700001177983 */ /* 0x000f220000300800 */
[----:B--2---:R-:W-:Y:S01]  /*3b6e0*/  WARPGROUP.ARRIVE ;  /* 0x00000000000079c5 */ /* 0x004fe20000000000 */
[----:B---3--:R-:W-:-:S05]  /*3b6f0*/  IADD3 R7, P1, R7, R2, RZ ;  /* 0x0000000207077210 */ /* 0x008fca0007f3e0ff */
[----:B------:R-:W-:Y:S01]  /*3b700*/  HGMMA.64x256x8.F32.TF32 R24, gdesc[UR36], R24, gsb0 ;  /* 0x07e00000241879f0 */ /* 0x000fe20008002818 */
[----:B------:R-:W-:Y:S01]  /*3b710*/  UIADD3.64 UR36, UR40, 0xe00, URZ ;  /* 0x00000e0028247897 */ /* 0x000fe2000fffe03f */
[----:B------:R-:W-:Y:S01]  /*3b720*/  UMOV UR38, UR42 ;  /* 0x0000002a00267c82 */ /* 0x000fe20008000000 */
[----:B------:R-:W-:Y:S01]  /*3b730*/  UMOV UR39, UR43 ;  /* 0x0000002b00277c82 */ /* 0x000fe20008000000 */
[----:B------:R-:W-:Y:S01]  /*3b740*/  STL [R1+0x1048], R7 ;  /* 0x0010480701007387 */ /* 0x000fe20000100800 */
[----:B------:R-:W-:-:S03]  /*3b750*/  IMAD.X R252, R252, 0x1, R0, P1 ;  /* 0x00000001fcfc7824 */ /* 0x000fc600008e0600 */
[----:B------:R1:W-:Y:S04]  /*3b760*/  STL.64 [R1+0x1c78], R154 ;  /* 0x001c789a01007387 */ /* 0x0003e80000100a00 */
[----:B-1----:R-:W2:Y:S01]  /*3b770*/  LDL.LU R154, [R1+0x105c] ;  /* 0x00105c00019a7983 */ /* 0x002ea20000300800 */
[----:B------:R-:W-:Y:S02]  /*3b780*/  WARPGROUP.DEPBAR.LE gsb0, 0x0 ;  /* 0x00008000000079c5 */ /* 0x000fe40000010000 */
[----:B------:R-:W-:-:S13]  /*3b790*/  WARPGROUP.ARRIVE ;  /* 0x00000000000079c5 */ /* 0x000fda0000000000 */
        /* <DEDUP_REMOVED lines=20> */
[----:B------:R-:W-:Y:S01]  /*3b8e0*/  HGMMA.64x256x8.F32.TF32 R24, gdesc[UR16], R24, gsb0 ;  /* 0x07e00000101879f0 */ /* 0x000fe20008002818 */
[----:B------:R-:W-:-:S04]  /*3b8f0*/  UIMAD UR16, UR4, -0x40, UR48 ;  /* 0xffffffc0041078a4 */ /* 0x000fc8000f8e0230 */
[----:B------:R-:W-:-:S04]  /*3b900*/  UISETP.GT.AND UP1, UPT, UR16, URZ, UPT ;  /* 0x0000003f1000728c */ /* 0x000fc8000bf24270 */
[----:B------:R-:W-:Y:S02]  /*3b910*/  USEL UR12, URZ, 0x4, !UP1 ;  /* 0x000000043f0c7887 */ /* 0x000fe4000c800000 */
[----:B------:R-:W-:Y:S02]  /*3b920*/  UISETP.GT.AND UP1, UPT, UR6, 0x5, UPT ;  /* 0x000000050600788c */ /* 0x000fe4000bf24270 */
[----:B------:R-:W-:Y:S02]  /*3b930*/  USEL UR12, UR12, URZ, !UP0 ;  /* 0x0000003f0c0c7287 */ /* 0x000fe4000c000000 */
[----:B------:R-:W-:-:S04]  /*3b940*/  USEL UR6, UR6, URZ, !UP1 ;  /* 0x0000003f06067287 */ /* 0x000fc8000c800000 */
[----:B------:R-:W-:Y:S01]  /*3b950*/  ISETP.NE.U32.AND P0, PT, RZ, UR12, PT ;  /* 0x0000000cff007c0c */ /* 0x000fe2000bf05070 */
[----:B------:R-:W-:Y:S02]  /*3b960*/  UIADD3.64 UR12, UR40, 0x1e04, URZ ;  /* 0x00001e04280c7897 */ /* 0x000fe4000fffe03f */
[----:B------:R-:W-:-:S06]  /*3b970*/  ULEA UR17, UR6, UR5, 0x11 ;  /* 0x0000000506117291 */ /* 0x000fcc000f8e883f */
[----:B------:R-:W-:Y:S02]  /*3b980*/  VIADD R5, R155, UR17 ;  /* 0x000000119b057c36 */ /* 0x000fe40008000000 */
[----:B------:R-:W3:Y:S01]  /*3b990*/  LDL.LU R155, [R1+0x1060] ;  /* 0x00106000019b7983 */ /* 0x000ee20000300800 */
[----:B------:R-:W-:Y:S02]  /*3b9a0*/  WARPGROUP.DEPBAR.LE gsb0, 0x0 ;  /* 0x00008000000079c5 */ /* 0x000fe40000010000 */
[----:B------:R-:W-:-:S06]  /*3b9b0*/  WARPGROUP.ARRIVE ;  /* 0x00000000000079c5 */ /* 0x000fcc0000000000 */
[----:B------:R-:W-:Y:S03]  /*3b9c0*/  HGMMA.64x256x8.F32.TF32 R24, gdesc[UR12], R24, gsb0 ;  /* 0x07e000000c1879f0 */ /* 0x000fe60008002818 */
[----:B------:R-:W-:Y:S02]  /*3b9d0*/  WARPGROUP.DEPBAR.LE gsb0, 0x0 ;  /* 0x00008000000079c5 */ /* 0x000fe40000010000 */
[----:B------:R1:W-:Y:S04]  /*3b9e0*/  STL [R1+0x1d2c], R108 ;  /* 0x001d2c6c01007387 */ /* 0x0003e80000100800 */
[----:B-1----:R-:W4:Y:S04]  /*3b9f0*/  LDL.LU R108, [R1+0x1058] ;  /* 0x00105800016c7983 */ /* 0x002f280000300800 */
[----:B------:R1:W-:Y:S04]  /*3ba00*/  STL [R1+0x1d28], R109 ;  /* 0x001d286d01007387 */ /* 0x0003e80000100800 */
[----:B-1----:R-:W2:Y:S04]  /*3ba10*/  LDL.LU R109, [R1+0x1054] ;  /* 0x00105400016d7983 */ /* 0x002ea80000300800 */
[----:B------:R1:W-:Y:S04]  /*3ba20*/  STL [R1+0x1d24], R110 ;  /* 0x001d246e01007387 */ /* 0x0003e80000100800 */
[----:B-1----:R-:W3:Y:S04]  /*3ba30*/  LDL.LU R110, [R1+0x1050] ;  /* 0x00105000016e7983 */ /* 0x002ee80000300800 */
[----:B------:R1:W-:Y:S04]  /*3ba40*/  STL [R1+0x1d20], R111 ;  /* 0x001d206f01007387 */ /* 0x0003e80000100800 */
[----:B-1----:R-:W3:Y:S04]  /*3ba50*/  LDL.LU R111, [R1+0x104c] ;  /* 0x00104c00016f7983 */ /* 0x002ee80000300800 */
[----:B------:R1:W-:Y:S04]  /*3ba60*/  STL [R1+0x1d1c], R112 ;  /* 0x001d1c7001007387 */ /* 0x0003e80000100800 */
[----:B------:R1:W-:Y:S04]  /*3ba70*/  STL [R1+0x1d18], R113 ;  /* 0x001d187101007387 */ /* 0x0003e80000100800 */
        /* <DEDUP_REMOVED lines=17> */
[----:B------:R-:W-:Y:S01]  /*3bb90*/  STL.64 [R1+0x1ca8], R140 ;  /* 0x001ca88c01007387 */ /* 0x000fe20000100a00 */
[----:B-1----:R-:W-:-:S03]  /*3bba0*/  IMAD.MOV.U32 R112, RZ, RZ, R7 ;  /* 0x000000ffff707224 */ /* 0x002fc600078e0007 */
[----:B------:R-:W-:Y:S01]  /*3bbb0*/  STL.64 [R1+0x1ca0], R142 ;  /* 0x001ca08e01007387 */ /* 0x000fe20000100a00 */
[----:B------:R-:W-:Y:S01]  /*3bbc0*/  MOV R113, R252 ;  /* 0x000000fc00717202 */ /* 0x000fe20000000f00 */
[----:B------:R-:W-:Y:S06]  /*3bbd0*/  BAR.SYNC.DEFER_BLOCKING 0x0 ;  /* 0x0000000000007b1d */ /* 0x000fec0000010000 */
[----:B------:R-:W-:Y:S04]  /*3bbe0*/  STL.64 [R1+0x1c98], R144 ;  /* 0x001c989001007387 */ /* 0x000fe80000100a00 */
[----:B------:R-:W-:Y:S04]  /*3bbf0*/  STL.64 [R1+0x1c90], R146 ;  /* 0x001c909201007387 */ /* 0x000fe80000100a00 */
[----:B------:R-:W-:Y:S04]  /*3bc00*/  STL.64 [R1+0x1c88], R148 ;  /* 0x001c889401007387 */ /* 0x000fe80000100a00 */
[----:B------:R-:W-:Y:S04]  /*3bc10*/  STL.64 [R1+0x1c80], R150 ;  /* 0x001c809601007387 */ /* 0x000fe80000100a00 */
[----:B------:R-:W3:Y:S04]  /*3bc20*/  LDL.LU R7, [R1+0x1d30] ;  /* 0x001d300001077983 */ /* 0x000ee80000300800 */
[----:B------:R-:W-:Y:S01]  /*3bc30*/  @!PT LDS RZ, [RZ] ;  /* 0x00000000fffff984 */ /* 0x000fe20000000800 */
[----:B------:R-:W-:Y:S01]  /*3bc40*/  @!PT LDS RZ, [RZ] ;  /* 0x00000000fffff984 */ /* 0x000fe20000000800 */
[----:B------:R-:W-:Y:S01]  /*3bc50*/  @!PT LDS RZ, [RZ] ;  /* 0x00000000fffff984 */ /* 0x000fe20000000800 */
[----:B------:R-:W-:Y:S01]  /*3bc60*/  LDGSTS.E [R5], desc[UR8][R112.64], P0 ;  /* 0x0000000070057fae */ /* 0x000fe20008121848 */
[----:B------:R-:W-:-:S04]  /*3bc70*/  UISETP.GT.AND UP1, UPT, UR16, 0x1, UPT ;  /* 0x000000011000788c */ /* 0x000fc8000bf24270 */
[----:B------:R-:W-:-:S04]  /*3bc80*/  USEL UR12, URZ, 0x4, !UP1 ;  /* 0x000000043f0c7887 */ /* 0x000fc8000c800000 */
[----:B------:R-:W-:Y:S01]  /*3bc90*/  USEL UR12, UR12, URZ, !UP0 ;  /* 0x0000003f0c0c7287 */ /* 0x000fe2000c000000 */
[----:B----4-:R-:W-:-:S05]  /*3bca0*/  IADD3 R108, P2, R108, R2, RZ ;  /* 0x000000026c6c7210 */ /* 0x010fca0007f5e0ff */
[----:B--2---:R-:W-:Y:S01]  /*3bcb0*/  IMAD.X R109, R109, 0x1, R0, P2 ;  /* 0x000000016d6d7824 */ /* 0x004fe200010e0600 */
[----:B---3--:R-:W-:-:S05]  /*3bcc0*/  IADD3 R110, P1, R110, R2, RZ ;  /* 0x000000026e6e7210 */ /* 0x008fca0007f3e0ff */
[----:B------:R-:W-:Y:S01]  /*3bcd0*/  STL [R1+0x1050], R110 ;  /* 0x0010506e01007387 */ /* 0x000fe20000100800 */
[----:B------:R-:W-:-:S05]  /*3bce0*/  IMAD.X R111, R111, 0x1, R0, P1 ;  /* 0x000000016f6f7824 */ /* 0x000fca00008e0600 */
[----:B------:R-:W-:Y:S04]  /*3bcf0*/  STL [R1+0x104c], R111 ;  /* 0x00104c6f01007387 */ /* 0x000fe80000100800 */
[----:B------:R1:W-:Y:S04]  /*3bd00*/  STL [R1+0x1058], R108 ;  /* 0x0010586c01007387 */ /* 0x0003e80000100800 */
[----:B------:R-:W2:Y:S04]  /*3bd10*/  LDL.LU R113, [R1+0x1078] ;  /* 0x0010780001717983 */ /* 0x000ea80000300800 */
[----:B------:R-:W-:Y:S04]  /*3bd20*/  STL [R1+0x1054], R109 ;  /* 0x0010546d01007387 */ /* 0x000fe80000100800 */
[----:B------:R-:W3:Y:S01]  /*3bd30*/  LDL.LU R114, [R1+0x1074] ;  /* 0x0010740001727983 */ /* 0x000ee20000300800 */
[----:B------:R-:W-:-:S03]  /*3bd40*/  IADD3 R155, P1, R155, R2, RZ ;  /* 0x000000029b9b7210 */ /* 0x000fc60007f3e0ff */
[----:B------:R-:W-:Y:S02]  /*3bd50*/  LDGSTS.E [R5+0x4000], desc[UR8][R110.64], P0 ;  /* 0x040000006e057fae */ /* 0x000fe40008121848 */
[----:B------:R-:W-:Y:S02]  /*3bd60*/  IMAD.X R154, R154, 0x1, R0, P1 ;  /* 0x000000019a9a7824 */ /* 0x000fe400008e0600 */
[----:B------:R-:W-:Y:S04]  /*3bd70*/  LDGSTS.E [R5+0x8000], desc[UR8][R108.64], P0 ;  /* 0x080000006c057fae */ /* 0x000fe80008121848 */
[----:B------:R-:W4:Y:S04]  /*3bd80*/  LDL.LU R112, [R1+0x107c] ;  /* 0x00107c0001707983 */ /* 0x000f280000300800 */
[----:B-1----:R-:W4:Y:S04]  /*3bd90*/  LDL.LU R108, [R1+0x1080] ;  /* 0x00108000016c7983 */ /* 0x002f280000300800 */
[----:B------:R-:W4:Y:S04]  /*3bda0*/  LDL.LU R115, [R1+0x1084] ;  /* 0x0010840001737983 */ /* 0x000f280000300800 */
[----:B------:R-:W-:Y:S04]  /*3bdb0*/  STL [R1+0x1060], R155 ;  /* 0x0010609b01007387 */ /* 0x000fe80000100800 */
[----:B------:R-:W-:Y:S04]  /*3bdc0*/  STL [R1+0x105c], R154 ;  /* 0x00105c9a01007387 */ /* 0x000fe80000100800 */
[----:B------:R-:W4:Y:S01]  /*3bdd0*/  LDL.LU R111, [R1+0x1088] ;  /* 0x00108800016f7983 */ /* 0x000f220000300800 */
[----:B------:R-:W-:-:S02]  /*3bde0*/  IMAD.MOV.U32 R116, RZ, RZ, R155 ;  /* 0x000000ffff747224 */ /* 0x000fc400078e009b */
[----:B------:R-:W-:Y:S01]  /*3bdf0*/  IMAD.MOV.U32 R117, RZ, RZ, R154 ;  /* 0x000000ffff757224 */ /* 0x000fe200078e009a */
[-C--:B------:R-:W-:Y:S02]  /*3be00*/  IADD3 R22, P1, R22, R2.reuse, RZ ;  /* 0x0000000216167210 */ /* 0x080fe40007f3e0ff */
[----:B------:R-:W-:Y:S02]  /*3be10*/  IADD3 R23, P2, R23, R2, RZ ;  /* 0x0000000217177210 */ /* 0x000fe40007f5e0ff */
[----:B------:R1:W-:Y:S01]  /*3be20*/  LDGSTS.E [R5+0xc000], desc[UR8][R116.64], P0 ;  /* 0x0c00000074057fae */ /* 0x0003e20008121848 */
[----:B------:R-:W-:Y:S02]  /*3be30*/  ISETP.NE.U32.AND P0, PT, RZ, UR12, PT ;  /* 0x0000000cff007c0c */ /* 0x000fe4000bf05070 */
[----:B------:R-:W-:Y:S01]  /*3be40*/  IADD3.X R153, R153, R0, RZ, P1, !PT ;  /* 0x0000000099997210 */ /* 0x000fe20000ffe4ff */
[----:B------:R-:W-:Y:S01]  /*3be50*/  IMAD.X R152, R152, 0x1, R0, P2 ;  /* 0x0000000198987824 */ /* 0x000fe200010e0600 */
[----:B------:R1:W-:Y:S04]  /*3be60*/  STL [R1+0x1068], R22 ;  /* 0x0010681601007387 */ /* 0x0003e80000100800 */
[----:B------:R-:W-:Y:S01]  /*3be70*/  STL [R1+0x1064], R153 ;  /* 0x0010649901007387 */ /* 0x000fe20000100800 */
[----:B-1----:R-:W-:-:S03]  /*3be80*/  IMAD.MOV.U32 R116, RZ, RZ, R22 ;  /* 0x000000ffff747224 */ /* 0x002fc600078e0016 */
[----:B------:R1:W-:Y:S01]  /*3be90*/  STL [R1+0x1070], R23 ;  /* 0x0010701701007387 */ /* 0x0003e20000100800 */
[----:B------:R-:W-:-:S03]  /*3bea0*/  IMAD.MOV.U32 R117, RZ, RZ, R153 ;  /* 0x000000ffff757224 */ /* 0x000fc600078e0099 */
[----:B------:R-:W4:Y:S04]  /*3beb0*/  LDL.LU R110, [R1+0x108c] ;  /* 0x00108c00016e7983 */ /* 0x000f280000300800 */
[----:B------:R-:W-:Y:S04]  /*3bec0*/  STL [R1+0x106c], R152 ;  /* 0x00106c9801007387 */ /* 0x000fe80000100800 */
[----:B------:R-:W4:Y:S04]  /*3bed0*/  LDL.LU R22, [R1+0x1090] ;  /* 0x0010900001167983 */ /* 0x000f280000300800 */
[----:B------:R1:W-:Y:S04]  /*3bee0*/  LDGSTS.E [R5+0x4], desc[UR8][R116.64], P0 ;  /* 0x0000400074057fae */ /* 0x0003e80008121848 */
[----:B------:R-:W4:Y:S01]  /*3bef0*/  LDL.LU R109, [R1+0x1094] ;  /* 0x00109400016d7983 */ /* 0x000f220000300800 */
[----:B-1----:R-:W-:-:S03]  /*3bf00*/  IMAD.MOV.U32 R116, RZ, RZ, R23 ;  /* 0x000000ffff747224 */ /* 0x002fc600078e0017 */
[----:B------:R-:W4:Y:S01]  /*3bf10*/  LDL.LU R23, [R1+0x1098] ;  /* 0x0010980001177983 */ /* 0x000f220000300800 */
[----:B------:R-:W-:-:S05]  /*3bf20*/  IMAD.MOV.U32 R117, RZ, RZ, R152 ;  /* 0x000000ffff757224 */ /* 0x000fca00078e0098 */
[----:B------:R1:W-:Y:S01]  /*3bf30*/  LDGSTS.E [R5+0x4004], desc[UR8][R116.64], P0 ;  /* 0x0400400074057fae */ /* 0x0003e20008121848 */
[----:B------:R-:W-:-:S04]  /*3bf40*/  UISETP.GT.AND UP1, UPT, UR16, 0x2, UPT ;  /* 0x000000021000788c */ /* 0x000fc8000bf24270 */
[----:B------:R-:W-:-:S04]  /*3bf50*/  USEL UR12, URZ, 0x4, !UP1 ;  /* 0x000000043f0c7887 */ /* 0x000fc8000c800000 */
[----:B------:R-:W-:Y:S01]  /*3bf60*/  USEL UR12, UR12, URZ, !UP0 ;  /* 0x0000003f0c0c7287 */ /* 0x000fe2000c000000 */
[----:B--2---:R-:W-:-:S04]  /*3bf70*/  IADD3 R113, P1, R113, R2, RZ ;  /* 0x0000000271717210 */ /* 0x004fc80007f3e0ff */
[----:B---3--:R-:W-:Y:S01]  /*3bf80*/  IADD3.X R114, R114, R0, RZ, P1, !PT ;  /* 0x0000000072727210 */ /* 0x008fe20000ffe4ff */
[----:B------:R-:W-:Y:S01]  /*3bf90*/  STL [R1+0x1078], R113 ;  /* 0x0010787101007387 */ /* 0x000fe20000100800 */
[----:B-1----:R-:W-:-:S03]  /*3bfa0*/  IMAD.MOV.U32 R116, RZ, RZ, R113 ;  /* 0x000000ffff747224 */ /* 0x002fc600078e0071 */
[----:B------:R1:W-:Y:S01]  /*3bfb0*/  STL [R1+0x1074], R114 ;  /* 0x0010747201007387 */ /* 0x0003e20000100800 */
[----:B------:R-:W-:-:S05]  /*3bfc0*/  IMAD.MOV.U32 R117, RZ, RZ, R114 ;  /* 0x000000ffff757224 */ /* 0x000fca00078e0072 */
[----:B------:R2:W-:Y:S04]  /*3bfd0*/  LDGSTS.E [R5+0x8004], desc[UR8][R116.64], P0 ;  /* 0x0800400074057fae */ /* 0x0005e80008121848 */
[----:B-1----:R-:W3:Y:S04]  /*3bfe0*/  LDL.LU R114, [R1+0x109c] ;  /* 0x00109c0001727983 */ /* 0x002ee80000300800 */
[----:B------:R-:W3:Y:S01]  /*3bff0*/  LDL.LU R113, [R1+0x10a0] ;  /* 0x0010a00001717983 */ /* 0x000ee20000300800 */
[----:B----4-:R-:W-:-:S05]  /*3c000*/  IADD3 R108, P2, R108, R2, RZ ;  /* 0x000000026c6c7210 */ /* 0x010fca0007f5e0ff */
[----:B------:R-:W-:Y:S01]  /*3c010*/  IMAD.X R112, R112, 0x1, R0, P2 ;  /* 0x0000000170707824 */ /* 0x000fe200010e0600 */
[----:B------:R-:W-:Y:S01]  /*3c020*/  STL [R1+0x1080], R108 ;  /* 0x0010806c01007387 */ /* 0x000fe20000100800 */
[----:B--2---:R-:W-:-:S03]  /*3c030*/  IMAD.MOV.U32 R116, RZ, RZ, R108 ;  /* 0x000000ffff747224 */ /* 0x004fc600078e006c */
[----:B------:R-:W-:Y:S02]  /*3c040*/  MOV R117, R112 ;  /* 0x0000007000757202 */ /* 0x000fe40000000f00 */
[----:B------:R-:W-:Y:S01]  /*3c050*/  IADD3 R111, P3, R111, R2, RZ ;  /* 0x000000026f6f7210 */ /* 0x000fe20007f7e0ff */
[----:B------:R1:W-:Y:S04]  /*3c060*/  STL [R1+0x107c], R112 ;  /* 0x00107c7001007387 */ /* 0x0003e80000100800 */
[----:B------:R-:W-:Y:S01]  /*3c070*/  IMAD.X R115, R115, 0x1, R0, P3 ;  /* 0x0000000173737824 */ /* 0x000fe200018e0600 */
[----:B------:R-:W-:Y:S04]  /*3c080*/  STL [R1+0x1088], R111 ;  /* 0x0010886f01007387 */ /* 0x000fe80000100800 */
[----:B------:R2:W-:Y:S04]  /*3c090*/  LDGSTS.E [R5+0xc004], desc[UR8][R116.64], P0 ;  /* 0x0c00400074057fae */ /* 0x0005e80008121848 */
[----:B-1----:R-:W4:Y:S04]  /*3c0a0*/  LDL.LU R112, [R1+0x10a4] ;  /* 0x0010a40001707983 */ /* 0x002f280000300800 */
[----:B------:R1:W-:Y:S04]  /*3c0b0*/  STL [R1+0x1084], R115 ;  /* 0x0010847301007387 */ /* 0x0003e80000100800 */
[----:B------:R-:W4:Y:S01]  /*3c0c0*/  LDL.LU R108, [R1+0x10a8] ;  /* 0x0010a800016c7983 */ /* 0x000f220000300800 */
[----:B--2---:R-:W-:-:S02]  /*3c0d0*/  IMAD.MOV.U32 R117, RZ, RZ, R115 ;  /* 0x000000ffff757224 */ /* 0x004fc400078e0073 */
[----:B------:R-:W-:Y:S01]  /*3c0e0*/  IMAD.MOV.U32 R116, RZ, RZ, R111 ;  /* 0x000000ffff747224 */ /* 0x000fe200078e006f */
[----:B-1----:R-:W2:Y:S04]  /*3c0f0*/  LDL.LU R115, [R1+0x10ac] ;  /* 0x0010ac0001737983 */ /* 0x002ea80000300800 */
[----:B------:R-:W2:Y:S01]  /*3c100*/  LDL.LU R111, [R1+0x10b0] ;  /* 0x0010b000016f7983 */ /* 0x000ea20000300800 */
[----:B------:R-:W-:Y:S02]  /*3c110*/  ISETP.NE.U32.AND P1, PT, RZ, UR12, PT ;  /* 0x0000000cff007c0c */ /* 0x000fe4000bf25070 */
[----:B------:R-:W-:-:S05]  /*3c120*/  IADD3 R22, P0, R22, R2, RZ ;  /* 0x0000000216167210 */ /* 0x000fca0007f1e0ff */
[----:B------:R-:W-:Y:S01]  /*3c130*/  IMAD.X R110, R110, 0x1, R0, P0 ;  /* 0x000000016e6e7824 */ /* 0x000fe200000e0600 */
[----:B------:R1:W-:Y:S04]  /*3c140*/  STL [R1+0x1090], R22 ;  /* 0x0010901601007387 */ /* 0x0003e80000100800 */
[----:B------:R1:W-:Y:S04]  /*3c150*/  STL [R1+0x108c], R110 ;  /* 0x00108c6e01007387 */ /* 0x0003e80000100800 */
[----:B------:R1:W-:Y:S01]  /*3c160*/  LDGSTS.E [R5+0x8], desc[UR8][R116.64], P1 ;  /* 0x0000800074057fae */ /* 0x0003e20008921848 */
[----:B------:R-:W-:-:S05]  /*3c170*/  IADD3 R23, P2, R23, R2, RZ ;  /* 0x0000000217177210 */ /* 0x000fca0007f5e0ff */
[----:B------:R-:W-:Y:S01]  /*3c180*/  IMAD.X R109, R109, 0x1, R0, P2 ;  /* 0x000000016d6d7824 */ /* 0x000fe200010e0600 */
[----:B------:R-:W-:Y:S01]  /*3c190*/  STL [R1+0x1098], R23 ;  /* 0x0010981701007387 */ /* 0x000fe20000100800 */
[----:B-1----:R-:W-:-:S03]  /*3c1a0*/  IMAD.MOV.U32 R116, RZ, RZ, R22 ;  /* 0x000000ffff747224 */ /* 0x002fc600078e0016 */
[----:B------:R-:W2:Y:S01]  /*3c1b0*/  LDL.LU R22, [R1+0x10b8] ;  /* 0x0010b80001167983 */ /* 0x000ea20000300800 */
[----:B------:R-:W-:-:S03]  /*3c1c0*/  MOV R117, R110 ;  /* 0x0000006e00757202 */ /* 0x000fc60000000f00 */
[----:B------:R1:W-:Y:S04]  /*3c1d0*/  STL [R1+0x1094], R109 ;  /* 0x0010946d01007387 */ /* 0x0003e80000100800 */
[----:B------:R-:W2:Y:S04]  /*3c1e0*/  LDL.LU R110, [R1+0x10b4] ;  /* 0x0010b400016e7983 */ /* 0x000ea80000300800 */
[----:B------:R1:W-:Y:S01]  /*3c1f0*/  LDGSTS.E [R5+0x4008], desc[UR8][R116.64], P1 ;  /* 0x0400800074057fae */ /* 0x0003e20008921848 */
[----:B------:R-:W-:Y:S01]  /*3c200*/  UISETP.GT.AND UP1, UPT, UR16, 0x3, UPT ;  /* 0x000000031000788c */ /* 0x000fe2000bf24270 */
[----:B-1----:R-:W-:-:S02]  /*3c210*/  IMAD.MOV.U32 R116, RZ, RZ, R23 ;  /* 0x000000ffff747224 */ /* 0x002fc400078e0017 */
[----:B------:R-:W-:Y:S02]  /*3c220*/  IMAD.MOV.U32 R117, RZ, RZ, R109 ;  /* 0x000000ffff757224 */ /* 0x000fe400078e006d */
[----:B------:R-:W2:Y:S04]  /*3c230*/  LDL.LU R109, [R1+0x10bc] ;  /* 0x0010bc00016d7983 */ /* 0x000ea80000300800 */
[----:B------:R-:W2:Y:S04]  /*3c240*/  LDL.LU R23, [R1+0x10c0] ;  /* 0x0010c00001177983 */ /* 0x000ea80000300800 */
[----:B------:R-:W-:Y:S01]  /*3c250*/  LDGSTS.E [R5+0x8008], desc[UR8][R116.64], P1 ;  /* 0x0800800074057fae */ /* 0x000fe20008921848 */
[----:B------:R-:W-:-:S04]  /*3c260*/  USEL UR12, URZ, 0x4, !UP1 ;  /* 0x000000043f0c7887 */ /* 0x000fc8000c800000 */
[----:B------:R-:W-:Y:S01]  /*3c270*/  USEL UR12, UR12, URZ, !UP0 ;  /* 0x0000003f0c0c7287 */ /* 0x000fe2000c000000 */
[----:B---3--:R-:W-:-:S05]  /*3c280*/  IADD3 R113, P0, R113, R2, RZ ;  /* 0x0000000271717210 */ /* 0x008fca0007f1e0ff */
[----:B------:R-:W-:Y:S01]  /*3c290*/  IMAD.X R114, R114, 0x1, R0, P0 ;  /* 0x0000000172727824 */ /* 0x000fe200000e0600 */
[----:B------:R-:W-:Y:S03]  /*3c2a0*/  STL [R1+0x10a0], R113 ;  /* 0x0010a07101007387 */ /* 0x000fe60000100800 */
[----:B------:R-:W-:Y:S01]  /*3c2b0*/  IMAD.MOV.U32 R119, RZ, RZ, R114 ;  /* 0x000000ffff777224 */ /* 0x000fe200078e0072 */
[----:B------:R1:W-:Y:S04]  /*3c2c0*/  STL [R1+0x109c], R114 ;  /* 0x00109c7201007387 */ /* 0x0003e80000100800 */
[----:B------:R-:W3:Y:S01]  /*3c2d0*/  LDL.LU R116, [R1+0x1444] ;  /* 0x0014440001747983 */ /* 0x000ee20000300800 */
[----:B------:R-:W-:-:S03]  /*3c2e0*/  IMAD.MOV.U32 R118, RZ, RZ, R113 ;  /* 0x000000ffff767224 */ /* 0x000fc600078e0071 */
[----:B-1----:R-:W3:Y:S04]  /*3c2f0*/  LDL.LU R114, [R1+0x1448] ;  /* 0x0014480001727983 */ /* 0x002ee80000300800 */
[----:B------:R1:W-:Y:S01]  /*3c300*/  LDGSTS.E [R5+0xc008], desc[UR8][R118.64], P1 ;  /* 0x0c00800076057fae */ /* 0x0003e20008921848 */
[----:B------:R-:W-:Y:S02]  /*3c310*/  ISETP.NE.U32.AND P0, PT, RZ, UR12, PT ;  /* 0x0000000cff007c0c */ /* 0x000fe4000bf05070 */
[----:B----4-:R-:W-:-:S04]  /*3c320*/  IADD3 R108, P1, R108, R2, RZ ;  /* 0x000000026c6c7210 */ /* 0x010fc80007f3e0ff */
[----:B------:R-:W-:Y:S02]  /*3c330*/  IADD3.X R112, R112, R0, RZ, P1, !PT ;  /* 0x0000000070707210 */ /* 0x000fe40000ffe4ff */
[----:B--2---:R-:W-:Y:S01]  /*3c340*/  IADD3 R111, P2, R111, R2, RZ ;  /* 0x000000026f6f7210 */ /* 0x004fe20007f5e0ff */
[----:B------:R2:W-:Y:S04]  /*3c350*/  STL [R1+0x10a8], R108 ;  /* 0x0010a86c01007387 */ /* 0x0005e80000100800 */
[----:B------:R-:W-:Y:S01]  /*3c360*/  IMAD.X R115, R115, 0x1, R0, P2 ;  /* 0x0000000173737824 */ /* 0x000fe200010e0600 */
[----:B------:R4:W-:Y:S01]  /*3c370*/  STL [R1+0x10a4], R112 ;  /* 0x0010a47001007387 */ /* 0x0009e20000100800 */
[----:B-1----:R-:W-:-:S03]  /*3c380*/  IMAD.MOV.U32 R118, RZ, RZ, R108 ;  /* 0x000000ffff767224 */ /* 0x002fc600078e006c */
[----:B------:R1:W-:Y:S01]  /*3c390*/  STL [R1+0x10b0], R111 ;  /* 0x0010b06f01007387 */ /* 0x0003e20000100800 */
[----:B------:R-:W-:-:S03]  /*3c3a0*/  IMAD.MOV.U32 R119, RZ, RZ, R112 ;  /* 0x000000ffff777224 */ /* 0x000fc600078e0070 */
[----:B------:R-:W3:Y:S04]  /*3c3b0*/  LDL.LU R113, [R1+0x144c] ;  /* 0x00144c0001717983 */ /* 0x000ee80000300800 */
[----:B------:R-:W-:Y:S04]  /*3c3c0*/  STL [R1+0x10ac], R115 ;  /* 0x0010ac7301007387 */ /* 0x000fe80000100800 */
[----:B--2---:R-:W2:Y:S04]  /*3c3d0*/  LDL.LU R108, [R1+0x1450] ;  /* 0x00145000016c7983 */ /* 0x004ea80000300800 */
[----:B------:R1:W-:Y:S04]  /*3c3e0*/  LDGSTS.E [R5+0xc], desc[UR8][R118.64], P0 ;  /* 0x0000c00076057fae */ /* 0x0003e80008121848 */
[----:B----4-:R-:W4:Y:S01]  /*3c3f0*/  LDL.LU R112, [R1+0x1454] ;  /* 0x0014540001707983 */ /* 0x010f220000300800 */
[----:B------:R-:W-:Y:S01]  /*3c400*/  IADD3 R22, P1, R22, R2, RZ ;  /* 0x0000000216167210 */ /* 0x000fe20007f3e0ff */
[----:B-1----:R-:W-:-:S02]  /*3c410*/  IMAD.MOV.U32 R118, RZ, RZ, R111 ;  /* 0x000000ffff767224 */ /* 0x002fc400078e006f */
[----:B------:R-:W4:Y:S01]  /*3c420*/  LDL.LU R111, [R1+0x1458] ;  /* 0x00145800016f7983 */ /* 0x000f220000300800 */
[----:B------:R-:W-:Y:S01]  /*3c430*/  IMAD.MOV.U32 R119, RZ, RZ, R115 ;  /* 0x000000ffff777224 */ /* 0x000fe200078e0073 */
[----:B------:R-:W-:Y:S02]  /*3c440*/  IADD3.X R110, R110, R0, RZ, P1, !PT ;  /* 0x000000006e6e7210 */ /* 0x000fe40000ffe4ff */
[----:B------:R-:W-:Y:S04]  /*3c450*/  STL [R1+0x10b8], R22 ;  /* 0x0010b81601007387 */ /* 0x000fe80000100800 */
[----:B------:R1:W-:Y:S04]  /*3c460*/  LDGSTS.E [R5+0x400c], desc[UR8][R118.64], P0 ;  /* 0x0400c00076057fae */ /* 0x0003e80008121848 */
[----:B------:R1:W-:Y:S02]  /*3c470*/  STL [R1+0x10b4], R110 ;  /* 0x0010b46e01007387 */ /* 0x0003e40000100800 */
[----:B-1----:R-:W-:-:S02]  /*3c480*/  IMAD.MOV.U32 R119, RZ, RZ, R110 ;  /* 0x000000ffff777224 */ /* 0x002fc400078e006e */
[----:B------:R-:W-:Y:S01]  /*3c490*/  IMAD.MOV.U32 R118, RZ, RZ, R22 ;  /* 0x000000ffff767224 */ /* 0x000fe200078e0016 */
[----:B------:R-:W4:Y:S04]  /*3c4a0*/  LDL.LU R110, [R1+0x145c] ;  /* 0x00145c00016e7983 */ /* 0x000f280000300800 */
[----:B------:R-:W4:Y:S01]  /*3c4b0*/  LDL.LU R22, [R1+0x1460] ;  /* 0x0014600001167983 */ /* 0x000f220000300800 */
[----:B------:R-:W-:Y:S01]  /*3c4c0*/  IADD3 R23, P2, R23, R2, RZ ;  /* 0x0000000217177210 */ /* 0x000fe20007f5e0ff */
[----:B------:R-:W-:Y:S02]  /*3c4d0*/  UISETP.GT.AND UP1, UPT, UR16, 0x20, UPT ;  /* 0x000000201000788c */ /* 0x000fe4000bf24270 */
[----:B------:R1:W-:Y:S02]  /*3c4e0*/  LDGSTS.E [R5+0x800c], desc[UR8][R118.64], P0 ;  /* 0x0800c00076057fae */ /* 0x0003e40008121848 */
[----:B------:R-:W-:-:S02]  /*3c4f0*/  IMAD.X R109, R109, 0x1, R0, P2 ;  /* 0x000000016d6d7824 */ /* 0x000fc400010e0600 */
[----:B------:R-:W-:Y:S04]  /*3c500*/  STL [R1+0x10c0], R23 ;  /* 0x0010c01701007387 */ /* 0x000fe80000100800 */
[----:B------:R3:W-:Y:S01]  /*3c510*/  STL [R1+0x10bc], R109 ;  /* 0x0010bc6d01007387 */ /* 0x0007e20000100800 */
[----:B------:R-:W-:Y:S01]  /*3c520*/  USEL UR12, URZ, 0x4, !UP1 ;  /* 0x000000043f0c7887 */ /* 0x000fe2000c800000 */
[----:B-1----:R-:W-:Y:S01]  /*3c530*/  MOV R119, R109 ;  /* 0x0000006d00777202 */ /* 0x002fe20000000f00 */
[----:B------:R-:W-:Y:S02]  /*3c540*/  IMAD.MOV.U32 R118, RZ, RZ, R23 ;  /* 0x000000ffff767224 */ /* 0x000fe400078e0017 */
[----:B------:R-:W-:-:S03]  /*3c550*/  USEL UR12, UR12, URZ, !UP0 ;  /* 0x0000003f0c0c7287 */ /* 0x000fc6000c000000 */
[----:B------:R-:W-:Y:S03]  /*3c560*/  LDGSTS.E [R5+0xc00c], desc[UR8][R118.64], P0 ;  /* 0x0c00c00076057fae */ /* 0x000fe60008121848 */
[----:B------:R-:W-:Y:S02]  /*3c570*/  ISETP.NE.U32.AND P1, PT, RZ, UR12, PT ;  /* 0x0000000cff007c0c */ /* 0x000fe4000bf25070 */
[----:B---3--:R-:W-:-:S05]  /*3c580*/  IADD3 R114, P3, R114, R2, RZ ;  /* 0x0000000272727210 */ /* 0x008fca0007f7e0ff */
[----:B------:R-:W-:Y:S01]  /*3c590*/  IMAD.X R116, R116, 0x1, R0, P3 ;  /* 0x0000000174747824 */ /* 0x000fe200018e0600 */
[----:B------:R-:W-:Y:S04]  /*3c5a0*/  STL [R1+0x1448], R114 ;  /* 0x0014487201007387 */ /* 0x000fe80000100800 */
[----:B------:R-:W3:Y:S01]  /*3c5b0*/  LDL.LU R109, [R1+0x1464] ;  /* 0x00146400016d7983 */ /* 0x000ee20000300800 */
[----:B------:R-:W-:-:S03]  /*3c5c0*/  IMAD.MOV.U32 R117, RZ, RZ, R116 ;  /* 0x000000ffff757224 */ /* 0x000fc600078e0074 */
[----:B------:R1:W-:Y:S04]  /*3c5d0*/  STL [R1+0x1444], R116 ;  /* 0x0014447401007387 */ /* 0x0003e80000100800 */
[----:B------:R-:W3:Y:S04]  /*3c5e0*/  LDL.LU R23, [R1+0x1468] ;  /* 0x0014680001177983 */ /* 0x000ee80000300800 */
[----:B------:R-:W3:Y:S01]  /*3c5f0*/  LDL.LU R115, [R1+0x146c] ;  /* 0x00146c0001737983 */ /* 0x000ee20000300800 */
[----:B-1----:R-:W-:-:S03]  /*3c600*/  IMAD.MOV.U32 R116, RZ, RZ, R114 ;  /* 0x000000ffff747224 */ /* 0x002fc600078e0072 */
[----:B------:R-:W3:Y:S04]  /*3c610*/  LDL.LU R114, [R1+0x1470] ;  /* 0x0014700001727983 */ /* 0x000ee80000300800 */
[----:B------:R1:W-:Y:S01]  /*3c620*/  LDGSTS.E [R5+0x10000], desc[UR8][R116.64], P1 ;  /* 0x1000000074057fae */ /* 0x0003e20008921848 */
[----:B--2---:R-:W-:-:S05]  /*3c630*/  IADD3 R108, P0, R108, R2, RZ ;  /* 0x000000026c6c7210 */ /* 0x004fca0007f1e0ff */
[----:B------:R-:W-:Y:S01]  /*3c640*/  IMAD.X R113, R113, 0x1, R0, P0 ;  /* 0x0000000171717824 */ /* 0x000fe200000e0600 */
[----:B------:R2:W-:Y:S01]  /*3c650*/  STL [R1+0x1450], R108 ;  /* 0x0014506c01007387 */ /* 0x0005e20000100800 */
[----:B-1----:R-:W-:-:S03]  /*3c660*/  IMAD.MOV.U32 R116, RZ, RZ, R108 ;  /* 0x000000ffff747224 */ /* 0x002fc600078e006c */
[----:B------:R1:W-:Y:S01]  /*3c670*/  STL [R1+0x144c], R113 ;  /* 0x00144c7101007387 */ /* 0x0003e20000100800 */
[----:B----4-:R-:W-:-:S05]  /*3c680*/  IADD3 R111, P2, R111, R2, RZ ;  /* 0x000000026f6f7210 */ /* 0x010fca0007f5e0ff */
[----:B------:R-:W-:Y:S01]  /*3c690*/  IMAD.X R112, R112, 0x1, R0, P2 ;  /* 0x0000000170707824 */ /* 0x000fe200010e0600 */
[----:B------:R-:W-:Y:S04]  /*3c6a0*/  STL [R1+0x1458], R111 ;  /* 0x0014586f01007387 */ /* 0x000fe80000100800 */
[----:B--2---:R-:W2:Y:S01]  /*3c6b0*/  LDL.LU R108, [R1+0x1478] ;  /* 0x00147800016c7983 */ /* 0x004ea20000300800 */
[----:B------:R-:W-:-:S03]  /*3c6c0*/  MOV R117, R113 ;  /* 0x0000007100757202 */ /* 0x000fc60000000f00 */
[----:B------:R4:W-:Y:S04]  /*3c6d0*/  STL [R1+0x1454], R112 ;  /* 0x0014547001007387 */ /* 0x0009e80000100800 */
[----:B-1----:R-:W2:Y:S04]  /*3c6e0*/  LDL.LU R113, [R1+0x1474] ;  /* 0x0014740001717983 */ /* 0x002ea80000300800 */
[----:B------:R1:W-:Y:S01]  /*3c6f0*/  LDGSTS.E [R5+0x14000], desc[UR8][R116.64], P1 ;  /* 0x1400000074057fae */ /* 0x0003e20008921848 */
[----:B------:R-:W-:-:S05]  /*3c700*/  IADD3 R22, P0, R22, R2, RZ ;  /* 0x0000000216167210 */ /* 0x000fca0007f1e0ff */
[----:B------:R-:W-:Y:S02]  /*3c710*/  IMAD.X R110, R110, 0x1, R0, P0 ;  /* 0x000000016e6e7824 */ /* 0x000fe400000e0600 */
[----:B-1----:R-:W-:Y:S02]  /*3c720*/  IMAD.MOV.U32 R116, RZ, RZ, R111 ;  /* 0x000000ffff747224 */ /* 0x002fe400078e006f */
[----:B------:R-:W-:Y:S02]  /*3c730*/  IMAD.MOV.U32 R117, RZ, RZ, R112 ;  /* 0x000000ffff757224 */ /* 0x000fe400078e0070 */
[----:B----4-:R-:W4:Y:S04]  /*3c740*/  LDL.LU R112, [R1+0x147c] ;  /* 0x00147c0001707983 */ /* 0x010f280000300800 */
[----:B------:R-:W4:Y:S04]  /*3c750*/  LDL.LU R111, [R1+0x1480] ;  /* 0x00148000016f7983 */ /* 0x000f280000300800 */
[----:B------:R1:W-:Y:S04]  /*3c760*/  LDGSTS.E [R5+0x18000], desc[UR8][R116.64], P1 ;  /* 0x1800000074057fae */ /* 0x0003e80008921848 */
[----:B------:R-:W-:Y:S04]  /*3c770*/  STL [R1+0x1460], R22 ;  /* 0x0014601601007387 */ /* 0x000fe80000100800 */
[----:B------:R1:W-:Y:S02]  /*3c780*/  STL [R1+0x145c], R110 ;  /* 0x00145c6e01007387 */ /* 0x0003e40000100800 */
[----:B-1----:R-:W-:-:S02]  /*3c790*/  IMAD.MOV.U32 R117, RZ, RZ, R110 ;  /* 0x000000ffff757224 */ /* 0x002fc400078e006e */
[----:B------:R-:W-:Y:S01]  /*3c7a0*/  IMAD.MOV.U32 R116, RZ, RZ, R22 ;  /* 0x000000ffff747224 */ /* 0x000fe200078e0016 */
[----:B------:R-:W4:Y:S04]  /*3c7b0*/  LDL.LU R110, [R1+0x1484] ;  /* 0x00148400016e7983 */ /* 0x000f280000300800 */
[----:B------:R-:W4:Y:S01]  /*3c7c0*/  LDL.LU R22, [R1+0x1488] ;  /* 0x0014880001167983 */ /* 0x000f220000300800 */
[----:B------:R-:W-:-:S03]  /*3c7d0*/  UISETP.GT.AND UP1, UPT, UR16, 0x21, UPT ;  /* 0x000000211000788c */ /* 0x000fc6000bf24270 */
[----:B------:R1:W-:Y:S01]  /*3c7e0*/  LDGSTS.E [R5+0x1c000], desc[UR8][R116.64], P1 ;  /* 0x1c00000074057fae */ /* 0x0003e20008921848 */
[----:B------:R-:W-:-:S04]  /*3c7f0*/  USEL UR12, URZ, 0x4, !UP1 ;  /* 0x000000043f0c7887 */ /* 0x000fc8000c800000 */
[----:B------:R-:W-:-:S06]  /*3c800*/  USEL UR12, UR12, URZ, !UP0 ;  /* 0x0000003f0c0c7287 */ /* 0x000fcc000c000000 */
[----:B------:R-:W-:Y:S02]  /*3c810*/  ISETP.NE.U32.AND P0, PT, RZ, UR12, PT ;  /* 0x0000000cff007c0c */ /* 0x000fe4000bf05070 */
[----:B---3--:R-:W-:-:S04]  /*3c820*/  IADD3 R23, P1, R23, R2, RZ ;  /* 0x0000000217177210 */ /* 0x008fc80007f3e0ff */
[----:B------:R-:W-:Y:S02]  /*3c830*/  IADD3.X R109, R109, R0, RZ, P1, !PT ;  /* 0x000000006d6d7210 */ /* 0x000fe40000ffe4ff */
[----:B------:R-:W-:Y:S01]  /*3c840*/  IADD3 R114, P2, R114, R2, RZ ;  /* 0x0000000272727210 */ /* 0x000fe20007f5e0ff */
[----:B------:R-:W-:Y:S01]  /*3c850*/  STL [R1+0x1468], R23 ;  /* 0x0014681701007387 */ /* 0x000fe20000100800 */
[----:B-1----:R-:W-:-:S03]  /*3c860*/  IMAD.MOV.U32 R116, RZ, RZ, R23 ;  /* 0x000000ffff747224 */ /* 0x002fc600078e0017 */
[----:B------:R-:W-:Y:S01]  /*3c870*/  IMAD.X R115, R115, 0x1, R0, P2 ;  /* 0x0000000173737824 */ /* 0x000fe200010e0600 */
[----:B------:R1:W-:Y:S01]  /*3c880*/  STL [R1+0x1464], R109 ;  /* 0x0014646d01007387 */ /* 0x0003e20000100800 */
[----:B------:R-:W-:-:S03]  /*3c890*/  IMAD.MOV.U32 R117, RZ, RZ, R109 ;  /* 0x000000ffff757224 */ /* 0x000fc600078e006d */
[----:B------:R-:W-:Y:S04]  /*3c8a0*/  STL [R1+0x1470], R114 ;  /* 0x0014707201007387 */ /* 0x000fe80000100800 */
[----:B------:R-:W-:Y:S04]  /*3c8b0*/  LDGSTS.E [R5+0x10004], desc[UR8][R116.64], P0 ;  /* 0x1000400074057fae */ /* 0x000fe80008121848 */
[----:B-1----:R-:W3:Y:S04]  /*3c8c0*/  LDL.LU R109, [R1+0x148c] ;  /* 0x00148c00016d7983 */ /* 0x002ee80000300800 */
[----:B------:R1:W-:Y:S04]  /*3c8d0*/  STL [R1+0x146c], R115 ;  /* 0x00146c7301007387 */ /* 0x0003e80000100800 */
[----:B------:R-:W3:Y:S04]  /*3c8e0*/  LDL.LU R23, [R1+0x1490] ;  /* 0x0014900001177983 */ /* 0x000ee80000300800 */
[----:B------:R-:W3:Y:S04]  /*3c8f0*/  LDL.LU R117, [R1+0x1494] ;  /* 0x0014940001757983 */ /* 0x000ee80000300800 */
[----:B------:R-:W3:Y:S04]  /*3c900*/  LDL.LU R116, [R1+0x1498] ;  /* 0x0014980001747983 */ /* 0x000ee80000300800 */
[----:B------:R-:W-:Y:S01]  /*3c910*/  LDGSTS.E [R5+0x14004], desc[UR8][R114.64], P0 ;  /* 0x1400400072057fae */ /* 0x000fe20008121848 */
[----:B--2---:R-:W-:-:S05]  /*3c920*/  IADD3 R108, P1, R108, R2, RZ ;  /* 0x000000026c6c7210 */ /* 0x004fca0007f3e0ff */
[----:B------:R-:W-:Y:S01]  /*3c930*/  IMAD.X R113, R113, 0x1, R0, P1 ;  /* 0x0000000171717824 */ /* 0x000fe200008e0600 */
[----:B------:R2:W-:Y:S01]  /*3c940*/  STL [R1+0x1478], R108 ;  /* 0x0014786c01007387 */ /* 0x0005e20000100800 */
[----:B------:R-:W-:-:S03]  /*3c950*/  IMAD.MOV.U32 R118, RZ, RZ, R108 ;  /* 0x000000ffff767224 */ /* 0x000fc600078e006c */
[----:B------:R-:W-:Y:S04]  /*3c960*/  STL [R1+0x1474], R113 ;  /* 0x0014747101007387 */ /* 0x000fe80000100800 */
[----:B-1----:R-:W3:Y:S04]  /*3c970*/  LDL.LU R115, [R1+0x149c] ;  /* 0x00149c0001737983 */ /* 0x002ee80000300800 */
[----:B--2---:R-:W2:Y:S01]  /*3c980*/  LDL.LU R108, [R1+0x14a0] ;  /* 0x0014a000016c7983 */ /* 0x004ea20000300800 */
[----:B------:R-:W-:-:S05]  /*3c990*/  MOV R119, R113 ;  /* 0x0000007100777202 */ /* 0x000fca0000000f00 */
[----:B------:R1:W-:Y:S01]  /*3c9a0*/  LDGSTS.E [R5+0x18004], desc[UR8][R118.64], P0 ;  /* 0x1800400076057fae */ /* 0x0003e20008121848 */
[----:B----4-:R-:W-:-:S05]  /*3c9b0*/  IADD3 R111, P2, R111, R2, RZ ;  /* 0x000000026f6f7210 */ /* 0x010fca0007f5e0ff */
[----:B------:R-:W-:Y:S01]  /*3c9c0*/  IMAD.X R112, R112, 0x1, R0, P2 ;  /* 0x0000000170707824 */ /* 0x000fe200010e0600 */
[----:B------:R4:W-:Y:S04]  /*3c9d0*/  STL [R1+0x1480], R111 ;  /* 0x0014806f01007387 */ /* 0x0009e80000100800 */
[----:B------:R4:W-:Y:S01]  /*3c9e0*/  STL [R1+0x147c], R112 ;  /* 0x00147c7001007387 */ /* 0x0009e20000100800 */
[----:B-1----:R-:W-:Y:S02]  /*3c9f0*/  IMAD.MOV.U32 R118, RZ, RZ, R111 ;  /* 0x000000ffff767224 */ /* 0x002fe400078e006f */
[----:B------:R-:W-:Y:S01]  /*3ca00*/  IMAD.MOV.U32 R119, RZ, RZ, R112 ;  /* 0x000000ffff777224 */ /* 0x000fe200078e0070 */
[----:B------:R-:W-:Y:S01]  /*3ca10*/  IADD3 R22, P3, R22, R2, RZ ;  /* 0x0000000216167210 */ /* 0x000fe20007f7e0ff */
[----:B------:R-:W-:-:S03]  /*3ca20*/  UISETP.GT.AND UP1, UPT, UR16, 0x22, UPT ;  /* 0x000000221000788c */ /* 0x000fc6000bf24270 */
[----:B------:R1:W-:Y:S01]  /*3ca30*/  LDGSTS.E [R5+0x1c004], desc[UR8][R118.64], P0 ;  /* 0x1c00400076057fae */ /* 0x0003e20008121848 */
[----:B------:R-:W-:-:S03]  /*3ca40*/  IMAD.X R110, R110, 0x1, R0, P3 ;  /* 0x000000016e6e7824 */ /* 0x000fc600018e0600 */
[----:B------:R-:W-:Y:S04]  /*3ca50*/  STL [R1+0x1488], R22 ;  /* 0x0014881601007387 */ /* 0x000fe80000100800 */
[----:B------:R-:W2:Y:S01]  /*3ca60*/  LDL.LU R114, [R1+0x14a4] ;  /* 0x0014a40001727983 */ /* 0x000ea20000300800 */
[----:B----4-:R-:W-:-:S03]  /*3ca70*/  IMAD.MOV.U32 R111, RZ, RZ, R110 ;  /* 0x000000ffff6f7224 */ /* 0x010fc600078e006e */
[----:B------:R4:W-:Y:S04]  /*3ca80*/  STL [R1+0x1484], R110 ;  /* 0x0014846e01007387 */ /* 0x0009e80000100800 */
[----:B------:R-:W2:Y:S04]  /*3ca90*/  LDL.LU R113, [R1+0x14a8] ;  /* 0x0014a80001717983 */ /* 0x000ea80000300800 */
[----:B------:R-:W2:Y:S01]  /*3caa0*/  LDL.LU R112, [R1+0x14ac] ;  /* 0x0014ac0001707983 */ /* 0x000ea20000300800 */
[----:B----4-:R-:W-:-:S03]  /*3cab0*/  MOV R110, R22 ;  /* 0x00000016006e7202 */ /* 0x010fc60000000f00 */
[----:B------:R-:W4:Y:S01]  /*3cac0*/  LDL.LU R22, [R1+0x14b0] ;  /* 0x0014b00001167983 */ /* 0x000f220000300800 */
[----:B------:R-:W-:-:S04]  /*3cad0*/  USEL UR12, URZ, 0x4, !UP1 ;  /* 0x000000043f0c7887 */ /* 0x000fc8000c800000 */
[----:B------:R-:W-:-:S06]  /*3cae0*/  USEL UR12, UR12, URZ, !UP0 ;  /* 0x0000003f0c0c7287 */ /* 0x000fcc000c000000 */
[----:B------:R-:W-:-:S13]  /*3caf0*/  ISETP.NE.U32.AND P1, PT, RZ, UR12, PT ;  /* 0x0000000cff007c0c */ /* 0x000fda000bf25070 */
[----:B------:R-:W-:Y:S01]  /*3cb00*/  LDGSTS.E [R5+0x10008], desc[UR8][R110.64], P1 ;  /* 0x100080006e057fae */ /* 0x000fe20008921848 */
[----:B------:R-:W-:-:S04]  /*3cb10*/  UISETP.GT.AND UP1, UPT, UR16, 0x23, UPT ;  /* 0x000000231000788c */ /* 0x000fc8000bf24270 */
[----:B------:R-:W-:-:S04]  /*3cb20*/  USEL UR12, URZ, 0x4, !UP1 ;  /* 0x000000043f0c7887 */ /* 0x000fc8000c800000 */
[----:B------:R-:W-:Y:S01]  /*3cb30*/  USEL UR12, UR12, URZ, !UP0 ;  /* 0x0000003f0c0c7287 */ /* 0x000fe2000c000000 */
[----:B---3--:R-:W-:-:S05]  /*3cb40*/  IADD3 R23, P0, R23, R2, RZ ;  /* 0x0000000217177210 */ /* 0x008fca0007f1e0ff */
[--C-:B------:R-:W-:Y:S01]  /*3cb50*/  IMAD.X R109, R109, 0x1, R0.reuse, P0 ;  /* 0x000000016d6d7824 */ /* 0x100fe200000e0600 */
[----:B------:R-:W-:Y:S01]  /*3cb60*/  IADD3 R116, P2, R116, R2, RZ ;  /* 0x0000000274747210 */ /* 0x000fe20007f5e0ff */
[----:B------:R-:W-:Y:S04]  /*3cb70*/  STL [R1+0x1490], R23 ;  /* 0x0014901701007387 */ /* 0x000fe80000100800 */
[----:B------:R-:W-:Y:S01]  /*3cb80*/  IMAD.X R117, R117, 0x1, R0, P2 ;  /* 0x0000000175757824 */ /* 0x000fe200010e0600 */
[----:B------:R3:W-:Y:S01]  /*3cb90*/  STL [R1+0x148c], R109 ;  /* 0x00148c6d01007387 */ /* 0x0007e20000100800 */
[----:B-1----:R-:W-:-:S03]  /*3cba0*/  IMAD.MOV.U32 R119, RZ, RZ, R109 ;  /* 0x000000ffff777224 */ /* 0x002fc600078e006d */
[----:B------:R-:W-:Y:S01]  /*3cbb0*/  STL [R1+0x1498], R116 ;  /* 0x0014987401007387 */ /* 0x000fe20000100800 */
[----:B------:R-:W-:-:S03]  /*3cbc0*/  IMAD.MOV.U32 R118, RZ, RZ, R23 ;  /* 0x000000ffff767224 */ /* 0x000fc600078e0017 */
[----:B------:R-:W4:Y:S04]  /*3cbd0*/  LDL.LU R111, [R1+0x14b4] ;  /* 0x0014b400016f7983 */ /* 0x000f280000300800 */
[----:B------:R1:W-:Y:S04]  /*3cbe0*/  STL [R1+0x1494], R117 ;  /* 0x0014947501007387 */ /* 0x0003e80000100800 */
[----:B------:R-:W4:Y:S04]  /*3cbf0*/  LDL.LU R110, [R1+0x14b8] ;  /* 0x0014b800016e7983 */ /* 0x000f280000300800 */
[----:B---3--:R-:W3:Y:S04]  /*3cc00*/  LDL.LU R109, [R1+0x14bc] ;  /* 0x0014bc00016d7983 */ /* 0x008ee80000300800 */
[----:B------:R-:W3:Y:S04]  /*3cc10*/  LDL.LU R23, [R1+0x14c0] ;  /* 0x0014c00001177983 */ /* 0x000ee80000300800 */
[----:B------:R-:W-:Y:S04]  /*3cc20*/  LDGSTS.E [R5+0x14008], desc[UR8][R118.64], P1 ;  /* 0x1400800076057fae */ /* 0x000fe80008921848 */
[----:B------:R1:W-:Y:S01]  /*3cc30*/  LDGSTS.E [R5+0x18008], desc[UR8][R116.64], P1 ;  /* 0x1800800074057fae */ /* 0x0003e20008921848 */
[----:B--2---:R-:W-:-:S05]  /*3cc40*/  IADD3 R108, P0, R108, R2, RZ ;  /* 0x000000026c6c7210 */ /* 0x004fca0007f1e0ff */
[----:B------:R-:W-:Y:S01]  /*3cc50*/  IMAD.X R115, R115, 0x1, R0, P0 ;  /* 0x0000000173737824 */ /* 0x000fe200000e0600 */
[----:B------:R-:W-:Y:S04]  /*3cc60*/  STL [R1+0x14a0], R108 ;  /* 0x0014a06c01007387 */ /* 0x000fe80000100800 */
[----:B------:R2:W-:Y:S01]  /*3cc70*/  STL [R1+0x149c], R115 ;  /* 0x00149c7301007387 */ /* 0x0005e20000100800 */
[----:B-1----:R-:W-:Y:S01]  /*3cc80*/  IMAD.MOV.U32 R117, RZ, RZ, R115 ;  /* 0x000000ffff757224 */ /* 0x002fe200078e0073 */
[----:B------:R-:W-:Y:S02]  /*3cc90*/  MOV R116, R108 ;  /* 0x0000006c00747202 */ /* 0x000fe40000000f00 */
[----:B------:R-:W-:-:S03]  /*3cca0*/  ISETP.NE.U32.AND P0, PT, RZ, UR12, PT ;  /* 0x0000000cff007c0c */ /* 0x000fc6000bf05070 */
[----:B------:R1:W-:Y:S04]  /*3ccb0*/  LDGSTS.E [R5+0x1c008], desc[UR8][R116.64], P1 ;  /* 0x1c00800074057fae */ /* 0x0003e80008921848 */
[----:B--2---:R-:W2:Y:S04]  /*3ccc0*/  LDL.LU R115, [R1+0x10c4] ;  /* 0x0010c40001737983 */ /* 0x004ea80000300800 */
[----:B------:R-:W2:Y:S01]  /*3ccd0*/  LDL.LU R108, [R1+0x10c8] ;  /* 0x0010c800016c7983 */ /* 0x000ea20000300800 */
[----:B------:R-:W-:-:S05]  /*3cce0*/  IADD3 R113, P1, R113, R2, RZ ;  /* 0x0000000271717210 */ /* 0x000fca0007f3e0ff */
[----:B------:R-:W-:Y:S01]  /*3ccf0*/  IMAD.X R114, R114, 0x1, R0, P1 ;  /* 0x0000000172727824 */ /* 0x000fe200008e0600 */
[----:B----4-:R-:W-:Y:S01]  /*3cd00*/  IADD3 R22, P2, R22, R2, RZ ;  /* 0x0000000216167210 */ /* 0x010fe20007f5e0ff */
[----:B------:R4:W-:Y:S01]  /*3cd10*/  STL [R1+0x14a8], R113 ;  /* 0x0014a87101007387 */ /* 0x0009e20000100800 */
[----:B-1----:R-:W-:Y:S02]  /*3cd20*/  IMAD.MOV.U32 R116, RZ, RZ, R113 ;  /* 0x000000ffff747224 */ /* 0x002fe400078e0071 */
[----:B------:R-:W-:Y:S01]  /*3cd30*/  IMAD.MOV.U32 R117, RZ, RZ, R114 ;  /* 0x000000ffff757224 */ /* 0x000fe200078e0072 */
[----:B------:R1:W-:Y:S01]  /*3cd40*/  STL [R1+0x14a4], R114 ;  /* 0x0014a47201007387 */ /* 0x0003e20000100800 */
[----:B------:R-:W-:-:S03]  /*3cd50*/  IMAD.X R112, R112, 0x1, R0, P2 ;  /* 0x0000000170707824 */ /* 0x000fc600010e0600 */
[----:B------:R-:W-:Y:S04]  /*3cd60*/  STL [R1+0x14b0], R22 ;  /* 0x0014b01601007387 */ /* 0x000fe80000100800 */
[----:B----4-:R-:W4:Y:S04]  /*3cd70*/  LDL.LU R113, [R1+0x10d0] ;  /* 0x0010d00001717983 */ /* 0x010f280000300800 */
[----:B------:R1:W-:Y:S04]  /*3cd80*/  STL [R1+0x14ac], R112 ;  /* 0x0014ac7001007387 */ /* 0x0003e80000100800 */
[----:B------:R1:W-:Y:S04]  /*3cd90*/  LDGSTS.E [R5+0x1000c], desc[UR8][R116.64], P0 ;  /* 0x1000c00074057fae */ /* 0x0003e80008121848 */
[----:B-1----:R-:W4:Y:S01]  /*3cda0*/  LDL.LU R114, [R1+0x10cc] ;  /* 0x0010cc0001727983 */ /* 0x002f220000300800 */
[----:B------:R-:W-:Y:S01]  /*3cdb0*/  IMAD.MOV.U32 R117, RZ, RZ, R112 ;  /* 0x000000ffff757224 */ /* 0x000fe200078e0070 */
[----:B------:R-:W-:-:S02]  /*3cdc0*/  MOV R116, R22 ;  /* 0x0000001600747202 */ /* 0x000fc40000000f00 */
[----:B------:R-:W4:Y:S04]  /*3cdd0*/  LDL.LU R112, [R1+0x10d4] ;  /* 0x0010d40001707983 */ /* 0x000f280000300800 */
[----:B------:R-:W4:Y:S01]  /*3cde0*/  LDL.LU R22, [R1+0x10d8] ;  /* 0x0010d80001167983 */ /* 0x000f220000300800 */
[----:B------:R-:W1:Y:S03]  /*3cdf0*/  S2R R153, SR_TID.X ;  /* 0x0000000000997919 */ /* 0x000e660000002100 */
[----:B------:R3:W-:Y:S01]  /*3ce00*/  LDGSTS.E [R5+0x1400c], desc[UR8][R116.64], P0 ;  /* 0x1400c00074057fae */ /* 0x0007e20008121848 */
[----:B------:R-:W-:-:S04]  /*3ce10*/  UISETP.GT.AND UP1, UPT, UR16, 0x4, UPT ;  /* 0x000000041000788c */ /* 0x000fc8000bf24270 */
[----:B------:R-:W-:Y:S01]  /*3ce20*/  USEL UR12, URZ, 0x4, !UP1 ;  /* 0x000000043f0c7887 */ /* 0x000fe2000c800000 */
[C---:B-1----:R-:W-:Y:S02]  /*3ce30*/  SHF.L.U32 R152, R153.reuse, 0x4, RZ ;  /* 0x0000000499987819 */ /* 0x042fe400000006ff */
[----:B------:R-:W-:Y:S01]  /*3ce40*/  LOP3.LUT R153, R153, 0x7f, RZ, 0xc0, !PT ;  /* 0x0000007f99997812 */ /* 0x000fe200078ec0ff */
[----:B------:R-:W-:Y:S01]  /*3ce50*/  USEL UR12, UR12, URZ, !UP0 ;  /* 0x0000003f0c0c7287 */ /* 0x000fe2000c000000 */
[-C--:B------:R-:W-:Y:S02]  /*3ce60*/  IADD3 R110, P1, R110, R2.reuse, RZ ;  /* 0x000000026e6e7210 */ /* 0x080fe40007f3e0ff */
[----:B---3--:R-:W-:-:S03]  /*3ce70*/  IADD3 R23, P2, R23, R2, RZ ;  /* 0x0000000217177210 */ /* 0x008fc60007f5e0ff */
[--C-:B------:R-:W-:Y:S02]  /*3ce80*/  IMAD.X R111, R111, 0x1, R0.reuse, P1 ;  /* 0x000000016f6f7824 */ /* 0x100fe400008e0600 */
[----:B------:R-:W-:Y:S01]  /*3ce90*/  IMAD.X R109, R109, 0x1, R0, P2 ;  /* 0x000000016d6d7824 */ /* 0x000fe200010e0600 */
[----:B------:R1:W-:Y:S01]  /*3cea0*/  STL [R1+0x14b8], R110 ;  /* 0x0014b86e01007387 */ /* 0x0003e20000100800 */
[----:B------:R-:W-:Y:S02]  /*3ceb0*/  IMAD.MOV.U32 R116, RZ, RZ, R23 ;  /* 0x000000ffff747224 */ /* 0x000fe400078e0017 */
[----:B------:R-:W-:Y:S01]  /*3cec0*/  IMAD.MOV.U32 R117, RZ, RZ, R109 ;  /* 0x000000ffff757224 */ /* 0x000fe200078e006d */
[----:B------:R3:W-:Y:S04]  /*3ced0*/  STL [R1+0x14b4], R111 ;  /* 0x0014b46f01007387 */ /* 0x0007e80000100800 */
[----:B------:R-:W-:Y:S04]  /*3cee0*/  STL [R1+0x14c0], R23 ;  /* 0x0014c01701007387 */ /* 0x000fe80000100800 */
[----:B------:R-:W-:Y:S04]  /*3cef0*/  LDGSTS.E [R5+0x1800c], desc[UR8][R110.64], P0 ;  /* 0x1800c0006e057fae */ /* 0x000fe80008121848 */
[----:B------:R2:W-:Y:S04]  /*3cf00*/  STL [R1+0x14bc], R109 ;  /* 0x0014bc6d01007387 */ /* 0x0005e80000100800 */
[----:B------:R2:W-:Y:S04]  /*3cf10*/  LDGSTS.E [R5+0x1c00c], desc[UR8][R116.64], P0 ;  /* 0x1c00c00074057fae */ /* 0x0005e80008121848 */
[----:B-1----:R-:W4:Y:S04]  /*3cf20*/  LDL.LU R110, [R1+0x10e0] ;  /* 0x0010e000016e7983 */ /* 0x002f280000300800 */
[----:B---3--:R-:W3:Y:S01]  /*3cf30*/  LDL.LU R111, [R1+0x10dc] ;  /* 0x0010dc00016f7983 */ /* 0x008ee20000300800 */
[----:B--2---:R-:W-:-:S03]  /*3cf40*/  LOP3.LUT R116, R152, 0x70, RZ, 0xc0, !PT ;  /* 0x0000007098747812 */ /* 0x004fc600078ec0ff */
[----:B------:R-:W2:Y:S01]  /*3cf50*/  LDL.LU R109, [R1+0x10e4] ;  /* 0x0010e400016d7983 */ /* 0x000ea20000300800 */
[----:B------:R-:W-:Y:S01]  /*3cf60*/  IADD3 R108, P1, R108, R2, RZ ;  /* 0x000000026c6c7210 */ /* 0x000fe20007f3e0ff */
[----:B------:R-:W-:Y:S02]  /*3cf70*/  IMAD R116, R153, 0x80, R116 ;  /* 0x0000008099747824 */ /* 0x000fe400078e0274 */
[----:B------:R-:W2:Y:S02]  /*3cf80*/  LDL.LU R23, [R1+0x10e8] ;  /* 0x0010e80001177983 */ /* 0x000ea40000300800 */
[----:B------:R-:W-:Y:S01]  /*3cf90*/  IMAD.X R115, R115, 0x1, R0, P1 ;  /* 0x0000000173737824 */ /* 0x000fe200008e0600 */
[----:B------:R-:W-:Y:S01]  /*3cfa0*/  LOP3.LUT R116, R116, 0x10, RZ, 0x3c, !PT ;  /* 0x0000001074747812 */ /* 0x000fe200078e3cff */
[----:B------:R1:W-:Y:S01]  /*3cfb0*/  STL [R1+0x10c8], R108 ;  /* 0x0010c86c01007387 */ /* 0x0003e20000100800 */
[----:B------:R-:W-:-:S03]  /*3cfc0*/  IMAD.MOV.U32 R118, RZ, RZ, R108 ;  /* 0x000000ffff767224 */ /* 0x000fc600078e006c */
[----:B------:R-:W-:Y:S01]  /*3cfd0*/  VIADD R5, R116, UR17 ;  /* 0x0000001174057c36 */ /* 0x000fe20008000000 */
[----:B------:R4:W-:Y:S04]  /*3cfe0*/  STL [R1+0x10c4], R115 ;  /* 0x0010c47301007387 */ /* 0x0009e80000100800 */
[----:B------:R-:W2:Y:S04]  /*3cff0*/  LDL.LU R116, [R1+0x10ec] ;  /* 0x0010ec0001747983 */ /* 0x000ea80000300800 */
[----:B-1----:R-:W2:Y:S01]  /*3d000*/  LDL.LU R108, [R1+0x10f0] ;  /* 0x0010f000016c7983 */ /* 0x002ea20000300800 */
[----:B------:R-:W-:Y:S01]  /*3d010*/  ISETP.NE.U32.AND P0, PT, RZ, UR12, PT ;  /* 0x0000000cff007c0c */ /* 0x000fe2000bf05070 */
[----:B------:R-:W-:-:S12]  /*3d020*/  IMAD.MOV.U32 R119, RZ, RZ, R115 ;  /* 0x000000ffff777224 */ /* 0x000fd800078e0073 */
[----:B------:R1:W-:Y:S01]  /*3d030*/  LDGSTS.E [R5], desc[UR8][R118.64], P0 ;  /* 0x0000000076057fae */ /* 0x0003e20008121848 */
[----:B----4-:R-:W-:-:S05]  /*3d040*/  IADD3 R113, P1, R113, R2, RZ ;  /* 0x0000000271717210 */ /* 0x010fca0007f3e0ff */
[----:B------:R-:W-:Y:S01]  /*3d050*/  STL [R1+0x10d0], R113 ;  /* 0x0010d07101007387 */ /* 0x000fe20000100800 */
[----:B------:R-:W-:-:S05]  /*3d060*/  IADD3.X R114, R114, R0, RZ, P1, !PT ;  /* 0x0000000072727210 */ /* 0x000fca0000ffe4ff */
[----:B------:R4:W-:Y:S01]  /*3d070*/  STL [R1+0x10cc], R114 ;  /* 0x0010cc7201007387 */ /* 0x0009e20000100800 */
[----:B------:R-:W-:Y:S01]  /*3d080*/  IMAD.MOV.U32 R115, RZ, RZ, R114 ;  /* 0x000000ffff737224 */ /* 0x000fe200078e0072 */
[----:B------:R-:W-:Y:S01]  /*3d090*/  IADD3 R22, P2, R22, R2, RZ ;  /* 0x0000000216167210 */ /* 0x000fe20007f5e0ff */
[----:B----4-:R-:W-:-:S04]  /*3d0a0*/  IMAD.MOV.U32 R114, RZ, RZ, R113 ;  /* 0x000000ffff727224 */ /* 0x010fc800078e0071 */
[----:B------:R-:W-:Y:S01]  /*3d0b0*/  IMAD.X R112, R112, 0x1, R0, P2 ;  /* 0x0000000170707824 */ /* 0x000fe200010e0600 */
[----:B------:R-:W-:Y:S04]  /*3d0c0*/  STL [R1+0x10d8], R22 ;  /* 0x0010d81601007387 */ /* 0x000fe80000100800 */
[----:B------:R-:W4:Y:S04]  /*3d0d0*/  LDL.LU R113, [R1+0x10f8] ;  /* 0x0010f80001717983 */ /* 0x000f280000300800 */
[----:B------:R1:W-:Y:S04]  /*3d0e0*/  STL [R1+0x10d4], R112 ;  /* 0x0010d47001007387 */ /* 0x0003e80000100800 */
[----:B------:R-:W-:Y:S04]  /*3d0f0*/  LDGSTS.E [R5+0x4000], desc[UR8][R114.64], P0 ;  /* 0x0400000072057fae */ /* 0x000fe80008121848 */
[----:B------:R-:W4:Y:S01]  /*3d100*/  LDL.LU R114, [R1+0x10f4] ;  /* 0x0010f40001727983 */ /* 0x000f220000300800 */
[----:B-1----:R-:W-:-:S02]  /*3d110*/  IMAD.MOV.U32 R118, RZ, RZ, R22 ;  /* 0x000000ffff767224 */ /* 0x002fc400078e0016 */
[----:B------:R-:W-:Y:S02]  /*3d120*/  IMAD.MOV.U32 R119, RZ, RZ, R112 ;  /* 0x000000ffff777224 */ /* 0x000fe400078e0070 */
[----:B------:R-:W4:Y:S04]  /*3d130*/  LDL.LU R112, [R1+0x10fc] ;  /* 0x0010fc0001707983 */ /* 0x000f280000300800 */
[----:B------:R-:W4:Y:S04]  /*3d140*/  LDL.LU R22, [R1+0x1100] ;  /* 0x0011000001167983 */ /* 0x000f280000300800 */
[----:B------:R-:W4:Y:S04]  /*3d150*/  LDL.LU R115, [R1+0x1104] ;  /* 0x0011040001737983 */ /* 0x000f280000300800 */
[----:B------:R1:W-:Y:S01]  /*3d160*/  LDGSTS.E [R5+0x8000], desc[UR8][R118.64], P0 ;  /* 0x0800000076057fae */ /* 0x0003e20008121848 */
[----:B------:R-:W-:-:S04]  /*3d170*/  UISETP.GT.AND UP1, UPT, UR16, 0x5, UPT ;  /* 0x000000051000788c */ /* 0x000fc8000bf24270 */
[----:B------:R-:W-:-:S04]  /*3d180*/  USEL UR12, URZ, 0x4, !UP1 ;  /* 0x000000043f0c7887 */ /* 0x000fc8000c800000 */
[----:B------:R-:W-:Y:S01]  /*3d190*/  USEL UR12, UR12, URZ, !UP0 ;  /* 0x0000003f0c0c7287 */ /* 0x000fe2000c000000 */
[----:B------:R-:W-:-:S04]  /*3d1a0*/  IADD3 R110, P1, R110, R2, RZ ;  /* 0x000000026e6e7210 */ /* 0x000fc80007f3e0ff */
[----:B---3--:R-:W-:Y:S01]  /*3d1b0*/  IADD3.X R111, R111, R0, RZ, P1, !PT ;  /* 0x000000006f6f7210 */ /* 0x008fe20000ffe4ff */
[----:B------:R-:W-:Y:S04]  /*3d1c0*/  STL [R1+0x10e0], R110 ;  /* 0x0010e06e01007387 */ /* 0x000fe80000100800 */
[----:B------:R3:W-:Y:S01]  /*3d1d0*/  STL [R1+0x10dc], R111 ;  /* 0x0010dc6f01007387 */ /* 0x0007e20000100800 */
[----:B-1----:R-:W-:Y:S01]  /*3d1e0*/  IMAD.MOV.U32 R119, RZ, RZ, R111 ;  /* 0x000000ffff777224 */ /* 0x002fe200078e006f */
[----:B--2---:R-:W-:Y:S02]  /*3d1f0*/  IADD3 R23, P1, R23, R2, RZ ;  /* 0x0000000217177210 */ /* 0x004fe40007f3e0ff */
[----:B---3--:R-:W2:Y:S03]  /*3d200*/  LDL.LU R111, [R1+0x1108] ;  /* 0x00110800016f7983 */ /* 0x008ea60000300800 */
[----:B------:R-:W-:-:S02]  /*3d210*/  IMAD.X R109, R109, 0x1, R0, P1 ;  /* 0x000000016d6d7824 */ /* 0x000fc400008e0600 */
[----:B------:R-:W-:Y:S01]  /*3d220*/  IMAD.MOV.U32 R118, RZ, RZ, R110 ;  /* 0x000000ffff767224 */ /* 0x000fe200078e006e */
[----:B------:R1:W-:Y:S01]  /*3d230*/  STL [R1+0x10e8], R23 ;  /* 0x0010e81701007387 */ /* 0x0003e20000100800 */
[----:B------:R-:W-:-:S03]  /*3d240*/  IADD3 R108, P2, R108, R2, RZ ;  /* 0x000000026c6c7210 */ /* 0x000fc60007f5e0ff */
[----:B------:R3:W-:Y:S02]  /*3d250*/  STL [R1+0x10e4], R109 ;  /* 0x0010e46d01007387 */ /* 0x0007e40000100800 */
[----:B------:R-:W-:Y:S02]  /*3d260*/  IMAD.X R116, R116, 0x1, R0, P2 ;  /* 0x0000000174747824 */ /* 0x000fe400010e0600 */
[----:B------:R-:W-:Y:S04]  /*3d270*/  STL [R1+0x10f0], R108 ;  /* 0x0010f06c01007387 */ /* 0x000fe80000100800 */
[----:B------:R1:W-:Y:S04]  /*3d280*/  LDGSTS.E [R5+0xc000], desc[UR8][R118.64], P0 ;  /* 0x0c00000076057fae */ /* 0x0003e80008121848 */
[----:B------:R-:W2:Y:S04]  /*3d290*/  LDL.LU R110, [R1+0x110c] ;  /* 0x00110c00016e7983 */ /* 0x000ea80000300800 */
[----:B------:R3:W-:Y:S01]  /*3d2a0*/  STL [R1+0x10ec], R116 ;  /* 0x0010ec7401007387 */ /* 0x0007e20000100800 */
[----:B-1----:R-:W-:-:S03]  /*3d2b0*/  IMAD.MOV.U32 R118, RZ, RZ, R23 ;  /* 0x000000ffff767224 */ /* 0x002fc600078e0017 */
[----:B------:R-:W2:Y:S01]  /*3d2c0*/  LDL.LU R23, [R1+0x1110] ;  /* 0x0011100001177983 */ /* 0x000ea20000300800 */
[----:B------:R-:W-:Y:S01]  /*3d2d0*/  MOV R119, R109 ;  /* 0x0000006d00777202 */ /* 0x000fe20000000f00 */
[----:B------:R-:W-:Y:S01]  /*3d2e0*/  IMAD.MOV.U32 R117, RZ, RZ, R116 ;  /* 0x000000ffff757224 */ /* 0x000fe200078e0074 */
[----:B------:R-:W-:Y:S01]  /*3d2f0*/  ISETP.NE.U32.AND P0, PT, RZ, UR12, PT ;  /* 0x0000000cff007c0c */ /* 0x000fe2000bf05070 */
[----:B---3--:R-:W3:Y:S01]  /*3d300*/  LDL.LU R109, [R1+0x1114] ;  /* 0x00111400016d7983 */ /* 0x008ee20000300800 */
[----:B------:R-:W-:-:S03]  /*3d310*/  IMAD.MOV.U32 R116, RZ, RZ, R108 ;  /* 0x000000ffff747224 */ /* 0x000fc600078e006c */
[----:B------:R-:W3:Y:S08]  /*3d320*/  LDL.LU R108, [R1+0x1118] ;  /* 0x00111800016c7983 */ /* 0x000ef00000300800 */
[----:B------:R-:W-:Y:S04]  /*3d330*/  LDGSTS.E [R5+0x4], desc[UR8][R118.64], P0 ;  /* 0x0000400076057fae */ /* 0x000fe80008121848 */
[----:B------:R1:W-:Y:S01]  /*3d340*/  LDGSTS.E [R5+0x4004], desc[UR8][R116.64], P0 ;  /* 0x0400400074057fae */ /* 0x0003e20008121848 */
[----:B----4-:R-:W-:-:S05]  /*3d350*/  IADD3 R113, P1, R113, R2, RZ ;  /* 0x0000000271717210 */ /* 0x010fca0007f3e0ff */
[----:B------:R-:W-:Y:S01]  /*3d360*/  STL [R1+0x10f8], R113 ;  /* 0x0010f87101007387 */ /* 0x000fe20000100800 */
[----:B-1----:R-:W-:Y:S02]  /*3d370*/  IMAD.MOV.U32 R116, RZ, RZ, R113 ;  /* 0x000000ffff747224 */ /* 0x002fe400078e0071 */
[----:B------:R-:W-:-:S04]  /*3d380*/  IMAD.X R114, R114, 0x1, R0, P1 ;  /* 0x0000000172727824 */ /* 0x000fc800008e0600 */
[----:B------:R-:W-:Y:S01]  /*3d390*/  IMAD.MOV.U32 R117, RZ, RZ, R114 ;  /* 0x000000ffff757224 */ /* 0x000fe200078e0072 */
[----:B------:R1:W-:Y:S01]  /*3d3a0*/  STL [R1+0x10f4], R114 ;  /* 0x0010f47201007387 */ /* 0x0003e20000100800 */
[----:B------:R-:W-:Y:S01]  /*3d3b0*/  IADD3 R22, P2, R22, R2, RZ ;  /* 0x0000000216167210 */ /* 0x000fe20007f5e0ff */
[----:B------:R-:W-:Y:S02]  /*3d3c0*/  UISETP.GT.AND UP1, UPT, UR16, 0x6, UPT ;  /* 0x000000061000788c */ /* 0x000fe4000bf24270 */
[----:B------:R4:W-:Y:S04]  /*3d3d0*/  LDGSTS.E [R5+0x8004], desc[UR8][R116.64], P0 ;  /* 0x0800400074057fae */ /* 0x0009e80008121848 */
[----:B-1----:R-:W3:Y:S04]  /*3d3e0*/  LDL.LU R114, [R1+0x111c] ;  /* 0x00111c0001727983 */ /* 0x002ee80000300800 */
[----:B------:R-:W3:Y:S01]  /*3d3f0*/  LDL.LU R113, [R1+0x1120] ;  /* 0x0011200001717983 */ /* 0x000ee20000300800 */
[----:B------:R-:W-:Y:S01]  /*3d400*/  IADD3.X R112, R112, R0, RZ, P2, !PT ;  /* 0x0000000070707210 */ /* 0x000fe200017fe4ff */
[----:B------:R-:W-:-:S02]  /*3d410*/  USEL UR12, URZ, 0x4, !UP1 ;  /* 0x000000043f0c7887 */ /* 0x000fc4000c800000 */
[----:B------:R-:W-:Y:S01]  /*3d420*/  STL [R1+0x1100], R22 ;  /* 0x0011001601007387 */ /* 0x000fe20000100800 */
[----:B----4-:R-:W-:Y:S02]  /*3d430*/  IMAD.MOV.U32 R116, RZ, RZ, R22 ;  /* 0x000000ffff747224 */ /* 0x010fe400078e0016 */
[----:B------:R-:W-:Y:S01]  /*3d440*/  IMAD.MOV.U32 R117, RZ, RZ, R112 ;  /* 0x000000ffff757224 */ /* 0x000fe200078e0070 */
[----:B------:R1:W-:Y:S01]  /*3d450*/  STL [R1+0x10fc], R112 ;  /* 0x0010fc7001007387 */ /* 0x0003e20000100800 */
[----:B------:R-:W-:-:S03]  /*3d460*/  USEL UR12, UR12, URZ, !UP0 ;  /* 0x0000003f0c0c7287 */ /* 0x000fc6000c000000 */
[----:B------:R4:W-:Y:S03]  /*3d470*/  LDGSTS.E [R5+0xc004], desc[UR8][R116.64], P0 ;  /* 0x0c00400074057fae */ /* 0x0009e60008121848 */
[----:B------:R-:W-:Y:S02]  /*3d480*/  ISETP.NE.U32.AND P1, PT, RZ, UR12, PT ;  /* 0x0000000cff007c0c */ /* 0x000fe4000bf25070 */
[----:B--2---:R-:W-:-:S05]  /*3d490*/  IADD3 R111, P3, R111, R2, RZ ;  /* 0x000000026f6f7210 */ /* 0x004fca0007f7e0ff */
[----:B------:R-:W-:Y:S01]  /*3d4a0*/  IMAD.X R115, R115, 0x1, R0, P3 ;  /* 0x0000000173737824 */ /* 0x000fe200018e0600 */
[----:B------:R-:W-:Y:S04]  /*3d4b0*/  STL [R1+0x1108], R111 ;  /* 0x0011086f01007387 */ /* 0x000fe80000100800 */
[----:B-1----:R-:W2:Y:S01]  /*3d4c0*/  LDL.LU R112, [R1+0x1124] ;  /* 0x0011240001707983 */ /* 0x002ea20000300800 */
[----:B----4-:R-:W-:-:S03]  /*3d4d0*/  IMAD.MOV.U32 R117, RZ, RZ, R115 ;  /* 0x000000ffff757224 */ /* 0x010fc600078e0073 */
[----:B------:R1:W-:Y:S01]  /*3d4e0*/  STL [R1+0x1104], R115 ;  /* 0x0011047301007387 */ /* 0x0003e20000100800 */
[----:B------:R-:W-:-:S03]  /*3d4f0*/  IMAD.MOV.U32 R116, RZ, RZ, R111 ;  /* 0x000000ffff747224 */ /* 0x000fc600078e006f */
[----:B------:R-:W4:Y:S04]  /*3d500*/  LDL.LU R22, [R1+0x1128] ;  /* 0x0011280001167983 */ /* 0x000f280000300800 */
[----:B------:R3:W-:Y:S04]  /*3d510*/  LDGSTS.E [R5+0x8], desc[UR8][R116.64], P1 ;  /* 0x0000800074057fae */ /* 0x0007e80008921848 */
[----:B-1----:R-:W2:Y:S04]  /*3d520*/  LDL.LU R115, [R1+0x112c] ;  /* 0x00112c0001737983 */ /* 0x002ea80000300800 */
[----:B------:R-:W2:Y:S01]  /*3d530*/  LDL.LU R111, [R1+0x1130] ;  /* 0x00113000016f7983 */ /* 0x000ea20000300800 */
[----:B------:R-:W-:-:S04]  /*3d540*/  IADD3 R23, P0, R23, R2, RZ ;  /* 0x0000000217177210 */ /* 0x000fc80007f1e0ff */
[----:B------:R-:W-:Y:S01]  /*3d550*/  IADD3.X R110, R110, R0, RZ, P0, !PT ;  /* 0x000000006e6e7210 */ /* 0x000fe200007fe4ff */
[----:B------:R1:W-:Y:S01]  /*3d560*/  STL [R1+0x1110], R23 ;  /* 0x0011101701007387 */ /* 0x0003e20000100800 */
[----:B---3--:R-:W-:-:S03]  /*3d570*/  IADD3 R108, P2, R108, R2, RZ ;  /* 0x000000026c6c7210 */ /* 0x008fc60007f5e0ff */
[----:B------:R3:W-:Y:S01]  /*3d580*/  STL [R1+0x110c], R110 ;  /* 0x00110c6e01007387 */ /* 0x0007e20000100800 */
[----:B------:R-:W-:Y:S02]  /*3d590*/  IMAD.MOV.U32 R116, RZ, RZ, R23 ;  /* 0x000000ffff747224 */ /* 0x000fe400078e0017 */
[----:B------:R-:W-:Y:S01]  /*3d5a0*/  IMAD.X R109, R109, 0x1, R0, P2 ;  /* 0x000000016d6d7824 */ /* 0x000fe200010e0600 */
[----:B------:R-:W-:Y:S04]  /*3d5b0*/  STL [R1+0x1118], R108 ;  /* 0x0011186c01007387 */ /* 0x000fe80000100800 */
[----:B-1----:R-:W2:Y:S01]  /*3d5c0*/  LDL.LU R23, [R1+0x1138] ;  /* 0x0011380001177983 */ /* 0x002ea20000300800 */
[----:B------:R-:W-:-:S03]  /*3d5d0*/  IMAD.MOV.U32 R117, RZ, RZ, R110 ;  /* 0x000000ffff757224 */ /* 0x000fc600078e006e */
[----:B------:R1:W-:Y:S04]  /*3d5e0*/  STL [R1+0x1114], R109 ;  /* 0x0011146d01007387 */ /* 0x0003e80000100800 */
[----:B---3--:R-:W3:Y:S04]  /*3d5f0*/  LDL.LU R110, [R1+0x1134] ;  /* 0x00113400016e7983 */ /* 0x008ee80000300800 */
[----:B------:R-:W-:Y:S04]  /*3d600*/  LDGSTS.E [R5+0x4008], desc[UR8][R116.64], P1 ;  /* 0x0400800074057fae */ /* 0x000fe80008921848 */
[----:B------:R-:W-:Y:S04]  /*3d610*/  LDGSTS.E [R5+0x8008], desc[UR8][R108.64], P1 ;  /* 0x080080006c057fae */ /* 0x000fe80008921848 */
[----:B-1----:R-:W3:Y:S04]  /*3d620*/  LDL.LU R109, [R1+0x113c] ;  /* 0x00113c00016d7983 */ /* 0x002ee80000300800 */
[----:B------:R-:W3:Y:S01]  /*3d630*/  LDL.LU R108, [R1+0x1140] ;  /* 0x00114000016c7983 */ /* 0x000ee20000300800 */
[----:B------:R-:W-:-:S05]  /*3d640*/  IADD3 R113, P0, R113, R2, RZ ;  /* 0x0000000271717210 */ /* 0x000fca0007f1e0ff */
[----:B------:R-:W-:Y:S01]  /*3d650*/  IMAD.X R114, R114, 0x1, R0, P0 ;  /* 0x0000000172727824 */ /* 0x000fe200000e0600 */
[----:B------:R-:W-:Y:S04]  /*3d660*/  STL [R1+0x1120], R113 ;  /* 0x0011207101007387 */ /* 0x000fe80000100800 */
[----:B------:R1:W-:Y:S01]  /*3d670*/  STL [R1+0x111c], R114 ;  /* 0x00111c7201007387 */ /* 0x0003e20000100800 */
[----:B------:R-:W-:-:S03]  /*3d680*/  MOV R119, R114 ;  /* 0x0000007200777202 */ /* 0x000fc60000000f00 */
[----:B------:R-:W3:Y:S04]  /*3d690*/  LDL.LU R116, [R1+0x14c4] ;  /* 0x0014c40001747983 */ /* 0x000ee80000300800 */
[----:B-1----:R-:W3:Y:S01]  /*3d6a0*/  LDL.LU R114, [R1+0x14c8] ;  /* 0x0014c80001727983 */ /* 0x002ee20000300800 */
[----:B------:R-:W-:Y:S01]  /*3d6b0*/  UISETP.GT.AND UP1, UPT, UR16, 0x7, UPT ;  /* 0x000000071000788c */ /* 0x000fe2000bf24270 */
[----:B------:R-:W-:-:S03]  /*3d6c0*/  IMAD.MOV.U32 R118, RZ, RZ, R113 ;  /* 0x000000ffff767224 */ /* 0x000fc600078e0071 */
[----:B------:R-:W-:Y:S02]  /*3d6d0*/  USEL UR12, URZ, 0x4, !UP1 ;  /* 0x000000043f0c7887 */ /* 0x000fe4000c800000 */
[----:B------:R1:W-:Y:S02]  /*3d6e0*/  LDGSTS.E [R5+0xc008], desc[UR8][R118.64], P1 ;  /* 0x0c00800076057fae */ /* 0x0003e40008921848 */
[----:B------:R-:W-:-:S06]  /*3d6f0*/  USEL UR12, UR12, URZ, !UP0 ;  /* 0x0000003f0c0c7287 */ /* 0x000fcc000c000000 */
[----:B------:R-:W-:Y:S02]  /*3d700*/  ISETP.NE.U32.AND P0, PT, RZ, UR12, PT ;  /* 0x0000000cff007c0c */ /* 0x000fe4000bf05070 */
[----:B----4-:R-:W-:-:S05]  /*3d710*/  IADD3 R22, P1, R22, R2, RZ ;  /* 0x0000000216167210 */ /* 0x010fca0007f3e0ff */
[----:B--2---:R-:W-:Y:S01]  /*3d720*/  IMAD.X R112, R112, 0x1, R0, P1 ;  /* 0x0000000170707824 */ /* 0x004fe200008e0600 */
[----:B------:R2:W-:Y:S01]  /*3d730*/  STL [R1+0x1128], R22 ;  /* 0x0011281601007387 */ /* 0x0005e20000100800 */
[----:B------:R-:W-:-:S03]  /*3d740*/  IADD3 R111, P2, R111, R2, RZ ;  /* 0x000000026f6f7210 */ /* 0x000fc60007f5e0ff */
[----:B------:R4:W-:Y:S02]  /*3d750*/  STL [R1+0x1124], R112 ;  /* 0x0011247001007387 */ /* 0x0009e40000100800 */
[----:B------:R-:W-:Y:S02]  /*3d760*/  IMAD.X R115, R115, 0x1, R0, P2 ;  /* 0x0000000173737824 */ /* 0x000fe400010e0600 */
[----:B------:R4:W-:Y:S01]  /*3d770*/  STL [R1+0x1130], R111 ;  /* 0x0011306f01007387 */ /* 0x0009e20000100800 */
[----:B-1----:R-:W-:Y:S02]  /*3d780*/  IMAD.MOV.U32 R118, RZ, RZ, R22 ;  /* 0x000000ffff767224 */ /* 0x002fe400078e0016 */
[----:B------:R-:W-:Y:S01]  /*3d790*/  IMAD.MOV.U32 R119, RZ, RZ, R112 ;  /* 0x000000ffff777224 */ /* 0x000fe200078e0070 */
[----:B------:R-:W3:Y:S04]  /*3d7a0*/  LDL.LU R113, [R1+0x14cc] ;  /* 0x0014cc0001717983 */ /* 0x000ee80000300800 */
[----:B------:R-:W-:Y:S04]  /*3d7b0*/  STL [R1+0x112c], R115 ;  /* 0x00112c7301007387 */ /* 0x000fe80000100800 */
[----:B--2---:R-:W2:Y:S04]  /*3d7c0*/  LDL.LU R22, [R1+0x14d0] ;  /* 0x0014d00001167983 */ /* 0x004ea80000300800 */
[----:B------:R1:W-:Y:S01]  /*3d7d0*/  LDGSTS.E [R5+0xc], desc[UR8][R118.64], P0 ;  /* 0x0000c00076057fae */ /* 0x0003e20008121848 */
[----:B------:R-:W-:-:S03]  /*3d7e0*/  IADD3 R23, P1, R23, R2, RZ ;  /* 0x0000000217177210 */ /* 0x000fc60007f3e0ff */
[----:B----4-:R-:W4:Y:S01]  /*3d7f0*/  LDL.LU R112, [R1+0x14d4] ;  /* 0x0014d40001707983 */ /* 0x010f220000300800 */
[----:B-1----:R-:W-:-:S03]  /*3d800*/  IMAD.MOV.U32 R118, RZ, RZ, R111 ;  /* 0x000000ffff767224 */ /* 0x002fc600078e006f */
[----:B------:R-:W4:Y:S01]  /*3d810*/  LDL.LU R111, [R1+0x14d8] ;  /* 0x0014d800016f7983 */ /* 0x000f220000300800 */
[----:B------:R-:W-:Y:S01]  /*3d820*/  MOV R119, R115 ;  /* 0x0000007300777202 */ /* 0x000fe20000000f00 */
[----:B---3--:R-:W-:Y:S02]  /*3d830*/  IMAD.X R110, R110, 0x1, R0, P1 ;  /* 0x000000016e6e7824 */ /* 0x008fe400008e0600 */
[----:B------:R-:W-:Y:S04]  /*3d840*/  STL [R1+0x1138], R23 ;  /* 0x0011381701007387 */ /* 0x000fe80000100800 */
[----:B------:R1:W-:Y:S04]  /*3d850*/  LDGSTS.E [R5+0x400c], desc[UR8][R118.64], P0 ;  /* 0x0400c00076057fae */ /* 0x0003e80008121848 */
[----:B------:R3:W-:Y:S01]  /*3d860*/  STL [R1+0x1134], R110 ;  /* 0x0011346e01007387 */ /* 0x0007e20000100800 */
[----:B-1----:R-:W-:-:S02]  /*3d870*/  IMAD.MOV.U32 R119, RZ, RZ, R110 ;  /* 0x000000ffff777224 */ /* 0x002fc400078e006e */
[----:B------:R-:W-:Y:S01]  /*3d880*/  IMAD.MOV.U32 R118, RZ, RZ, R23 ;  /* 0x000000ffff767224 */ /* 0x000fe200078e0017 */
[----:B---3--:R-:W3:Y:S04]  /*3d890*/  LDL.LU R110, [R1+0x14dc] ;  /* 0x0014dc00016e7983 */ /* 0x008ee80000300800 */
[----:B------:R-:W3:Y:S01]  /*3d8a0*/  LDL.LU R23, [R1+0x14e0] ;  /* 0x0014e00001177983 */ /* 0x000ee20000300800 */
[----:B------:R-:W-:-:S03]  /*3d8b0*/  IADD3 R108, P2, R108, R2, RZ ;  /* 0x000000026c6c7210 */ /* 0x000fc60007f5e0ff */
[----:B------:R1:W-:Y:S02]  /*3d8c0*/  LDGSTS.E [R5+0x800c], desc[UR8][R118.64], P0 ;  /* 0x0800c00076057fae */ /* 0x0003e40008121848 */
[----:B------:R-:W-:Y:S02]  /*3d8d0*/  IMAD.X R109, R109, 0x1, R0, P2 ;  /* 0x000000016d6d7824 */ /* 0x000fe400010e0600 */
[----:B------:R-:W-:Y:S04]  /*3d8e0*/  STL [R1+0x1140], R108 ;  /* 0x0011406c01007387 */ /* 0x000fe80000100800 */
[----:B------:R1:W-:Y:S02]  /*3d8f0*/  STL [R1+0x113c], R109 ;  /* 0x00113c6d01007387 */ /* 0x0003e40000100800 */
[----:B-1----:R-:W-:Y:S01]  /*3d900*/  IMAD.MOV.U32 R119, RZ, RZ, R109 ;  /* 0x000000ffff777224 */ /* 0x002fe200078e006d */
[----:B------:R-:W-:-:S02]  /*3d910*/  MOV R118, R108 ;  /* 0x0000006c00767202 */ /* 0x000fc40000000f00 */
[----:B------:R-:W-:Y:S01]  /*3d920*/  IADD3 R114, P3, R114, R2, RZ ;  /* 0x0000000272727210 */ /* 0x000fe20007f7e0ff */
[----:B------:R-:W-:Y:S02]  /*3d930*/  UISETP.GT.AND UP1, UPT, UR16, 0x24, UPT ;  /* 0x000000241000788c */ /* 0x000fe4000bf24270 */
[----:B------:R-:W-:Y:S02]  /*3d940*/  LDGSTS.E [R5+0xc00c], desc[UR8][R118.64], P0 ;  /* 0x0c00c00076057fae */ /* 0x000fe40008121848 */
[----:B------:R-:W-:Y:S02]  /*3d950*/  IMAD.X R116, R116, 0x1, R0, P3 ;  /* 0x0000000174747824 */ /* 0x000fe400018e0600 */
[----:B------:R-:W-:Y:S04]  /*3d960*/  STL [R1+0x14c8], R114 ;  /* 0x0014c87201007387 */ /* 0x000fe80000100800 */
[----:B------:R-:W3:Y:S01]  /*3d970*/  LDL.LU R109, [R1+0x14e4] ;  /* 0x0014e400016d7983 */ /* 0x000ee20000300800 */
[----:B------:R-:W-:-:S03]  /*3d980*/  IMAD.MOV.U32 R117, RZ, RZ, R116 ;  /* 0x000000ffff757224 */ /* 0x000fc600078e0074 */
[----:B------:R1:W-:Y:S04]  /*3d990*/  STL [R1+0x14c4], R116 ;  /* 0x0014c47401007387 */ /* 0x0003e80000100800 */
[----:B------:R-:W3:Y:S04]  /*3d9a0*/  LDL.LU R108, [R1+0x14e8] ;  /* 0x0014e800016c7983 */ /* 0x000ee80000300800 */
[----:B------:R-:W3:Y:S01]  /*3d9b0*/  LDL.LU R115, [R1+0x14ec] ;  /* 0x0014ec0001737983 */ /* 0x000ee20000300800 */
[----:B-1----:R-:W-:-:S03]  /*3d9c0*/  IMAD.MOV.U32 R116, RZ, RZ, R114 ;  /* 0x000000ffff747224 */ /* 0x002fc600078e0072 */
[----:B------:R-:W3:Y:S01]  /*3d9d0*/  LDL.LU R114, [R1+0x14f0] ;  /* 0x0014f00001727983 */ /* 0x000ee20000300800 */
[----:B------:R-:W-:-:S04]  /*3d9e0*/  USEL UR12, URZ, 0x4, !UP1 ;  /* 0x000000043f0c7887 */ /* 0x000fc8000c800000 */
[----:B------:R-:W-:-:S06]  /*3d9f0*/  USEL UR12, UR12, URZ, !UP0 ;  /* 0x0000003f0c0c7287 */ /* 0x000fcc000c000000 */
[----:B------:R-:W-:-:S13]  /*3da00*/  ISETP.NE.U32.AND P1, PT, RZ, UR12, PT ;  /* 0x0000000cff007c0c */ /* 0x000fda000bf25070 */
[----:B------:R1:W-:Y:S01]  /*3da10*/  LDGSTS.E [R5+0x10000], desc[UR8][R116.64], P1 ;  /* 0x1000000074057fae */ /* 0x0003e20008921848 */
[----:B------:R-:W-:-:S04]  /*3da20*/  UISETP.GT.AND UP1, UPT, UR16, 0x25, UPT ;  /* 0x000000251000788c */ /* 0x000fc8000bf24270 */
[----:B------:R-:W-:-:S04]  /*3da30*/  USEL UR12, URZ, 0x4, !UP1 ;  /* 0x000000043f0c7887 */ /* 0x000fc8000c800000 */
[----:B------:R-:W-:Y:S01]  /*3da40*/  USEL UR12, UR12, URZ, !UP0 ;  /* 0x0000003f0c0c7287 */ /* 0x000fe2000c000000 */
[----:B--2---:R-:W-:-:S05]  /*3da50*/  IADD3 R22, P0, R22, R2, RZ ;  /* 0x0000000216167210 */ /* 0x004fca0007f1e0ff */
[----:B------:R-:W-:Y:S01]  /*3da60*/  IMAD.X R113, R113, 0x1, R0, P0 ;  /* 0x0000000171717824 */ /* 0x000fe200000e0600 */
[----:B------:R2:W-:Y:S01]  /*3da70*/  STL [R1+0x14d0], R22 ;  /* 0x0014d01601007387 */ /* 0x0005e20000100800 */
[----:B-1----:R-:W-:-:S03]  /*3da80*/  MOV R116, R22 ;  /* 0x0000001600747202 */ /* 0x002fc60000000f00 */
[----:B------:R1:W-:Y:S01]  /*3da90*/  STL [R1+0x14cc], R113 ;  /* 0x0014cc7101007387 */ /* 0x0003e20000100800 */
[----:B----4-:R-:W-:Y:S01]  /*3daa0*/  IADD3 R111, P2, R111, R2, RZ ;  /* 0x000000026f6f7210 */ /* 0x010fe20007f5e0ff */
[----:B------:R-:W-:-:S04]  /*3dab0*/  IMAD.MOV.U32 R117, RZ, RZ, R113 ;  /* 0x000000ffff757224 */ /* 0x000fc800078e0071 */
[----:B------:R-:W-:Y:S01]  /*3dac0*/  IMAD.X R112, R112, 0x1, R0, P2 ;  /* 0x0000000170707824 */ /* 0x000fe200010e0600 */
[----:B------:R-:W-:Y:S04]  /*3dad0*/  STL [R1+0x14d8], R111 ;  /* 0x0014d86f01007387 */ /* 0x000fe80000100800 */
[----:B--2---:R-:W2:Y:S04]  /*3dae0*/  LDL.LU R22, [R1+0x14f8] ;  /* 0x0014f80001167983 */ /* 0x004ea80000300800 */
[----:B------:R4:W-:Y:S04]  /*3daf0*/  STL [R1+0x14d4], R112 ;  /* 0x0014d47001007387 */ /* 0x0009e80000100800 */
[----:B-1----:R-:W2:Y:S04]  /*3db00*/  LDL.LU R113, [R1+0x14f4] ;  /* 0x0014f40001717983 */ /* 0x002ea80000300800 */
[----:B------:R1:W-:Y:S01]  /*3db10*/  LDGSTS.E [R5+0x14000], desc[UR8][R116.64], P1 ;  /* 0x1400000074057fae */ /* 0x0003e20008921848 */
[----:B---3--:R-:W-:-:S05]  /*3db20*/  IADD3 R23, P0, R23, R2, RZ ;  /* 0x0000000217177210 */ /* 0x008fca0007f1e0ff */
[----:B------:R-:W-:Y:S02]  /*3db30*/  IMAD.X R110, R110, 0x1, R0, P0 ;  /* 0x000000016e6e7824 */ /* 0x000fe400000e0600 */
[----:B-1----:R-:W-:Y:S02]  /*3db40*/  IMAD.MOV.U32 R116, RZ, RZ, R111 ;  /* 0x000000ffff747224 */ /* 0x002fe400078e006f */
[----:B------:R-:W-:Y:S02]  /*3db50*/  IMAD.MOV.U32 R117, RZ, RZ, R112 ;  /* 0x000000ffff757224 */ /* 0x000fe400078e0070 */
[----:B----4-:R-:W3:Y:S04]  /*3db60*/  LDL.LU R112, [R1+0x14fc] ;  /* 0x0014fc0001707983 */ /* 0x010ee80000300800 */
[----:B------:R-:W4:Y:S04]  /*3db70*/  LDL.LU R111, [R1+0x1500] ;  /* 0x00150000016f7983 */ /* 0x000f280000300800 */
[----:B------:R1:W-:Y:S04]  /*3db80*/  LDGSTS.E [R5+0x18000], desc[UR8][R116.64], P1 ;  /* 0x1800000074057fae */ /* 0x0003e80008921848 */
[----:B------:R-:W-:Y:S04]  /*3db90*/  STL [R1+0x14e0], R23 ;  /* 0x0014e01701007387 */ /* 0x000fe80000100800 */
[----:B------:R1:W-:Y:S02]  /*3dba0*/  STL [R1+0x14dc], R110 ;  /* 0x0014dc6e01007387 */ /* 0x0003e40000100800 */
[----:B-1----:R-:W-:Y:S01]  /*3dbb0*/  MOV R117, R110 ;  /* 0x0000006e00757202 */ /* 0x002fe20000000f00 */
[----:B------:R-:W-:Y:S01]  /*3dbc0*/  IMAD.MOV.U32 R116, RZ, RZ, R23 ;  /* 0x000000ffff747224 */ /* 0x000fe200078e0017 */
[----:B------:R-:W3:Y:S04]  /*3dbd0*/  LDL.LU R110, [R1+0x1504] ;  /* 0x00150400016e7983 */ /* 0x000ee80000300800 */
[----:B------:R-:W3:Y:S01]  /*3dbe0*/  LDL.LU R23, [R1+0x1508] ;  /* 0x0015080001177983 */ /* 0x000ee20000300800 */
[----:B------:R-:W-:-:S03]  /*3dbf0*/  ISETP.NE.U32.AND P0, PT, RZ, UR12, PT ;  /* 0x0000000cff007c0c */ /* 0x000fc6000bf05070 */
[----:B------:R1:W-:Y:S01]  /*3dc00*/  LDGSTS.E [R5+0x1c000], desc[UR8][R116.64], P1 ;  /* 0x1c00000074057fae */ /* 0x0003e20008921848 */
[----:B------:R-:W-:-:S05]  /*3dc10*/  IADD3 R108, P1, R108, R2, RZ ;  /* 0x000000026c6c7210 */ /* 0x000fca0007f3e0ff */
[----:B------:R-:W-:Y:S01]  /*3dc20*/  IMAD.X R109, R109, 0x1, R0, P1 ;  /* 0x000000016d6d7824 */ /* 0x000fe200008e0600 */
        /* <DEDUP_REMOVED lines=14> */
[----:B------:R-:W-:-:S04]  /*3dd10*/  UISETP.GT.AND UP1, UPT, UR16, 0x26, UPT ;  /* 0x000000261000788c */ /* 0x000fc8000bf24270 */
[----:B------:R-:W-:-:S04]  /*3dd20*/  USEL UR12, URZ, 0x4, !UP1 ;  /* 0x000000043f0c7887 */ /* 0x000fc8000c800000 */
[----:B------:R-:W-:Y:S01]  /*3dd30*/  USEL UR12, UR12, URZ, !UP0 ;  /* 0x0000003f0c0c7287 */ /* 0x000fe2000c000000 */
[----:B--2---:R-:W-:-:S05]  /*3dd40*/  IADD3 R22, P1, R22, R2, RZ ;  /* 0x0000000216167210 */ /* 0x004fca0007f3e0ff */
[----:B------:R-:W-:Y:S01]  /*3dd50*/  IMAD.X R113, R113, 0x1, R0, P1 ;  /* 0x0000000171717824 */ /* 0x000fe200008e0600 */
[----:B------:R2:W-:Y:S01]  /*3dd60*/  STL [R1+0x14f8], R22 ;  /* 0x0014f81601007387 */ /* 0x0005e20000100800 */
[----:B------:R-:W-:-:S03]  /*3dd70*/  MOV R118, R22 ;  /* 0x0000001600767202 */ /* 0x000fc60000000f00 */
[----:B------:R3:W-:Y:S04]  /*3dd80*/  STL [R1+0x14f4], R113 ;  /* 0x0014f47101007387 */ /* 0x0007e80000100800 */
[----:B-1----:R-:W3:Y:S04]  /*3dd90*/  LDL.LU R115, [R1+0x151c] ;  /* 0x00151c0001737983 */ /* 0x002ee80000300800 */
[----:B--2---:R-:W2:Y:S01]  /*3dda0*/  LDL.LU R22, [R1+0x1520] ;  /* 0x0015200001167983 */ /* 0x004ea20000300800 */
[----:B------:R-:W-:-:S05]  /*3ddb0*/  IMAD.MOV.U32 R119, RZ, RZ, R113 ;  /* 0x000000ffff777224 */ /* 0x000fca00078e0071 */
[----:B------:R1:W-:Y:S01]  /*3ddc0*/  LDGSTS.E [R5+0x18004], desc[UR8][R118.64], P0 ;  /* 0x1800400076057fae */ /* 0x0003e20008121848 */
[----:B----4-:R-:W-:-:S05]  /*3ddd0*/  IADD3 R111, P2, R111, R2, RZ ;  /* 0x000000026f6f7210 */ /* 0x010fca0007f5e0ff */
[----:B---3--:R-:W-:Y:S01]  /*3dde0*/  IMAD.X R112, R112, 0x1, R0, P2 ;  /* 0x0000000170707824 */ /* 0x008fe200010e0600 */
[----:B------:R3:W-:Y:S04]  /*3ddf0*/  STL [R1+0x1500], R111 ;  /* 0x0015006f01007387 */ /* 0x0007e80000100800 */
[----:B------:R4:W-:Y:S01]  /*3de00*/  STL [R1+0x14fc], R112 ;  /* 0x0014fc7001007387 */ /* 0x0009e20000100800 */
[----:B-1----:R-:W-:Y:S01]  /*3de10*/  IMAD.MOV.U32 R118, RZ, RZ, R111 ;  /* 0x000000ffff767224 */ /* 0x002fe200078e006f */
[----:B------:R-:W-:-:S05]  /*3de20*/  IADD3 R23, P3, R23, R2, RZ ;  /* 0x0000000217177210 */ /* 0x000fca0007f7e0ff */
[----:B------:R-:W-:Y:S01]  /*3de30*/  IMAD.X R110, R110, 0x1, R0, P3 ;  /* 0x000000016e6e7824 */ /* 0x000fe200018e0600 */
[----:B------:R-:W-:Y:S04]  /*3de40*/  STL [R1+0x1508], R23 ;  /* 0x0015081701007387 */ /* 0x000fe80000100800 */
[----:B------:R-:W2:Y:S04]  /*3de50*/  LDL.LU R114, [R1+0x1524] ;  /* 0x0015240001727983 */ /* 0x000ea80000300800 */
[----:B------:R1:W-:Y:S01]  /*3de60*/  STL [R1+0x1504], R110 ;  /* 0x0015046e01007387 */ /* 0x0003e20000100800 */
[----:B------:R-:W-:-:S03]  /*3de70*/  IMAD.MOV.U32 R119, RZ, RZ, R112 ;  /* 0x000000ffff777224 */ /* 0x000fc600078e0070 */
[----:B------:R-:W2:Y:S01]  /*3de80*/  LDL.LU R113, [R1+0x1528] ;  /* 0x0015280001717983 */ /* 0x000ea20000300800 */
[----:B---3--:R-:W-:-:S03]  /*3de90*/  MOV R111, R110 ;  /* 0x0000006e006f7202 */ /* 0x008fc60000000f00 */
[----:B----4-:R-:W3:Y:S01]  /*3dea0*/  LDL.LU R112, [R1+0x152c] ;  /* 0x00152c0001707983 */ /* 0x010ee20000300800 */
[----:B-1----:R-:W-:-:S03]  /*3deb0*/  IMAD.MOV.U32 R110, RZ, RZ, R23 ;  /* 0x000000ffff6e7224 */ /* 0x002fc600078e0017 */
[----:B------:R-:W4:Y:S01]  /*3dec0*/  LDL.LU R23, [R1+0x1530] ;  /* 0x0015300001177983 */ /* 0x000f220000300800 */
[----:B------:R-:W-:-:S03]  /*3ded0*/  ISETP.NE.U32.AND P1, PT, RZ, UR12, PT ;  /* 0x0000000cff007c0c */ /* 0x000fc6000bf25070 */
[----:B------:R1:W-:Y:S10]  /*3dee0*/  LDGSTS.E [R5+0x1c004], desc[UR8][R118.64], P0 ;  /* 0x1c00400076057fae */ /* 0x0003f40008121848 */
[----:B------:R-:W-:Y:S01]  /*3def0*/  LDGSTS.E [R5+0x10008], desc[UR8][R110.64], P1 ;  /* 0x100080006e057fae */ /* 0x000fe20008921848 */
[----:B------:R-:W-:-:S05]  /*3df00*/  IADD3 R108, P0, R108, R2, RZ ;  /* 0x000000026c6c7210 */ /* 0x000fca0007f1e0ff */
[--C-:B------:R-:W-:Y:S01]  /*3df10*/  IMAD.X R109, R109, 0x1, R0.reuse, P0 ;  /* 0x000000016d6d7824 */ /* 0x100fe200000e0600 */
[----:B------:R-:W-:Y:S01]  /*3df20*/  IADD3 R116, P2, R116, R2, RZ ;  /* 0x0000000274747210 */ /* 0x000fe20007f5e0ff */
[----:B------:R-:W-:Y:S04]  /*3df30*/  STL [R1+0x1510], R108 ;  /* 0x0015106c01007387 */ /* 0x000fe80000100800 */
[----:B------:R-:W-:Y:S01]  /*3df40*/  IMAD.X R117, R117, 0x1, R0, P2 ;  /* 0x0000000175757824 */ /* 0x000fe200010e0600 */
[----:B------:R1:W-:Y:S02]  /*3df50*/  STL [R1+0x150c], R109 ;  /* 0x00150c6d01007387 */ /* 0x0003e40000100800 */
[----:B-1----:R-:W-:Y:S02]  /*3df60*/  IMAD.MOV.U32 R119, RZ, RZ, R109 ;  /* 0x000000ffff777224 */ /* 0x002fe400078e006d */
[----:B------:R1:W-:Y:S01]  /*3df70*/  STL [R1+0x1518], R116 ;  /* 0x0015187401007387 */ /* 0x0003e20000100800 */
[----:B------:R-:W-:-:S03]  /*3df80*/  IMAD.MOV.U32 R118, RZ, RZ, R108 ;  /* 0x000000ffff767224 */ /* 0x000fc600078e006c */
[----:B------:R-:W3:Y:S04]  /*3df90*/  LDL.LU R111, [R1+0x1534] ;  /* 0x00153400016f7983 */ /* 0x000ee80000300800 */
[----:B------:R1:W-:Y:S04]  /*3dfa0*/  STL [R1+0x1514], R117 ;  /* 0x0015147501007387 */ /* 0x0003e80000100800 */
[----:B------:R-:W3:Y:S04]  /*3dfb0*/  LDL.LU R110, [R1+0x1538] ;  /* 0x00153800016e7983 */ /* 0x000ee80000300800 */
[----:B------:R-:W3:Y:S04]  /*3dfc0*/  LDL.LU R109, [R1+0x153c] ;  /* 0x00153c00016d7983 */ /* 0x000ee80000300800 */
[----:B------:R-:W3:Y:S01]  /*3dfd0*/  LDL.LU R108, [R1+0x1540] ;  /* 0x00154000016c7983 */ /* 0x000ee20000300800 */
[----:B------:R-:W-:-:S03]  /*3dfe0*/  UISETP.GT.AND UP1, UPT, UR16, 0x27, UPT ;  /* 0x000000271000788c */ /* 0x000fc6000bf24270 */
[----:B------:R-:W-:Y:S01]  /*3dff0*/  LDGSTS.E [R5+0x14008], desc[UR8][R118.64], P1 ;  /* 0x1400800076057fae */ /* 0x000fe20008921848 */
[----:B------:R-:W-:-:S03]  /*3e000*/  USEL UR12, URZ, 0x4, !UP1 ;  /* 0x000000043f0c7887 */ /* 0x000fc6000c800000 */
[----:B------:R1:W-:Y:S01]  /*3e010*/  LDGSTS.E [R5+0x18008], desc[UR8][R116.64], P1 ;  /* 0x1800800074057fae */ /* 0x0003e20008921848 */
[----:B------:R-:W-:Y:S01]  /*3e020*/  USEL UR12, UR12, URZ, !UP0 ;  /* 0x0000003f0c0c7287 */ /* 0x000fe2000c000000 */
[----:B--2---:R-:W-:-:S04]  /*3e030*/  IADD3 R22, P0, R22, R2, RZ ;  /* 0x0000000216167210 */ /* 0x004fc80007f1e0ff */
[----:B------:R-:W-:Y:S01]  /*3e040*/  IADD3.X R115, R115, R0, RZ, P0, !PT ;  /* 0x0000000073737210 */ /* 0x000fe200007fe4ff */
[----:B------:R-:W-:Y:S01]  /*3e050*/  STL [R1+0x1520], R22 ;  /* 0x0015201601007387 */ /* 0x000fe20000100800 */
[----:B-1----:R-:W-:-:S03]  /*3e060*/  IMAD.MOV.U32 R116, RZ, RZ, R22 ;  /* 0x000000ffff747224 */ /* 0x002fc600078e0016 */
[----:B------:R1:W-:Y:S01]  /*3e070*/  STL [R1+0x151c], R115 ;  /* 0x00151c7301007387 */ /* 0x0003e20000100800 */
[----:B------:R-:W-:Y:S01]  /*3e080*/  IMAD.MOV.U32 R117, RZ, RZ, R115 ;  /* 0x000000ffff757224 */ /* 0x000fe200078e0073 */
[----:B------:R-:W-:-:S04]  /*3e090*/  ISETP.NE.U32.AND P0, PT, RZ, UR12, PT ;  /* 0x0000000cff007c0c */ /* 0x000fc8000bf05070 */
[----:B------:R2:W-:Y:S04]  /*3e0a0*/  LDGSTS.E [R5+0x1c008], desc[UR8][R116.64], P1 ;  /* 0x1c00800074057fae */ /* 0x0005e80008921848 */
[----:B-1----:R-:W3:Y:S04]  /*3e0b0*/  LDL.LU R115, [R1+0x1144] ;  /* 0x0011440001737983 */ /* 0x002ee80000300800 */
[----:B------:R-:W3:Y:S01]  /*3e0c0*/  LDL.LU R22, [R1+0x1148] ;  /* 0x0011480001167983 */ /* 0x000ee20000300800 */
[----:B------:R-:W-:-:S05]  /*3e0d0*/  IADD3 R113, P1, R113, R2, RZ ;  /* 0x0000000271717210 */ /* 0x000fca0007f3e0ff */
[--C-:B------:R-:W-:Y:S01]  /*3e0e0*/  IMAD.X R114, R114, 0x1, R0.reuse, P1 ;  /* 0x0000000172727824 */ /* 0x100fe200008e0600 */
[----:B----4-:R-:W-:Y:S01]  /*3e0f0*/  IADD3 R23, P2, R23, R2, RZ ;  /* 0x0000000217177210 */ /* 0x010fe20007f5e0ff */
[----:B------:R1:W-:Y:S01]  /*3e100*/  STL [R1+0x1528], R113 ;  /* 0x0015287101007387 */ /* 0x0003e20000100800 */
[----:B--2---:R-:W-:Y:S02]  /*3e110*/  IMAD.MOV.U32 R116, RZ, RZ, R113 ;  /* 0x000000ffff747224 */ /* 0x004fe400078e0071 */
[----:B------:R-:W-:Y:S01]  /*3e120*/  MOV R117, R114 ;  /* 0x0000007200757202 */ /* 0x000fe20000000f00 */
[----:B---3--:R-:W-:Y:S01]  /*3e130*/  IMAD.X R112, R112, 0x1, R0, P2 ;  /* 0x0000000170707824 */ /* 0x008fe200010e0600 */
[----:B------:R2:W-:Y:S04]  /*3e140*/  STL [R1+0x1524], R114 ;  /* 0x0015247201007387 */ /* 0x0005e80000100800 */
[----:B------:R-:W-:Y:S04]  /*3e150*/  STL [R1+0x1530], R23 ;  /* 0x0015301701007387 */ /* 0x000fe80000100800 */
[----:B-1----:R-:W3:Y:S04]  /*3e160*/  LDL.LU R113, [R1+0x1150] ;  /* 0x0011500001717983 */ /* 0x002ee80000300800 */
[----:B------:R1:W-:Y:S04]  /*3e170*/  STL [R1+0x152c], R112 ;  /* 0x00152c7001007387 */ /* 0x0003e80000100800 */
[----:B------:R4:W-:Y:S04]  /*3e180*/  LDGSTS.E [R5+0x1000c], desc[UR8][R116.64], P0 ;  /* 0x1000c00074057fae */ /* 0x0009e80008121848 */
[----:B--2---:R-:W2:Y:S01]  /*3e190*/  LDL.LU R114, [R1+0x114c] ;  /* 0x00114c0001727983 */ /* 0x004ea20000300800 */
[----:B----4-:R-:W-:-:S02]  /*3e1a0*/  IMAD.MOV.U32 R117, RZ, RZ, R112 ;  /* 0x000000ffff757224 */ /* 0x010fc400078e0070 */
[----:B------:R-:W-:Y:S01]  /*3e1b0*/  IMAD.MOV.U32 R116, RZ, RZ, R23 ;  /* 0x000000ffff747224 */ /* 0x000fe200078e0017 */
[----:B-1----:R-:W4:Y:S04]  /*3e1c0*/  LDL.LU R112, [R1+0x1154] ;  /* 0x0011540001707983 */ /* 0x002f280000300800 */
[----:B------:R-:W4:Y:S04]  /*3e1d0*/  LDL.LU R23, [R1+0x1158] ;  /* 0x0011580001177983 */ /* 0x000f280000300800 */
[----:B------:R1:W-:Y:S01]  /*3e1e0*/  LDGSTS.E [R5+0x1400c], desc[UR8][R116.64], P0 ;  /* 0x1400c00074057fae */ /* 0x0003e20008121848 */
[----:B------:R-:W-:-:S05]  /*3e1f0*/  IADD3 R110, P1, R110, R2, RZ ;  /* 0x000000026e6e7210 */ /* 0x000fca0007f3e0ff */
[--C-:B------:R-:W-:Y:S01]  /*3e200*/  IMAD.X R111, R111, 0x1, R0.reuse, P1 ;  /* 0x000000016f6f7824 */ /* 0x100fe200008e0600 */
[----:B------:R-:W-:Y:S01]  /*3e210*/  IADD3 R108, P2, R108, R2, RZ ;  /* 0x000000026c6c7210 */ /* 0x000fe20007f5e0ff */
[----:B------:R1:W-:Y:S04]  /*3e220*/  STL [R1+0x1538], R110 ;  /* 0x0015386e01007387 */ /* 0x0003e80000100800 */
[----:B------:R-:W-:Y:S01]  /*3e230*/  IMAD.X R109, R109, 0x1, R0, P2 ;  /* 0x000000016d6d7824 */ /* 0x000fe200010e0600 */
[----:B------:R1:W-:Y:S04]  /*3e240*/  STL [R1+0x1534], R111 ;  /* 0x0015346f01007387 */ /* 0x0003e80000100800 */
[----:B------:R-:W-:Y:S04]  /*3e250*/  STL [R1+0x1540], R108 ;  /* 0x0015406c01007387 */ /* 0x000fe80000100800 */
[----:B------:R-:W-:Y:S04]  /*3e260*/  LDGSTS.E [R5+0x1800c], desc[UR8][R110.64], P0 ;  /* 0x1800c0006e057fae */ /* 0x000fe80008121848 */
[----:B------:R1:W-:Y:S01]  /*3e270*/  STL [R1+0x153c], R109 ;  /* 0x00153c6d01007387 */ /* 0x0003e20000100800 */
[----:B------:R-:W1:Y:S03]  /*3e280*/  S2R R153, SR_TID.X ;  /* 0x0000000000997919 */ /* 0x000e660000002100 */
[----:B-1----:R-:W4:Y:S04]  /*3e290*/  LDL.LU R110, [R1+0x1160] ;  /* 0x00116000016e7983 */ /* 0x002f280000300800 */
[----:B------:R-:W4:Y:S01]  /*3e2a0*/  LDL.LU R111, [R1+0x115c] ;  /* 0x00115c00016f7983 */ /* 0x000f220000300800 */
[----:B------:R-:W-:-:S03]  /*3e2b0*/  UISETP.GT.AND UP1, UPT, UR16, 0x8, UPT ;  /* 0x000000081000788c */ /* 0x000fc6000bf24270 */
[----:B------:R1:W-:Y:S01]  /*3e2c0*/  LDGSTS.E [R5+0x1c00c], desc[UR8][R108.64], P0 ;  /* 0x1c00c0006c057fae */ /* 0x0003e20008121848 */
[----:B------:R-:W-:Y:S01]  /*3e2d0*/  USEL UR12, URZ, 0x4, !UP1 ;  /* 0x000000043f0c7887 */ /* 0x000fe2000c800000 */
[C---:B------:R-:W-:Y:S01]  /*3e2e0*/  IMAD.SHL.U32 R152, R153.reuse, 0x10, RZ ;  /* 0x0000001099987824 */ /* 0x040fe200078e00ff */
[----:B------:R-:W-:Y:S01]  /*3e2f0*/  LOP3.LUT R153, R153, 0x7f, RZ, 0xc0, !PT ;  /* 0x0000007f99997812 */ /* 0x000fe200078ec0ff */
[----:B------:R-:W4:Y:S03]  /*3e300*/  LDL.LU R109, [R1+0x1164] ;  /* 0x00116400016d7983 */ /* 0x000f260000300800 */
[----:B------:R-:W-:Y:S01]  /*3e310*/  LOP3.LUT R116, R152, 0x70, RZ, 0xc0, !PT ;  /* 0x0000007098747812 */ /* 0x000fe200078ec0ff */
[----:B------:R-:W4:Y:S03]  /*3e320*/  LDL.LU R108, [R1+0x1168] ;  /* 0x00116800016c7983 */ /* 0x000f260000300800 */
[----:B------:R-:W-:-:S04]  /*3e330*/  LEA R116, R153, R116, 0x7 ;  /* 0x0000007499747211 */ /* 0x000fc800078e38ff */
[----:B------:R-:W-:Y:S01]  /*3e340*/  LOP3.LUT R116, R116, 0x20, RZ, 0x3c, !PT ;  /* 0x0000002074747812 */ /* 0x000fe200078e3cff */
[----:B------:R-:W-:-:S04]  /*3e350*/  USEL UR12, UR12, URZ, !UP0 ;  /* 0x0000003f0c0c7287 */ /* 0x000fc8000c000000 */
[----:B-1----:R-:W-:Y:S02]  /*3e360*/  VIADD R5, R116, UR17 ;  /* 0x0000001174057c36 */ /* 0x002fe40008000000 */
[----:B------:R-:W-:Y:S02]  /*3e370*/  ISETP.NE.U32.AND P0, PT, RZ, UR12, PT ;  /* 0x0000000cff007c0c */ /* 0x000fe4000bf05070 */
[----:B------:R-:W-:-:S05]  /*3e380*/  IADD3 R22, P1, R22, R2, RZ ;  /* 0x0000000216167210 */ /* 0x000fca0007f3e0ff */
[----:B------:R-:W-:Y:S01]  /*3e390*/  IMAD.X R115, R115, 0x1, R0, P1 ;  /* 0x0000000173737824 */ /* 0x000fe200008e0600 */
[----:B------:R1:W-:Y:S01]  /*3e3a0*/  STL [R1+0x1148], R22 ;  /* 0x0011481601007387 */ /* 0x0003e20000100800 */
[----:B------:R-:W-:-:S03]  /*3e3b0*/  IMAD.MOV.U32 R118, RZ, RZ, R22 ;  /* 0x000000ffff767224 */ /* 0x000fc600078e0016 */
[----:B------:R2:W-:Y:S04]  /*3e3c0*/  STL [R1+0x1144], R115 ;  /* 0x0011447301007387 */ /* 0x0005e80000100800 */
[----:B------:R-:W4:Y:S04]  /*3e3d0*/  LDL.LU R116, [R1+0x116c] ;  /* 0x00116c0001747983 */ /* 0x000f280000300800 */
[----:B-1----:R-:W4:Y:S01]  /*3e3e0*/  LDL.LU R22, [R1+0x1170] ;  /* 0x0011700001167983 */ /* 0x002f220000300800 */
[----:B------:R-:W-:-:S05]  /*3e3f0*/  IMAD.MOV.U32 R119, RZ, RZ, R115 ;  /* 0x000000ffff777224 */ /* 0x000fca00078e0073 */
[----:B------:R1:W-:Y:S01]  /*3e400*/  LDGSTS.E [R5], desc[UR8][R118.64], P0 ;  /* 0x0000000076057fae */ /* 0x0003e20008121848 */
[----:B---3--:R-:W-:-:S05]  /*3e410*/  IADD3 R113, P1, R113, R2, RZ ;  /* 0x0000000271717210 */ /* 0x008fca0007f3e0ff */
[----:B------:R-:W-:Y:S01]  /*3e420*/  STL [R1+0x1150], R113 ;  /* 0x0011507101007387 */ /* 0x000fe20000100800 */
[----:B--2---:R-:W-:-:S04]  /*3e430*/  IMAD.X R114, R114, 0x1, R0, P1 ;  /* 0x0000000172727824 */ /* 0x004fc800008e0600 */
[----:B------:R-:W-:Y:S01]  /*3e440*/  IMAD.MOV.U32 R115, RZ, RZ, R114 ;  /* 0x000000ffff737224 */ /* 0x000fe200078e0072 */
[----:B------:R2:W-:Y:S01]  /*3e450*/  STL [R1+0x114c], R114 ;  /* 0x00114c7201007387 */ /* 0x0005e20000100800 */
[----:B----4-:R-:W-:Y:S01]  /*3e460*/  IADD3 R23, P2, R23, R2, RZ ;  /* 0x0000000217177210 */ /* 0x010fe20007f5e0ff */
[----:B--2---:R-:W-:-:S03]  /*3e470*/  IMAD.MOV.U32 R114, RZ, RZ, R113 ;  /* 0x000000ffff727224 */ /* 0x004fc600078e0071 */
[----:B------:R-:W-:Y:S01]  /*3e480*/  IADD3.X R112, R112, R0, RZ, P2, !PT ;  /* 0x0000000070707210 */ /* 0x000fe200017fe4ff */
[----:B------:R-:W-:Y:S04]  /*3e490*/  STL [R1+0x1158], R23 ;  /* 0x0011581701007387 */ /* 0x000fe80000100800 */
[----:B------:R-:W2:Y:S04]  /*3e4a0*/  LDL.LU R113, [R1+0x1178] ;  /* 0x0011780001717983 */ /* 0x000ea80000300800 */
[----:B------:R3:W-:Y:S04]  /*3e4b0*/  STL [R1+0x1154], R112 ;  /* 0x0011547001007387 */ /* 0x0007e80000100800 */
[----:B------:R-:W-:Y:S04]  /*3e4c0*/  LDGSTS.E [R5+0x4000], desc[UR8][R114.64], P0 ;  /* 0x0400000072057fae */ /* 0x000fe80008121848 */
[----:B------:R-:W4:Y:S01]  /*3e4d0*/  LDL.LU R114, [R1+0x1174] ;  /* 0x0011740001727983 */ /* 0x000f220000300800 */
[----:B-1----:R-:W-:-:S02]  /*3e4e0*/  IMAD.MOV.U32 R118, RZ, RZ, R23 ;  /* 0x000000ffff767224 */ /* 0x002fc400078e0017 */
[----:B------:R-:W-:Y:S02]  /*3e4f0*/  IMAD.MOV.U32 R119, RZ, RZ, R112 ;  /* 0x000000ffff777224 */ /* 0x000fe400078e0070 */
[----:B---3--:R-:W3:Y:S04]  /*3e500*/  LDL.LU R112, [R1+0x117c] ;  /* 0x00117c0001707983 */ /* 0x008ee80000300800 */
[----:B------:R-:W3:Y:S04]  /*3e510*/  LDL.LU R23, [R1+0x1180] ;  /* 0x0011800001177983 */ /* 0x000ee80000300800 */
[----:B------:R-:W3:Y:S04]  /*3e520*/  LDL.LU R115, [R1+0x1184] ;  /* 0x0011840001737983 */ /* 0x000ee80000300800 */
[----:B------:R1:W-:Y:S01]  /*3e530*/  LDGSTS.E [R5+0x8000], desc[UR8][R118.64], P0 ;  /* 0x0800000076057fae */ /* 0x0003e20008121848 */
[----:B------:R-:W-:-:S05]  /*3e540*/  IADD3 R110, P1, R110, R2, RZ ;  /* 0x000000026e6e7210 */ /* 0x000fca0007f3e0ff */
[----:B------:R-:W-:Y:S01]  /*3e550*/  IMAD.X R111, R111, 0x1, R0, P1 ;  /* 0x000000016f6f7824 */ /* 0x000fe200008e0600 */
[----:B------:R-:W-:Y:S04]  /*3e560*/  STL [R1+0x1160], R110 ;  /* 0x0011606e01007387 */ /* 0x000fe80000100800 */
[----:B------:R1:W-:Y:S02]  /*3e570*/  STL [R1+0x115c], R111 ;  /* 0x00115c6f01007387 */ /* 0x0003e40000100800 */
[----:B-1----:R-:W-:Y:S02]  /*3e580*/  IMAD.MOV.U32 R119, RZ, RZ, R111 ;  /* 0x000000ffff777224 */ /* 0x002fe400078e006f */
[----:B------:R-:W3:Y:S01]  /*3e590*/  LDL.LU R111, [R1+0x1188] ;  /* 0x00118800016f7983 */ /* 0x000ee20000300800 */
[----:B------:R-:W-:Y:S01]  /*3e5a0*/  UISETP.GT.AND UP1, UPT, UR16, 0x9, UPT ;  /* 0x000000091000788c */ /* 0x000fe2000bf24270 */
[----:B------:R-:W-:-:S03]  /*3e5b0*/  MOV R118, R110 ;  /* 0x0000006e00767202 */ /* 0x000fc60000000f00 */
[----:B------:R-:W-:Y:S02]  /*3e5c0*/  USEL UR12, URZ, 0x4, !UP1 ;  /* 0x000000043f0c7887 */ /* 0x000fe4000c800000 */
[----:B------:R1:W-:Y:S01]  /*3e5d0*/  LDGSTS.E [R5+0xc000], desc[UR8][R118.64], P0 ;  /* 0x0c00000076057fae */ /* 0x0003e20008121848 */
[----:B------:R-:W-:Y:S01]  /*3e5e0*/  IADD3 R108, P1, R108, R2, RZ ;  /* 0x000000026c6c7210 */ /* 0x000fe20007f3e0ff */
[----:B------:R-:W-:-:S04]  /*3e5f0*/  USEL UR12, UR12, URZ, !UP0 ;  /* 0x0000003f0c0c7287 */ /* 0x000fc8000c000000 */
[----:B------:R-:W-:Y:S01]  /*3e600*/  IMAD.X R109, R109, 0x1, R0, P1 ;  /* 0x000000016d6d7824 */ /* 0x000fe200008e0600 */
[----:B------:R1:W-:Y:S02]  /*3e610*/  STL [R1+0x1168], R108 ;  /* 0x0011686c01007387 */ /* 0x0003e40000100800 */
[----:B-1----:R-:W-:Y:S02]  /*3e620*/  IMAD.MOV.U32 R118, RZ, RZ, R108 ;  /* 0x000000ffff767224 */ /* 0x002fe400078e006c */
[----:B------:R1:W-:Y:S01]  /*3e630*/  STL [R1+0x1164], R109 ;  /* 0x0011646d01007387 */ /* 0x0003e20000100800 */
[----:B------:R-:W-:Y:S01]  /*3e640*/  ISETP.NE.U32.AND P0, PT, RZ, UR12, PT ;  /* 0x0000000cff007c0c */ /* 0x000fe2000bf05070 */
[----:B------:R-:W-:-:S12]  /*3e650*/  IMAD.MOV.U32 R119, RZ, RZ, R109 ;  /* 0x000000ffff777224 */ /* 0x000fd800078e006d */
[----:B------:R-:W-:Y:S01]  /*3e660*/  LDGSTS.E [R5+0x4], desc[UR8][R118.64], P0 ;  /* 0x0000400076057fae */ /* 0x000fe20008121848 */
[----:B------:R-:W-:-:S05]  /*3e670*/  IADD3 R22, P2, R22, R2, RZ ;  /* 0x0000000216167210 */ /* 0x000fca0007f5e0ff */
[----:B------:R-:W-:Y:S01]  /*3e680*/  IMAD.X R116, R116, 0x1, R0, P2 ;  /* 0x0000000174747824 */ /* 0x000fe200010e0600 */
[----:B------:R-:W-:Y:S04]  /*3e690*/  STL [R1+0x1170], R22 ;  /* 0x0011701601007387 */ /* 0x000fe80000100800 */
[----:B------:R-:W3:Y:S04]  /*3e6a0*/  LDL.LU R110, [R1+0x118c] ;  /* 0x00118c00016e7983 */ /* 0x000ee80000300800 */
[----:B------:R1:W-:Y:S04]  /*3e6b0*/  STL [R1+0x116c], R116 ;  /* 0x00116c7401007387 */ /* 0x0003e80000100800 */
[----:B------:R-:W3:Y:S01]  /*3e6c0*/  LDL.LU R108, [R1+0x1190] ;  /* 0x00119000016c7983 */ /* 0x000ee20000300800 */
[----:B------:R-:W-:-:S03]  /*3e6d0*/  MOV R117, R116 ;  /* 0x0000007400757202 */ /* 0x000fc60000000f00 */
[----:B-1----:R-:W3:Y:S01]  /*3e6e0*/  LDL.LU R109, [R1+0x1194] ;  /* 0x00119400016d7983 */ /* 0x002ee20000300800 */
[----:B------:R-:W-:-:S03]  /*3e6f0*/  IMAD.MOV.U32 R116, RZ, RZ, R22 ;  /* 0x000000ffff747224 */ /* 0x000fc600078e0016 */
[----:B------:R-:W3:Y:S04]  /*3e700*/  LDL.LU R22, [R1+0x1198] ;  /* 0x0011980001167983 */ /* 0x000ee80000300800 */
[----:B------:R1:W-:Y:S01]  /*3e710*/  LDGSTS.E [R5+0x4004], desc[UR8][R116.64], P0 ;  /* 0x0400400074057fae */ /* 0x0003e20008121848 */
[----:B--2---:R-:W-:-:S05]  /*3e720*/  IADD3 R113, P1, R113, R2, RZ ;  /* 0x0000000271717210 */ /* 0x004fca0007f3e0ff */
[----:B------:R-:W-:Y:S01]  /*3e730*/  STL [R1+0x1178], R113 ;  /* 0x0011787101007387 */ /* 0x000fe20000100800 */
[----:B-1----:R-:W-:Y:S02]  /*3e740*/  IMAD.MOV.U32 R116, RZ, RZ, R113 ;  /* 0x000000ffff747224 */ /* 0x002fe400078e0071 */
[----:B----4-:R-:W-:-:S04]  /*3e750*/  IMAD.X R114, R114, 0x1, R0, P1 ;  /* 0x0000000172727824 */ /* 0x010fc800008e0600 */
[----:B------:R-:W-:Y:S01]  /*3e760*/  IMAD.MOV.U32 R117, RZ, RZ, R114 ;  /* 0x000000ffff757224 */ /* 0x000fe200078e0072 */
[----:B------:R1:W-:Y:S01]  /*3e770*/  STL [R1+0x1174], R114 ;  /* 0x0011747201007387 */ /* 0x0003e20000100800 */
[----:B---3--:R-:W-:-:S03]  /*3e780*/  IADD3 R23, P2, R23, R2, RZ ;  /* 0x0000000217177210 */ /* 0x008fc60007f5e0ff */
[----:B------:R2:W-:Y:S04]  /*3e790*/  LDGSTS.E [R5+0x8004], desc[UR8][R116.64], P0 ;  /* 0x0800400074057fae */ /* 0x0005e80008121848 */
[----:B-1----:R-:W3:Y:S04]  /*3e7a0*/  LDL.LU R114, [R1+0x119c] ;  /* 0x00119c0001727983 */ /* 0x002ee80000300800 */
[----:B------:R-:W4:Y:S01]  /*3e7b0*/  LDL.LU R113, [R1+0x11a0] ;  /* 0x0011a00001717983 */ /* 0x000f220000300800 */
[----:B------:R-:W-:Y:S02]  /*3e7c0*/  IMAD.X R112, R112, 0x1, R0, P2 ;  /* 0x0000000170707824 */ /* 0x000fe400010e0600 */
[----:B--2---:R-:W-:Y:S01]  /*3e7d0*/  IMAD.MOV.U32 R116, RZ, RZ, R23 ;  /* 0x000000ffff747224 */ /* 0x004fe200078e0017 */
[----:B------:R-:W-:Y:S01]  /*3e7e0*/  STL [R1+0x1180], R23 ;  /* 0x0011801701007387 */ /* 0x000fe20000100800 */
[----:B------:R-:W-:-:S03]  /*3e7f0*/  IMAD.MOV.U32 R117, RZ, RZ, R112 ;  /* 0x000000ffff757224 */ /* 0x000fc600078e0070 */
[----:B------:R1:W-:Y:S04]  /*3e800*/  STL [R1+0x117c], R112 ;  /* 0x00117c7001007387 */ /* 0x0003e80000100800 */
[----:B------:R2:W-:Y:S01]  /*3e810*/  LDGSTS.E [R5+0xc004], desc[UR8][R116.64], P0 ;  /* 0x0c00400074057fae */ /* 0x0005e20008121848 */
[----:B------:R-:W-:-:S04]  /*3e820*/  IADD3 R111, P3, R111, R2, RZ ;  /* 0x000000026f6f7210 */ /* 0x000fc80007f7e0ff */
[----:B------:R-:W-:Y:S01]  /*3e830*/  IADD3.X R115, R115, R0, RZ, P3, !PT ;  /* 0x0000000073737210 */ /* 0x000fe20001ffe4ff */
[----:B------:R-:W-:Y:S04]  /*3e840*/  STL [R1+0x1188], R111 ;  /* 0x0011886f01007387 */ /* 0x000fe80000100800 */
[----:B-1----:R-:W3:Y:S01]  /*3e850*/  LDL.LU R112, [R1+0x11a4] ;  /* 0x0011a40001707983 */ /* 0x002ee20000300800 */
[----:B--2---:R-:W-:-:S03]  /*3e860*/  IMAD.MOV.U32 R117, RZ, RZ, R115 ;  /* 0x000000ffff757224 */ /* 0x004fc600078e0073 */
[----:B------:R1:W-:Y:S01]  /*3e870*/  STL [R1+0x1184], R115 ;  /* 0x0011847301007387 */ /* 0x0003e20000100800 */
[----:B------:R-:W-:-:S03]  /*3e880*/  IMAD.MOV.U32 R116, RZ, RZ, R111 ;  /* 0x000000ffff747224 */ /* 0x000fc600078e006f */
[----:B------:R-:W2:Y:S04]  /*3e890*/  LDL.LU R23, [R1+0x11a8] ;  /* 0x0011a80001177983 */ /* 0x000ea80000300800 */
[----:B-1----:R-:W2:Y:S04]  /*3e8a0*/  LDL.LU R115, [R1+0x11ac] ;  /* 0x0011ac0001737983 */ /* 0x002ea80000300800 */
[----:B------:R-:W2:Y:S01]  /*3e8b0*/  LDL.LU R111, [R1+0x11b0] ;  /* 0x0011b000016f7983 */ /* 0x000ea20000300800 */
[----:B------:R-:W-:-:S04]  /*3e8c0*/  UISETP.GT.AND UP1, UPT, UR16, 0xa, UPT ;  /* 0x0000000a1000788c */ /* 0x000fc8000bf24270 */
[----:B------:R-:W-:-:S04]  /*3e8d0*/  USEL UR12, URZ, 0x4, !UP1 ;  /* 0x000000043f0c7887 */ /* 0x000fc8000c800000 */
[----:B------:R-:W-:-:S06]  /*3e8e0*/  USEL UR12, UR12, URZ, !UP0 ;  /* 0x0000003f0c0c7287 */ /* 0x000fcc000c000000 */
[----:B------:R-:W-:-:S13]  /*3e8f0*/  ISETP.NE.U32.AND P1, PT, RZ, UR12, PT ;  /* 0x0000000cff007c0c */ /* 0x000fda000bf25070 */
[----:B------:R1:W-:Y:S01]  /*3e900*/  LDGSTS.E [R5+0x8], desc[UR8][R116.64], P1 ;  /* 0x0000800074057fae */ /* 0x0003e20008921848 */
[----:B------:R-:W-:-:S04]  /*3e910*/  UISETP.GT.AND UP1, UPT, UR16, 0xb, UPT ;  /* 0x0000000b1000788c */ /* 0x000fc8000bf24270 */
[----:B------:R-:W-:-:S04]  /*3e920*/  USEL UR12, URZ, 0x4, !UP1 ;  /* 0x000000043f0c7887 */ /* 0x000fc8000c800000 */
[----:B------:R-:W-:Y:S01]  /*3e930*/  USEL UR12, UR12, URZ, !UP0 ;  /* 0x0000003f0c0c7287 */ /* 0x000fe2000c000000 */
[----:B------:R-:W-:-:S05]  /*3e940*/  IADD3 R108, P0, R108, R2, RZ ;  /* 0x000000026c6c7210 */ /* 0x000fca0007f1e0ff */
[----:B------:R-:W-:Y:S01]  /*3e950*/  IMAD.X R110, R110, 0x1, R0, P0 ;  /* 0x000000016e6e7824 */ /* 0x000fe200000e0600 */
[----:B------:R-:W-:Y:S01]  /*3e960*/  IADD3 R22, P2, R22, R2, RZ ;  /* 0x0000000216167210 */ /* 0x000fe20007f5e0ff */
[----:B------:R1:W-:Y:S02]  /*3e970*/  STL [R1+0x1190], R108 ;  /* 0x0011906c01007387 */ /* 0x0003e40000100800 */
[----:B-1----:R-:W-:Y:S01]  /*3e980*/  IMAD.MOV.U32 R116, RZ, RZ, R108 ;  /* 0x000000ffff747224 */ /* 0x002fe200078e006c */
[----:B------:R-:W-:Y:S01]  /*3e990*/  IADD3.X R109, R109, R0, RZ, P2, !PT ;  /* 0x000000006d6d7210 */ /* 0x000fe200017fe4ff */
[----:B------:R1:W-:Y:S04]  /*3e9a0*/  STL [R1+0x118c], R110 ;  /* 0x00118c6e01007387 */ /* 0x0003e80000100800 */
[----:B------:R-:W-:Y:S04]  /*3e9b0*/  STL [R1+0x1198], R22 ;  /* 0x0011981601007387 */ /* 0x000fe80000100800 */
[----:B------:R-:W2:Y:S01]  /*3e9c0*/  LDL.LU R108, [R1+0x11b8] ;  /* 0x0011b800016c7983 */ /* 0x000ea20000300800 */
[----:B------:R-:W-:-:S03]  /*3e9d0*/  IMAD.MOV.U32 R117, RZ, RZ, R110 ;  /* 0x000000ffff757224 */ /* 0x000fc600078e006e */
[----:B------:R1:W-:Y:S04]  /*3e9e0*/  STL [R1+0x1194], R109 ;  /* 0x0011946d01007387 */ /* 0x0003e80000100800 */
[----:B-1----:R-:W2:Y:S04]  /*3e9f0*/  LDL.LU R110, [R1+0x11b4] ;  /* 0x0011b400016e7983 */ /* 0x002ea80000300800 */
[----:B------:R1:W-:Y:S02]  /*3ea00*/  LDGSTS.E [R5+0x4008], desc[UR8][R116.64], P1 ;  /* 0x0400800074057fae */ /* 0x0003e40008921848 */
[----:B-1----:R-:W-:-:S02]  /*3ea10*/  IMAD.MOV.U32 R116, RZ, RZ, R22 ;  /* 0x000000ffff747224 */ /* 0x002fc400078e0016 */
[----:B------:R-:W-:Y:S02]  /*3ea20*/  IMAD.MOV.U32 R117, RZ, RZ, R109 ;  /* 0x000000ffff757224 */ /* 0x000fe400078e006d */
[----:B------:R-:W2:Y:S04]  /*3ea30*/  LDL.LU R109, [R1+0x11bc] ;  /* 0x0011bc00016d7983 */ /* 0x000ea80000300800 */
[----:B------:R-:W2:Y:S04]  /*3ea40*/  LDL.LU R22, [R1+0x11c0] ;  /* 0x0011c00001167983 */ /* 0x000ea80000300800 */
[----:B------:R-:W-:Y:S01]  /*3ea50*/  LDGSTS.E [R5+0x8008], desc[UR8][R116.64], P1 ;  /* 0x0800800074057fae */ /* 0x000fe20008921848 */
[----:B----4-:R-:W-:-:S05]  /*3ea60*/  IADD3 R113, P0, R113, R2, RZ ;  /* 0x0000000271717210 */ /* 0x010fca0007f1e0ff */
[----:B---3--:R-:W-:Y:S01]  /*3ea70*/  IMAD.X R114, R114, 0x1, R0, P0 ;  /* 0x0000000172727824 */ /* 0x008fe200000e0600 */
[----:B------:R-:W-:Y:S03]  /*3ea80*/  STL [R1+0x11a0], R113 ;  /* 0x0011a07101007387 */ /* 0x000fe60000100800 */
[----:B------:R-:W-:Y:S01]  /*3ea90*/  IMAD.MOV.U32 R119, RZ, RZ, R114 ;  /* 0x000000ffff777224 */ /* 0x000fe200078e0072 */
[----:B------:R1:W-:Y:S04]  /*3eaa0*/  STL [R1+0x119c], R114 ;  /* 0x00119c7201007387 */ /* 0x0003e80000100800 */
[----:B------:R-:W3:Y:S04]  /*3eab0*/  LDL.LU R116, [R1+0x1544] ;  /* 0x0015440001747983 */ /* 0x000ee80000300800 */
[----:B-1----:R-:W4:Y:S01]  /*3eac0*/  LDL.LU R114, [R1+0x1548] ;  /* 0x0015480001727983 */ /* 0x002f220000300800 */
[----:B------:R-:W-:-:S05]  /*3ead0*/  MOV R118, R113 ;  /* 0x0000007100767202 */ /* 0x000fca0000000f00 */
[----:B------:R1:W-:Y:S01]  /*3eae0*/  LDGSTS.E [R5+0xc008], desc[UR8][R118.64], P1 ;  /* 0x0c00800076057fae */ /* 0x0003e20008921848 */
[----:B------:R-:W-:Y:S02]  /*3eaf0*/  ISETP.NE.U32.AND P0, PT, RZ, UR12, PT ;  /* 0x0000000cff007c0c */ /* 0x000fe4000bf05070 */
[----:B--2---:R-:W-:-:S05]  /*3eb00*/  IADD3 R23, P1, R23, R2, RZ ;  /* 0x0000000217177210 */ /* 0x004fca0007f3e0ff */
[--C-:B------:R-:W-:Y:S01]  /*3eb10*/  IMAD.X R112, R112, 0x1, R0.reuse, P1 ;  /* 0x0000000170707824 */ /* 0x100fe200008e0600 */
[----:B------:R-:W-:Y:S01]  /*3eb20*/  IADD3 R111, P2, R111, R2, RZ ;  /* 0x000000026f6f7210 */ /* 0x000fe20007f5e0ff */
        /* <DEDUP_REMOVED lines=10> */
[----:B------:R-:W2:Y:S01]  /*3ebd0*/  LDL.LU R112, [R1+0x1554] ;  /* 0x0015540001707983 */ /* 0x000ea20000300800 */
[----:B-1----:R-:W-:-:S03]  /*3ebe0*/  MOV R118, R111 ;  /* 0x0000006f00767202 */ /* 0x002fc60000000f00 */
[----:B------:R-:W2:Y:S01]  /*3ebf0*/  LDL.LU R111, [R1+0x1558] ;  /* 0x00155800016f7983 */ /* 0x000ea20000300800 */
[----:B------:R-:W-:-:S05]  /*3ec00*/  IMAD.MOV.U32 R119, RZ, RZ, R115 ;  /* 0x000000ffff777224 */ /* 0x000fca00078e0073 */
[----:B------:R1:W-:Y:S01]  /*3ec10*/  LDGSTS.E [R5+0x400c], desc[UR8][R118.64], P0 ;  /* 0x0400c00076057fae */ /* 0x0003e20008121848 */
[----:B------:R-:W-:-:S04]  /*3ec20*/  UISETP.GT.AND UP1, UPT, UR16, 0x28, UPT ;  /* 0x000000281000788c */ /* 0x000fc8000bf24270 */
[----:B------:R-:W-:-:S04]  /*3ec30*/  USEL UR12, URZ, 0x4, !UP1 ;  /* 0x000000043f0c7887 */ /* 0x000fc8000c800000 */
[----:B------:R-:W-:Y:S01]  /*3ec40*/  USEL UR12, UR12, URZ, !UP0 ;  /* 0x0000003f0c0c7287 */ /* 0x000fe2000c000000 */
[----:B------:R-:W-:-:S05]  /*3ec50*/  IADD3 R108, P1, R108, R2, RZ ;  /* 0x000000026c6c7210 */ /* 0x000fca0007f3e0ff */
[----:B------:R-:W-:Y:S01]  /*3ec60*/  IMAD.X R110, R110, 0x1, R0, P1 ;  /* 0x000000016e6e7824 */ /* 0x000fe200008e0600 */
[----:B------:R-:W-:Y:S01]  /*3ec70*/  STL [R1+0x11b8], R108 ;  /* 0x0011b86c01007387 */ /* 0x000fe20000100800 */
[----:B-1----:R-:W-:Y:S02]  /*3ec80*/  IMAD.MOV.U32 R118, RZ, RZ, R108 ;  /* 0x000000ffff767224 */ /* 0x002fe400078e006c */
[----:B------:R-:W-:Y:S01]  /*3ec90*/  IMAD.MOV.U32 R119, RZ, RZ, R110 ;  /* 0x000000ffff777224 */ /* 0x000fe200078e006e */
[----:B------:R1:W-:Y:S04]  /*3eca0*/  STL [R1+0x11b4], R110 ;  /* 0x0011b46e01007387 */ /* 0x0003e80000100800 */
[----:B------:R1:W-:Y:S04]  /*3ecb0*/  LDGSTS.E [R5+0x800c], desc[UR8][R118.64], P0 ;  /* 0x0800c00076057fae */ /* 0x0003e80008121848 */
[----:B-1----:R-:W2:Y:S04]  /*3ecc0*/  LDL.LU R110, [R1+0x155c] ;  /* 0x00155c00016e7983 */ /* 0x002ea80000300800 */
[----:B------:R-:W2:Y:S01]  /*3ecd0*/  LDL.LU R108, [R1+0x1560] ;  /* 0x00156000016c7983 */ /* 0x000ea20000300800 */
[----:B------:R-:W-:-:S05]  /*3ece0*/  IADD3 R22, P2, R22, R2, RZ ;  /* 0x0000000216167210 */ /* 0x000fca0007f5e0ff */
[----:B------:R-:W-:Y:S01]  /*3ecf0*/  IMAD.X R109, R109, 0x1, R0, P2 ;  /* 0x000000016d6d7824 */ /* 0x000fe200010e0600 */
[----:B------:R-:W-:Y:S01]  /*3ed00*/  STL [R1+0x11c0], R22 ;  /* 0x0011c01601007387 */ /* 0x000fe20000100800 */
[----:B------:R-:W-:Y:S02]  /*3ed10*/  IMAD.MOV.U32 R118, RZ, RZ, R22 ;  /* 0x000000ffff767224 */ /* 0x000fe400078e0016 */
[----:B------:R-:W-:Y:S01]  /*3ed20*/  IMAD.MOV.U32 R119, RZ, RZ, R109 ;  /* 0x000000ffff777224 */ /* 0x000fe200078e006d */
[----:B------:R1:W-:Y:S01]  /*3ed30*/  STL [R1+0x11bc], R109 ;  /* 0x0011bc6d01007387 */ /* 0x0003e20000100800 */
[----:B------:R-:W-:-:S03]  /*3ed40*/  ISETP.NE.U32.AND P1, PT, RZ, UR12, PT ;  /* 0x0000000cff007c0c */ /* 0x000fc6000bf25070 */
[----:B------:R-:W-:Y:S01]  /*3ed50*/  LDGSTS.E [R5+0xc00c], desc[UR8][R118.64], P0 ;  /* 0x0c00c00076057fae */ /* 0x000fe20008121848 */
[----:B----4-:R-:W-:-:S04]  /*3ed60*/  IADD3 R114, P3, R114, R2, RZ ;  /* 0x0000000272727210 */ /* 0x010fc80007f7e0ff */
[----:B---3--:R-:W-:Y:S01]  /*3ed70*/  IADD3.X R116, R116, R0, RZ, P3, !PT ;  /* 0x0000000074747210 */ /* 0x008fe20001ffe4ff */
[----:B------:R-:W-:Y:S04]  /*3ed80*/  STL [R1+0x1548], R114 ;  /* 0x0015487201007387 */ /* 0x000fe80000100800 */
[----:B-1----:R-:W3:Y:S01]  /*3ed90*/  LDL.LU R109, [R1+0x1564] ;  /* 0x00156400016d7983 */ /* 0x002ee20000300800 */
[----:B------:R-:W-:-:S03]  /*3eda0*/  IMAD.MOV.U32 R117, RZ, RZ, R116 ;  /* 0x000000ffff757224 */ /* 0x000fc600078e0074 */
[----:B------:R1:W-:Y:S04]  /*3edb0*/  STL [R1+0x1544], R116 ;  /* 0x0015447401007387 */ /* 0x0003e80000100800 */
[----:B------:R-:W4:Y:S04]  /*3edc0*/  LDL.LU R22, [R1+0x1568] ;  /* 0x0015680001167983 */ /* 0x000f280000300800 */
        /* <DEDUP_REMOVED lines=9> */
[----:B------:R-:W-:-:S04]  /*3ee60*/  IADD3 R111, P2, R111, R2, RZ ;  /* 0x000000026f6f7210 */ /* 0x000fc80007f5e0ff */
[----:B------:R-:W-:Y:S01]  /*3ee70*/  IADD3.X R112, R112, R0, RZ, P2, !PT ;  /* 0x0000000070707210 */ /* 0x000fe200017fe4ff */
[----:B------:R-:W-:Y:S01]  /*3ee80*/  STL [R1+0x1558], R111 ;  /* 0x0015586f01007387 */ /* 0x000fe20000100800 */
[----:B------:R-:W-:-:S03]  /*3ee90*/  IMAD.MOV.U32 R117, RZ, RZ, R113 ;  /* 0x000000ffff757224 */ /* 0x000fc600078e0071 */
[----:B--2---:R-:W2:Y:S04]  /*3eea0*/  LDL.LU R23, [R1+0x1578] ;  /* 0x0015780001177983 */ /* 0x004ea80000300800 */
[----:B------:R1:W-:Y:S04]  /*3eeb0*/  STL [R1+0x1554], R112 ;  /* 0x0015547001007387 */ /* 0x0003e80000100800 */
[----:B-1----:R-:W2:Y:S01]  /*3eec0*/  LDL.LU R113, [R1+0x1574] ;  /* 0x0015740001717983 */ /* 0x002ea20000300800 */
[----:B------:R-:W-:-:S03]  /*3eed0*/  UISETP.GT.AND UP1, UPT, UR16, 0x29, UPT ;  /* 0x000000291000788c */ /* 0x000fc6000bf24270 */
[----:B------:R1:W-:Y:S01]  /*3eee0*/  LDGSTS.E [R5+0x14000], desc[UR8][R116.64], P1 ;  /* 0x1400000074057fae */ /* 0x0003e20008921848 */
[----:B------:R-:W-:Y:S01]  /*3eef0*/  USEL UR12, URZ, 0x4, !UP1 ;  /* 0x000000043f0c7887 */ /* 0x000fe2000c800000 */
[----:B-1----:R-:W-:Y:S02]  /*3ef00*/  IMAD.MOV.U32 R116, RZ, RZ, R111 ;  /* 0x000000ffff747224 */ /* 0x002fe400078e006f */
[----:B------:R-:W-:Y:S02]  /*3ef10*/  IMAD.MOV.U32 R117, RZ, RZ, R112 ;  /* 0x000000ffff757224 */ /* 0x000fe400078e0070 */
[----:B------:R-:W2:Y:S04]  /*3ef20*/  LDL.LU R112, [R1+0x157c] ;  /* 0x00157c0001707983 */ /* 0x000ea80000300800 */
[----:B------:R-:W2:Y:S01]  /*3ef30*/  LDL.LU R111, [R1+0x1580] ;  /* 0x00158000016f7983 */ /* 0x000ea20000300800 */
[----:B------:R-:W-:-:S03]  /*3ef40*/  USEL UR12, UR12, URZ, !UP0 ;  /* 0x0000003f0c0c7287 */ /* 0x000fc6000c000000 */
[----:B------:R1:W-:Y:S01]  /*3ef50*/  LDGSTS.E [R5+0x18000], desc[UR8][R116.64], P1 ;  /* 0x1800000074057fae */ /* 0x0003e20008921848 */
[----:B------:R-:W-:-:S05]  /*3ef60*/  IADD3 R108, P0, R108, R2, RZ ;  /* 0x000000026c6c7210 */ /* 0x000fca0007f1e0ff */
[----:B------:R-:W-:Y:S01]  /*3ef70*/  IMAD.X R110, R110, 0x1, R0, P0 ;  /* 0x000000016e6e7824 */ /* 0x000fe200000e0600 */
[----:B------:R-:W-:Y:S01]  /*3ef80*/  STL [R1+0x1560], R108 ;  /* 0x0015606c01007387 */ /* 0x000fe20000100800 */
[----:B-1----:R-:W-:Y:S02]  /*3ef90*/  MOV R116, R108 ;  /* 0x0000006c00747202 */ /* 0x002fe40000000f00 */
[----:B------:R-:W-:Y:S01]  /*3efa0*/  IMAD.MOV.U32 R117, RZ, RZ, R110 ;  /* 0x000000ffff757224 */ /* 0x000fe200078e006e */
[----:B------:R1:W-:Y:S01]  /*3efb0*/  STL [R1+0x155c], R110 ;  /* 0x00155c6e01007387 */ /* 0x0003e20000100800 */
[----:B------:R-:W-:-:S03]  /*3efc0*/  ISETP.NE.U32.AND P0, PT, RZ, UR12, PT ;  /* 0x0000000cff007c0c */ /* 0x000fc6000bf05070 */
[----:B------:R3:W-:Y:S04]  /*3efd0*/  LDGSTS.E [R5+0x1c000], desc[UR8][R116.64], P1 ;  /* 0x1c00000074057fae */ /* 0x0007e80008921848 */
[----:B-1----:R-:W2:Y:S04]  /*3efe0*/  LDL.LU R110, [R1+0x1584] ;  /* 0x00158400016e7983 */ /* 0x002ea80000300800 */
[----:B------:R-:W2:Y:S01]  /*3eff0*/  LDL.LU R108, [R1+0x1588] ;  /* 0x00158800016c7983 */ /* 0x000ea20000300800 */
[----:B----4-:R-:W-:-:S05]  /*3f000*/  IADD3 R22, P1, R22, R2, RZ ;  /* 0x0000000216167210 */ /* 0x010fca0007f3e0ff */
[----:B---3--:R-:W-:Y:S01]  /*3f010*/  IMAD.X R109, R109, 0x1, R0, P1 ;  /* 0x000000016d6d7824 */ /* 0x008fe200008e0600 */
[----:B------:R-:W-:Y:S01]  /*3f020*/  IADD3 R114, P2, R114, R2, RZ ;  /* 0x0000000272727210 */ /* 0x000fe20007f5e0ff */
[----:B------:R-:W-:Y:S01]  /*3f030*/  STL [R1+0x1568], R22 ;  /* 0x0015681601007387 */ /* 0x000fe20000100800 */
[----:B------:R-:W-:-:S03]  /*3f040*/  IMAD.MOV.U32 R116, RZ, RZ, R22 ;  /* 0x000000ffff747224 */ /* 0x000fc600078e0016 */
[----:B------:R-:W-:Y:S01]  /*3f050*/  IMAD.X R115, R115, 0x1, R0, P2 ;  /* 0x0000000173737824 */ /* 0x000fe200010e0600 */
[----:B------:R1:W-:Y:S01]  /*3f060*/  STL [R1+0x1564], R109 ;  /* 0x0015646d01007387 */ /* 0x0003e20000100800 */
[----:B------:R-:W-:-:S03]  /*3f070*/  IMAD.MOV.U32 R117, RZ, RZ, R109 ;  /* 0x000000ffff757224 */ /* 0x000fc600078e006d */
[----:B------:R-:W-:Y:S04]  /*3f080*/  STL [R1+0x1570], R114 ;  /* 0x0015707201007387 */ /* 0x000fe80000100800 */
[----:B------:R-:W-:Y:S04]  /*3f090*/  LDGSTS.E [R5+0x10004], desc[UR8][R116.64], P0 ;  /* 0x1000400074057fae */ /* 0x000fe80008121848 */
[----:B-1----:R-:W3:Y:S04]  /*3f0a0*/  LDL.LU R109, [R1+0x158c] ;  /* 0x00158c00016d7983 */ /* 0x002ee80000300800 */
[----:B------:R1:W-:Y:S04]  /*3f0b0*/  STL [R1+0x156c], R115 ;  /* 0x00156c7301007387 */ /* 0x0003e80000100800 */
[----:B------:R-:W4:Y:S04]  /*3f0c0*/  LDL.LU R22, [R1+0x1590] ;  /* 0x0015900001167983 */ /* 0x000f280000300800 */
[----:B------:R-:W3:Y:S04]  /*3f0d0*/  LDL.LU R117, [R1+0x1594] ;  /* 0x0015940001757983 */ /* 0x000ee80000300800 */
[----:B------:R-:W3:Y:S04]  /*3f0e0*/  LDL.LU R116, [R1+0x1598] ;  /* 0x0015980001747983 */ /* 0x000ee80000300800 */
[----:B------:R-:W-:Y:S01]  /*3f0f0*/  LDGSTS.E [R5+0x14004], desc[UR8][R114.64], P0 ;  /* 0x1400400072057fae */ /* 0x000fe20008121848 */
[----:B--2---:R-:W-:-:S04]  /*3f100*/  IADD3 R23, P1, R23, R2, RZ ;  /* 0x0000000217177210 */ /* 0x004fc80007f3e0ff */
[----:B------:R-:W-:Y:S01]  /*3f110*/  IADD3.X R113, R113, R0, RZ, P1, !PT ;  /* 0x0000000071717210 */ /* 0x000fe20000ffe4ff */
[----:B------:R2:W-:Y:S01]  /*3f120*/  STL [R1+0x1578], R23 ;  /* 0x0015781701007387 */ /* 0x0005e20000100800 */
[----:B------:R-:W-:-:S03]  /*3f130*/  IMAD.MOV.U32 R118, RZ, RZ, R23 ;  /* 0x000000ffff767224 */ /* 0x000fc600078e0017 */
[----:B------:R-:W-:Y:S04]  /*3f140*/  STL [R1+0x1574], R113 ;  /* 0x0015747101007387 */ /* 0x000fe80000100800 */
[----:B-1----:R-:W3:Y:S04]  /*3f150*/  LDL.LU R115, [R1+0x159c] ;  /* 0x00159c0001737983 */ /* 0x002ee80000300800 */
[----:B--2---:R-:W2:Y:S01]  /*3f160*/  LDL.LU R23, [R1+0x15a0] ;  /* 0x0015a00001177983 */ /* 0x004ea20000300800 */
[----:B------:R-:W-:Y:S01]  /*3f170*/  UISETP.GT.AND UP1, UPT, UR16, 0x2a, UPT ;  /* 0x0000002a1000788c */ /* 0x000fe2000bf24270 */
[----:B------:R-:W-:Y:S01]  /*3f180*/  IMAD.MOV.U32 R119, RZ, RZ, R113 ;  /* 0x000000ffff777224 */ /* 0x000fe200078e0071 */
[----:B------:R-:W-:-:S02]  /*3f190*/  IADD3 R111, P2, R111, R2, RZ ;  /* 0x000000026f6f7210 */ /* 0x000fc40007f5e0ff */
[----:B------:R-:W-:Y:S02]  /*3f1a0*/  USEL UR12, URZ, 0x4, !UP1 ;  /* 0x000000043f0c7887 */ /* 0x000fe4000c800000 */
[----:B------:R1:W-:Y:S01]  /*3f1b0*/  LDGSTS.E [R5+0x18004], desc[UR8][R118.64], P0 ;  /* 0x1800400076057fae */ /* 0x0003e20008121848 */
[----:B------:R-:W-:-:S03]  /*3f1c0*/  IMAD.X R112, R112, 0x1, R0, P2 ;  /* 0x0000000170707824 */ /* 0x000fc600010e0600 */
[----:B------:R1:W-:Y:S01]  /*3f1d0*/  STL [R1+0x1580], R111 ;  /* 0x0015806f01007387 */ /* 0x0003e20000100800 */
[----:B------:R-:W-:-:S03]  /*3f1e0*/  USEL UR12, UR12, URZ, !UP0 ;  /* 0x0000003f0c0c7287 */ /* 0x000fc6000c000000 */
[----:B------:R1:W-:Y:S02]  /*3f1f0*/  STL [R1+0x157c], R112 ;  /* 0x00157c7001007387 */ /* 0x0003e40000100800 */
[----:B-1----:R-:W-:Y:S01]  /*3f200*/  IMAD.MOV.U32 R118, RZ, RZ, R111 ;  /* 0x000000ffff767224 */ /* 0x002fe200078e006f */
[----:B------:R-:W-:Y:S02]  /*3f210*/  MOV R119, R112 ;  /* 0x0000007000777202 */ /* 0x000fe40000000f00 */
[----:B------:R-:W-:-:S03]  /*3f220*/  ISETP.NE.U32.AND P1, PT, RZ, UR12, PT ;  /* 0x0000000cff007c0c */ /* 0x000fc6000bf25070 */
[----:B------:R1:W-:Y:S01]  /*3f230*/  LDGSTS.E [R5+0x1c004], desc[UR8][R118.64], P0 ;  /* 0x1c00400076057fae */ /* 0x0003e20008121848 */
[----:B------:R-:W-:-:S05]  /*3f240*/  IADD3 R108, P3, R108, R2, RZ ;  /* 0x000000026c6c7210 */ /* 0x000fca0007f7e0ff */
[----:B------:R-:W-:Y:S01]  /*3f250*/  IMAD.X R110, R110, 0x1, R0, P3 ;  /* 0x000000016e6e7824 */ /* 0x000fe200018e0600 */
[----:B------:R-:W-:Y:S04]  /*3f260*/  STL [R1+0x1588], R108 ;  /* 0x0015886c01007387 */ /* 0x000fe80000100800 */
[----:B------:R-:W2:Y:S04]  /*3f270*/  LDL.LU R114, [R1+0x15a4] ;  /* 0x0015a40001727983 */ /* 0x000ea80000300800 */
[----:B------:R1:W-:Y:S01]  /*3f280*/  STL [R1+0x1584], R110 ;  /* 0x0015846e01007387 */ /* 0x0003e20000100800 */
[----:B------:R-:W-:-:S03]  /*3f290*/  IMAD.MOV.U32 R111, RZ, RZ, R110 ;  /* 0x000000ffff6f7224 */ /* 0x000fc600078e006e */
[----:B------:R-:W2:Y:S04]  /*3f2a0*/  LDL.LU R113, [R1+0x15a8] ;  /* 0x0015a80001717983 */ /* 0x000ea80000300800 */
[----:B------:R-:W2:Y:S01]  /*3f2b0*/  LDL.LU R112, [R1+0x15ac] ;  /* 0x0015ac0001707983 */ /* 0x000ea20000300800 */
[----:B-1----:R-:W-:-:S03]  /*3f2c0*/  IMAD.MOV.U32 R110, RZ, RZ, R108 ;  /* 0x000000ffff6e7224 */ /* 0x002fc600078e006c */
[----:B------:R-:W2:Y:S04]  /*3f2d0*/  LDL.LU R108, [R1+0x15b0] ;  /* 0x0015b000016c7983 */ /* 0x000ea80000300800 */
[----:B------:R-:W-:Y:S01]  /*3f2e0*/  LDGSTS.E [R5+0x10008], desc[UR8][R110.64], P1 ;  /* 0x100080006e057fae */ /* 0x000fe20008921848 */
[----:B----4-:R-:W-:-:S05]  /*3f2f0*/  IADD3 R22, P0, R22, R2, RZ ;  /* 0x0000000216167210 */ /* 0x010fca0007f1e0ff */
[--C-:B---3--:R-:W-:Y:S01]  /*3f300*/  IMAD.X R109, R109, 0x1, R0.reuse, P0 ;  /* 0x000000016d6d7824 */ /* 0x108fe200000e0600 */
[----:B------:R-:W-:Y:S01]  /*3f310*/  IADD3 R116, P2, R116, R2, RZ ;  /* 0x0000000274747210 */ /* 0x000fe20007f5e0ff */
[----:B------:R-:W-:Y:S04]  /*3f320*/  STL [R1+0x1590], R22 ;  /* 0x0015901601007387 */ /* 0x000fe80000100800 */
[----:B------:R-:W-:Y:S01]  /*3f330*/  IMAD.X R117, R117, 0x1, R0, P2 ;  /* 0x0000000175757824 */ /* 0x000fe200010e0600 */
[----:B------:R1:W-:Y:S01]  /*3f340*/  STL [R1+0x158c], R109 ;  /* 0x00158c6d01007387 */ /* 0x0003e20000100800 */
[----:B------:R-:W-:-:S03]  /*3f350*/  MOV R119, R109 ;  /* 0x0000006d00777202 */ /* 0x000fc60000000f00 */
[----:B------:R-:W-:Y:S01]  /*3f360*/  STL [R1+0x1598], R116 ;  /* 0x0015987401007387 */ /* 0x000fe20000100800 */
[----:B------:R-:W-:-:S03]  /*3f370*/  IMAD.MOV.U32 R118, RZ, RZ, R22 ;  /* 0x000000ffff767224 */ /* 0x000fc600078e0016 */
[----:B------:R-:W3:Y:S04]  /*3f380*/  LDL.LU R111, [R1+0x15b4] ;  /* 0x0015b400016f7983 */ /* 0x000ee80000300800 */
[----:B------:R4:W-:Y:S04]  /*3f390*/  STL [R1+0x1594], R117 ;  /* 0x0015947501007387 */ /* 0x0009e80000100800 */
[----:B------:R-:W3:Y:S04]  /*3f3a0*/  LDL.LU R110, [R1+0x15b8] ;  /* 0x0015b800016e7983 */ /* 0x000ee80000300800 */
[----:B-1----:R-:W3:Y:S04]  /*3f3b0*/  LDL.LU R109, [R1+0x15bc] ;  /* 0x0015bc00016d7983 */ /* 0x002ee80000300800 */
[----:B------:R-:W3:Y:S04]  /*3f3c0*/  LDL.LU R22, [R1+0x15c0] ;  /* 0x0015c00001167983 */ /* 0x000ee80000300800 */
[----:B------:R-:W-:Y:S01]  /*3f3d0*/  LDGSTS.E [R5+0x14008], desc[UR8][R118.64], P1 ;  /* 0x1400800076057fae */ /* 0x000fe20008921848 */
[----:B--2---:R-:W-:-:S03]  /*3f3e0*/  IADD3 R23, P0, R23, R2, RZ ;  /* 0x0000000217177210 */ /* 0x004fc60007f1e0ff */
[----:B------:R4:W-:Y:S02]  /*3f3f0*/  LDGSTS.E [R5+0x18008], desc[UR8][R116.64], P1 ;  /* 0x1800800074057fae */ /* 0x0009e40008921848 */
[----:B------:R-:W-:Y:S02]  /*3f400*/  IMAD.X R115, R115, 0x1, R0, P0 ;  /* 0x0000000173737824 */ /* 0x000fe400000e0600 */
[----:B------:R-:W-:Y:S04]  /*3f410*/  STL [R1+0x15a0], R23 ;  /* 0x0015a01701007387 */ /* 0x000fe80000100800 */
[----:B------:R1:W-:Y:S01]  /*3f420*/  STL [R1+0x159c], R115 ;  /* 0x00159c7301007387 */ /* 0x0003e20000100800 */
[----:B----4-:R-:W-:Y:S02]  /*3f430*/  IMAD.MOV.U32 R117, RZ, RZ, R115 ;  /* 0x000000ffff757224 */ /* 0x010fe400078e0073 */
[----:B------:R-:W-:Y:S01]  /*3f440*/  IMAD.MOV.U32 R116, RZ, RZ, R23 ;  /* 0x000000ffff747224 */ /* 0x000fe200078e0017 */
[----:B-1----:R-:W2:Y:S04]  /*3f450*/  LDL.LU R115, [R1+0x11c4] ;  /* 0x0011c40001737983 */ /* 0x002ea80000300800 */
[----:B------:R-:W4:Y:S01]  /*3f460*/  LDL.LU R23, [R1+0x11c8] ;  /* 0x0011c80001177983 */ /* 0x000f220000300800 */
[----:B------:R-:W-:-:S03]  /*3f470*/  UISETP.GT.AND UP1, UPT, UR16, 0x2b, UPT ;  /* 0x0000002b1000788c */ /* 0x000fc6000bf24270 */
[----:B------:R1:W-:Y:S01]  /*3f480*/  LDGSTS.E [R5+0x1c008], desc[UR8][R116.64], P1 ;  /* 0x1c00800074057fae */ /* 0x0003e20008921848 */
[----:B------:R-:W-:-:S04]  /*3f490*/  USEL UR12, URZ, 0x4, !UP1 ;  /* 0x000000043f0c7887 */ /* 0x000fc8000c800000 */
[----:B------:R-:W-:Y:S01]  /*3f4a0*/  USEL UR12, UR12, URZ, !UP0 ;  /* 0x0000003f0c0c7287 */ /* 0x000fe2000c000000 */
[----:B------:R-:W1:Y:S05]  /*3f4b0*/  S2R R153, SR_TID.X ;  /* 0x0000000000997919 */ /* 0x000e6a0000002100 */
[----:B------:R-:W-:Y:S01]  /*3f4c0*/  ISETP.NE.U32.AND P0, PT, RZ, UR12, PT ;  /* 0x0000000cff007c0c */ /* 0x000fe2000bf05070 */
[C---:B-1----:R-:W-:Y:S01]  /*3f4d0*/  IMAD.SHL.U32 R152, R153.reuse, 0x10, RZ ;  /* 0x0000001099987824 */ /* 0x042fe200078e00ff */
[----:B------:R-:W-:Y:S02]  /*3f4e0*/  LOP3.LUT R153, R153, 0x7f, RZ, 0xc0, !PT ;  /* 0x0000007f99997812 */ /* 0x000fe400078ec0ff */
[----:B------:R-:W-:-:S05]  /*3f4f0*/  IADD3 R113, P1, R113, R2, RZ ;  /* 0x0000000271717210 */ /* 0x000fca0007f3e0ff */
[----:B------:R-:W-:Y:S01]  /*3f500*/  IMAD.X R114, R114, 0x1, R0, P1 ;  /* 0x0000000172727824 */ /* 0x000fe200008e0600 */
[----:B------:R-:W-:Y:S01]  /*3f510*/  IADD3 R108, P2, R108, R2, RZ ;  /* 0x000000026c6c7210 */ /* 0x000fe20007f5e0ff */
[----:B------:R1:W-:Y:S01]  /*3f520*/  STL [R1+0x15a8], R113 ;  /* 0x0015a87101007387 */ /* 0x0003e20000100800 */
[----:B------:R-:W-:Y:S01]  /*3f530*/  MOV R116, R113 ;  /* 0x0000007100747202 */ /* 0x000fe20000000f00 */
[----:B------:R-:W-:Y:S02]  /*3f540*/  IMAD.MOV.U32 R117, RZ, RZ, R114 ;  /* 0x000000ffff757224 */ /* 0x000fe400078e0072 */
[----:B------:R-:W-:Y:S01]  /*3f550*/  IMAD.X R112, R112, 0x1, R0, P2 ;  /* 0x0000000170707824 */ /* 0x000fe200010e0600 */
[----:B------:R1:W-:Y:S04]  /*3f560*/  STL [R1+0x15a4], R114 ;  /* 0x0015a47201007387 */ /* 0x0003e80000100800 */
[----:B------:R-:W-:Y:S04]  /*3f570*/  STL [R1+0x15b0], R108 ;  /* 0x0015b06c01007387 */ /* 0x000fe80000100800 */
[----:B-1----:R-:W2:Y:S04]  /*3f580*/  LDL.LU R113, [R1+0x11d0] ;  /* 0x0011d00001717983 */ /* 0x002ea80000300800 */
[----:B------:R1:W-:Y:S04]  /*3f590*/  STL [R1+0x15ac], R112 ;  /* 0x0015ac7001007387 */ /* 0x0003e80000100800 */
[----:B------:R1:W-:Y:S04]  /*3f5a0*/  LDGSTS.E [R5+0x1000c], desc[UR8][R116.64], P0 ;  /* 0x1000c00074057fae */ /* 0x0003e80008121848 */
[----:B------:R-:W2:Y:S01]  /*3f5b0*/  LDL.LU R114, [R1+0x11cc] ;  /* 0x0011cc0001727983 */ /* 0x000ea20000300800 */
[----:B-1----:R-:W-:-:S02]  /*3f5c0*/  IMAD.MOV.U32 R117, RZ, RZ, R112 ;  /* 0x000000ffff757224 */ /* 0x002fc400078e0070 */
[----:B------:R-:W-:Y:S01]  /*3f5d0*/  IMAD.MOV.U32 R116, RZ, RZ, R108 ;  /* 0x000000ffff747224 */ /* 0x000fe200078e006c */
[----:B------:R-:W2:Y:S04]  /*3f5e0*/  LDL.LU R112, [R1+0x11d4] ;  /* 0x0011d40001707983 */ /* 0x000ea80000300800 */
[----:B------:R-:W2:Y:S04]  /*3f5f0*/  LDL.LU R108, [R1+0x11d8] ;  /* 0x0011d800016c7983 */ /* 0x000ea80000300800 */
[----:B------:R1:W-:Y:S01]  /*3f600*/  LDGSTS.E [R5+0x1400c], desc[UR8][R116.64], P0 ;  /* 0x1400c00074057fae */ /* 0x0003e20008121848 */
[----:B---3--:R-:W-:-:S05]  /*3f610*/  IADD3 R110, P1, R110, R2, RZ ;  /* 0x000000026e6e7210 */ /* 0x008fca0007f3e0ff */
[--C-:B------:R-:W-:Y:S01]  /*3f620*/  IMAD.X R111, R111, 0x1, R0.reuse, P1 ;  /* 0x000000016f6f7824 */ /* 0x100fe200008e0600 */
[----:B------:R-:W-:Y:S01]  /*3f630*/  IADD3 R22, P2, R22, R2, RZ ;  /* 0x0000000216167210 */ /* 0x000fe20007f5e0ff */
[----:B------:R3:W-:Y:S04]  /*3f640*/  STL [R1+0x15b8], R110 ;  /* 0x0015b86e01007387 */ /* 0x0007e80000100800 */
[----:B------:R-:W-:Y:S01]  /*3f650*/  IMAD.X R109, R109, 0x1, R0, P2 ;  /* 0x000000016d6d7824 */ /* 0x000fe200010e0600 */
[----:B------:R3:W-:Y:S01]  /*3f660*/  STL [R1+0x15b4], R111 ;  /* 0x0015b46f01007387 */ /* 0x0007e20000100800 */
[----:B-1----:R-:W-:Y:S02]  /*3f670*/  MOV R116, R22 ;  /* 0x0000001600747202 */ /* 0x002fe40000000f00 */
[----:B------:R-:W-:Y:S01]  /*3f680*/  IMAD.MOV.U32 R117, RZ, RZ, R109 ;  /* 0x000000ffff757224 */ /* 0x000fe200078e006d */
[----:B------:R-:W-:Y:S04]  /*3f690*/  STL [R1+0x15c0], R22 ;  /* 0x0015c01601007387 */ /* 0x000fe80000100800 */
[----:B------:R-:W-:Y:S04]  /*3f6a0*/  LDGSTS.E [R5+0x1800c], desc[UR8][R110.64], P0 ;  /* 0x1800c0006e057fae */ /* 0x000fe80008121848 */
[----:B------:R1:W-:Y:S04]  /*3f6b0*/  STL [R1+0x15bc], R109 ;  /* 0x0015bc6d01007387 */ /* 0x0003e80000100800 */
[----:B------:R4:W-:Y:S04]  /*3f6c0*/  LDGSTS.E [R5+0x1c00c], desc[UR8][R116.64], P0 ;  /* 0x1c00c00074057fae */ /* 0x0009e80008121848 */
[----:B---3--:R-:W3:Y:S04]  /*3f6d0*/  LDL.LU R110, [R1+0x11e0] ;  /* 0x0011e000016e7983 */ /* 0x008ee80000300800 */
[----:B------:R-:W3:Y:S01]  /*3f6e0*/  LDL.LU R111, [R1+0x11dc] ;  /* 0x0011dc00016f7983 */ /* 0x000ee20000300800 */
[----:B----4-:R-:W-:-:S03]  /*3f6f0*/  LOP3.LUT R116, R152, 0x70, RZ, 0xc0, !PT ;  /* 0x0000007098747812 */ /* 0x010fc600078ec0ff */
[----:B-1----:R-:W4:Y:S01]  /*3f700*/  LDL.LU R109, [R1+0x11e4] ;  /* 0x0011e400016d7983 */ /* 0x002f220000300800 */
[----:B------:R-:W-:Y:S01]  /*3f710*/  IADD3 R23, P1, R23, R2, RZ ;  /* 0x0000000217177210 */ /* 0x000fe20007f3e0ff */
[----:B------:R-:W-:Y:S02]  /*3f720*/  IMAD R116, R153, 0x80, R116 ;  /* 0x0000008099747824 */ /* 0x000fe400078e0274 */
[----:B------:R-:W4:Y:S02]  /*3f730*/  LDL.LU R22, [R1+0x11e8] ;  /* 0x0011e80001167983 */ /* 0x000f240000300800 */
[----:B--2---:R-:W-:Y:S01]  /*3f740*/  IMAD.X R115, R115, 0x1, R0, P1 ;  /* 0x0000000173737824 */ /* 0x004fe200008e0600 */
[----:B------:R-:W-:Y:S01]  /*3f750*/  LOP3.LUT R116, R116, 0x30, RZ, 0x3c, !PT ;  /* 0x0000003074747812 */ /* 0x000fe200078e3cff */
[----:B------:R1:W-:Y:S01]  /*3f760*/  STL [R1+0x11c8], R23 ;  /* 0x0011c81701007387 */ /* 0x0003e20000100800 */
[----:B------:R-:W-:-:S03]  /*3f770*/  MOV R118, R23 ;  /* 0x0000001700767202 */ /* 0x000fc60000000f00 */
[----:B------:R-:W-:Y:S01]  /*3f780*/  VIADD R5, R116, UR17 ;  /* 0x0000001174057c36 */ /* 0x000fe20008000000 */
[----:B------:R2:W-:Y:S04]  /*3f790*/  STL [R1+0x11c4], R115 ;  /* 0x0011c47301007387 */ /* 0x0005e80000100800 */
[----:B------:R-:W4:Y:S04]  /*3f7a0*/  LDL.LU R116, [R1+0x11ec] ;  /* 0x0011ec0001747983 */ /* 0x000f280000300800 */
[----:B-1----:R-:W4:Y:S01]  /*3f7b0*/  LDL.LU R23, [R1+0x11f0] ;  /* 0x0011f00001177983 */ /* 0x002f220000300800 */
[----:B------:R-:W-:-:S04]  /*3f7c0*/  UISETP.GT.AND UP1, UPT, UR16, 0xc, UPT ;  /* 0x0000000c1000788c */ /* 0x000fc8000bf24270 */
[----:B------:R-:W-:-:S04]  /*3f7d0*/  USEL UR12, URZ, 0x4, !UP1 ;  /* 0x000000043f0c7887 */ /* 0x000fc8000c800000 */
[----:B------:R-:W-:-:S06]  /*3f7e0*/  USEL UR12, UR12, URZ, !UP0 ;  /* 0x0000003f0c0c7287 */ /* 0x000fcc000c000000 */
[----:B------:R-:W-:Y:S01]  /*3f7f0*/  ISETP.NE.U32.AND P0, PT, RZ, UR12, PT ;  /* 0x0000000cff007c0c */ /* 0x000fe2000bf05070 */
[----:B------:R-:W-:-:S12]  /*3f800*/  IMAD.MOV.U32 R119, RZ, RZ, R115 ;  /* 0x000000ffff777224 */ /* 0x000fd800078e0073 */
[----:B------:R1:W-:Y:S01]  /*3f810*/  LDGSTS.E [R5], desc[UR8][R118.64], P0 ;  /* 0x0000000076057fae */ /* 0x0003e20008121848 */
[----:B------:R-:W-:-:S05]  /*3f820*/  IADD3 R113, P1, R113, R2, RZ ;  /* 0x0000000271717210 */ /* 0x000fca0007f3e0ff */
[----:B------:R-:W-:Y:S01]  /*3f830*/  STL [R1+0x11d0], R113 ;  /* 0x0011d07101007387 */ /* 0x000fe20000100800 */
[----:B------:R-:W-:-:S04]  /*3f840*/  IMAD.X R114, R114, 0x1, R0, P1 ;  /* 0x0000000172727824 */ /* 0x000fc800008e0600 */
[----:B--2---:R-:W-:Y:S01]  /*3f850*/  IMAD.MOV.U32 R115, RZ, RZ, R114 ;  /* 0x000000ffff737224 */ /* 0x004fe200078e0072 */
[----:B------:R2:W-:Y:S01]  /*3f860*/  STL [R1+0x11cc], R114 ;  /* 0x0011cc7201007387 */ /* 0x0005e20000100800 */
[----:B------:R-:W-:Y:S01]  /*3f870*/  IADD3 R108, P2, R108, R2, RZ ;  /* 0x000000026c6c7210 */ /* 0x000fe20007f5e0ff */
[----:B--2---:R-:W-:-:S04]  /*3f880*/  IMAD.MOV.U32 R114, RZ, RZ, R113 ;  /* 0x000000ffff727224 */ /* 0x004fc800078e0071 */
[----:B------:R-:W-:Y:S01]  /*3f890*/  IMAD.X R112, R112, 0x1, R0, P2 ;  /* 0x0000000170707824 */ /* 0x000fe200010e0600 */
[----:B------:R-:W-:Y:S04]  /*3f8a0*/  STL [R1+0x11d8], R108 ;  /* 0x0011d86c01007387 */ /* 0x000fe80000100800 */
[----:B------:R-:W2:Y:S04]  /*3f8b0*/  LDL.LU R113, [R1+0x11f8] ;  /* 0x0011f80001717983 */ /* 0x000ea80000300800 */
[----:B------:R1:W-:Y:S04]  /*3f8c0*/  STL [R1+0x11d4], R112 ;  /* 0x0011d47001007387 */ /* 0x0003e80000100800 */
[----:B------:R-:W-:Y:S01]  /*3f8d0*/  LDGSTS.E [R5+0x4000], desc[UR8][R114.64], P0 ;  /* 0x0400000072057fae */ /* 0x000fe20008121848 */
[----:B-1----:R-:W-:Y:S01]  /*3f8e0*/  MOV R118, R108 ;  /* 0x0000006c00767202 */ /* 0x002fe20000000f00 */
[----:B------:R-:W-:-:S05]  /*3f8f0*/  IMAD.MOV.U32 R119, RZ, RZ, R112 ;  /* 0x000000ffff777224 */ /* 0x000fca00078e0070 */
[----:B------:R1:W-:Y:S04]  /*3f900*/  LDGSTS.E [R5+0x8000], desc[UR8][R118.64], P0 ;  /* 0x0800000076057fae */ /* 0x0003e80008121848 */
[----:B------:R-:W2:Y:S04]  /*3f910*/  LDL.LU R114, [R1+0x11f4] ;  /* 0x0011f40001727983 */ /* 0x000ea80000300800 */
[----:B------:R-:W2:Y:S04]  /*3f920*/  LDL.LU R112, [R1+0x11fc] ;  /* 0x0011fc0001707983 */ /* 0x000ea80000300800 */
[----:B------:R-:W2:Y:S04]  /*3f930*/  LDL.LU R108, [R1+0x1200] ;  /* 0x00120000016c7983 */ /* 0x000ea80000300800 */
[----:B------:R-:W2:Y:S01]  /*3f940*/  LDL.LU R115, [R1+0x1204] ;  /* 0x0012040001737983 */ /* 0x000ea20000300800 */
[----:B---3--:R-:W-:-:S05]  /*3f950*/  IADD3 R110, P1, R110, R2, RZ ;  /* 0x000000026e6e7210 */ /* 0x008fca0007f3e0ff */
[----:B------:R-:W-:Y:S01]  /*3f960*/  IMAD.X R111, R111, 0x1, R0, P1 ;  /* 0x000000016f6f7824 */ /* 0x000fe200008e0600 */
[----:B------:R-:W-:Y:S03]  /*3f970*/  STL [R1+0x11e0], R110 ;  /* 0x0011e06e01007387 */ /* 0x000fe60000100800 */
[----:B-1----:R-:W-:Y:S01]  /*3f980*/  IMAD.MOV.U32 R119, RZ, RZ, R111 ;  /* 0x000000ffff777224 */ /* 0x002fe200078e006f */
[----:B------:R1:W-:Y:S04]  /*3f990*/  STL [R1+0x11dc], R111 ;  /* 0x0011dc6f01007387 */ /* 0x0003e80000100800 */
[----:B-1----:R-:W3:Y:S01]  /*3f9a0*/  LDL.LU R111, [R1+0x1208] ;  /* 0x00120800016f7983 */ /* 0x002ee20000300800 */
[----:B----4-:R-:W-:Y:S01]  /*3f9b0*/  IADD3 R22, P1, R22, R2, RZ ;  /* 0x0000000216167210 */ /* 0x010fe20007f3e0ff */
[----:B------:R-:W-:-:S04]  /*3f9c0*/  IMAD.MOV.U32 R118, RZ, RZ, R110 ;  /* 0x000000ffff767224 */ /* 0x000fc800078e006e */
[----:B------:R-:W-:Y:S01]  /*3f9d0*/  IMAD.X R109, R109, 0x1, R0, P1 ;  /* 0x000000016d6d7824 */ /* 0x000fe200008e0600 */
[----:B------:R1:W-:Y:S01]  /*3f9e0*/  STL [R1+0x11e8], R22 ;  /* 0x0011e81601007387 */ /* 0x0003e20000100800 */
[----:B------:R-:W-:-:S03]  /*3f9f0*/  IADD3 R23, P2, R23, R2, RZ ;  /* 0x0000000217177210 */ /* 0x000fc60007f5e0ff */
[----:B------:R4:W-:Y:S01]  /*3fa00*/  STL [R1+0x11e4], R109 ;  /* 0x0011e46d01007387 */ /* 0x0009e20000100800 */
[----:B------:R-:W-:-:S03]  /*3fa10*/  IADD3.X R116, R116, R0, RZ, P2, !PT ;  /* 0x0000000074747210 */ /* 0x000fc600017fe4ff */
[----:B------:R-:W-:Y:S04]  /*3fa20*/  STL [R1+0x11f0], R23 ;  /* 0x0011f01701007387 */ /* 0x000fe80000100800 */
[----:B------:R1:W-:Y:S04]  /*3fa30*/  LDGSTS.E [R5+0xc000], desc[UR8][R118.64], P0 ;  /* 0x0c00000076057fae */ /* 0x0003e80008121848 */
[----:B------:R-:W3:Y:S04]  /*3fa40*/  LDL.LU R110, [R1+0x120c] ;  /* 0x00120c00016e7983 */ /* 0x000ee80000300800 */
[----:B------:R4:W-:Y:S01]  /*3fa50*/  STL [R1+0x11ec], R116 ;  /* 0x0011ec7401007387 */ /* 0x0009e20000100800 */
[----:B-1----:R-:W-:-:S03]  /*3fa60*/  IMAD.MOV.U32 R118, RZ, RZ, R22 ;  /* 0x000000ffff767224 */ /* 0x002fc600078e0016 */
[----:B------:R-:W3:Y:S01]  /*3fa70*/  LDL.LU R22, [R1+0x1210] ;  /* 0x0012100001167983 */ /* 0x000ee20000300800 */
[----:B------:R-:W-:Y:S02]  /*3fa80*/  IMAD.MOV.U32 R119, RZ, RZ, R109 ;  /* 0x000000ffff777224 */ /* 0x000fe400078e006d */
[----:B------:R-:W-:Y:S01]  /*3fa90*/  IMAD.MOV.U32 R117, RZ, RZ, R116 ;  /* 0x000000ffff757224 */ /* 0x000fe200078e0074 */
[----:B----4-:R-:W4:Y:S01]  /*3faa0*/  LDL.LU R109, [R1+0x1214] ;  /* 0x00121400016d7983 */ /* 0x010f220000300800 */
[----:B------:R-:W-:-:S03]  /*3fab0*/  IMAD.MOV.U32 R116, RZ, RZ, R23 ;  /* 0x000000ffff747224 */ /* 0x000fc600078e0017 */
[----:B------:R-:W4:Y:S01]  /*3fac0*/  LDL.LU R23, [R1+0x1218] ;  /* 0x0012180001177983 */ /* 0x000f220000300800 */
[----:B------:R-:W-:-:S04]  /*3fad0*/  UISETP.GT.AND UP1, UPT, UR16, 0xd, UPT ;  /* 0x0000000d1000788c */ /* 0x000fc8000bf24270 */
[----:B------:R-:W-:-:S04]  /*3fae0*/  USEL UR12, URZ, 0x4, !UP1 ;  /* 0x000000043f0c7887 */ /* 0x000fc8000c800000 */
[----:B------:R-:W-:-:S06]  /*3faf0*/  USEL UR12, UR12, URZ, !UP0 ;  /* 0x0000003f0c0c7287 */ /* 0x000fcc000c000000 */
[----:B------:R-:W-:-:S13]  /*3fb00*/  ISETP.NE.U32.AND P0, PT, RZ, UR12, PT ;  /* 0x0000000cff007c0c */ /* 0x000fda000bf05070 */
[----:B------:R-:W-:Y:S04]  /*3fb10*/  LDGSTS.E [R5+0x4], desc[UR8][R118.64], P0 ;  /* 0x0000400076057fae */ /* 0x000fe80008121848 */
[----:B------:R1:W-:Y:S01]  /*3fb20*/  LDGSTS.E [R5+0x4004], desc[UR8][R116.64], P0 ;  /* 0x0400400074057fae */ /* 0x0003e20008121848 */
[----:B------:R-:W-:-:S04]  /*3fb30*/  UISETP.GT.AND UP1, UPT, UR16, 0xe, UPT ;  /* 0x0000000e1000788c */ /* 0x000fc8000bf24270 */
[----:B------:R-:W-:-:S04]  /*3fb40*/  USEL UR12, URZ, 0x4, !UP1 ;  /* 0x000000043f0c7887 */ /* 0x000fc8000c800000 */
[----:B------:R-:W-:Y:S01]  /*3fb50*/  USEL UR12, UR12, URZ, !UP0 ;  /* 0x0000003f0c0c7287 */ /* 0x000fe2000c000000 */
[----:B--2---:R-:W-:-:S05]  /*3fb60*/  IADD3 R113, P1, R113, R2, RZ ;  /* 0x0000000271717210 */ /* 0x004fca0007f3e0ff */
[----:B------:R-:W-:Y:S01]  /*3fb70*/  STL [R1+0x11f8], R113 ;  /* 0x0011f87101007387 */ /* 0x000fe20000100800 */
[----:B-1----:R-:W-:Y:S01]  /*3fb80*/  MOV R116, R113 ;  /* 0x0000007100747202 */ /* 0x002fe20000000f00 */
[----:B------:R-:W-:-:S04]  /*3fb90*/  IMAD.X R114, R114, 0x1, R0, P1 ;  /* 0x0000000172727824 */ /* 0x000fc800008e0600 */
[----:B------:R-:W-:Y:S01]  /*3fba0*/  IMAD.MOV.U32 R117, RZ, RZ, R114 ;  /* 0x000000ffff757224 */ /* 0x000fe200078e0072 */
[----:B------:R1:W-:Y:S01]  /*3fbb0*/  STL [R1+0x11f4], R114 ;  /* 0x0011f47201007387 */ /* 0x0003e20000100800 */
[----:B------:R-:W-:-:S03]  /*3fbc0*/  IADD3 R108, P2, R108, R2, RZ ;  /* 0x000000026c6c7210 */ /* 0x000fc60007f5e0ff */
[----:B------:R2:W-:Y:S04]  /*3fbd0*/  LDGSTS.E [R5+0x8004], desc[UR8][R116.64], P0 ;  /* 0x0800400074057fae */ /* 0x0005e80008121848 */
[----:B-1----:R-:W4:Y:S04]  /*3fbe0*/  LDL.LU R114, [R1+0x121c] ;  /* 0x00121c0001727983 */ /* 0x002f280000300800 */
[----:B------:R-:W4:Y:S01]  /*3fbf0*/  LDL.LU R113, [R1+0x1220] ;  /* 0x0012200001717983 */ /* 0x000f220000300800 */
[----:B------:R-:W-:Y:S02]  /*3fc00*/  IMAD.X R112, R112, 0x1, R0, P2 ;  /* 0x0000000170707824 */ /* 0x000fe400010e0600 */
[----:B--2---:R-:W-:Y:S01]  /*3fc10*/  IMAD.MOV.U32 R116, RZ, RZ, R108 ;  /* 0x000000ffff747224 */ /* 0x004fe200078e006c */
[----:B------:R-:W-:Y:S01]  /*3fc20*/  STL [R1+0x1200], R108 ;  /* 0x0012006c01007387 */ /* 0x000fe20000100800 */
[----:B------:R-:W-:-:S03]  /*3fc30*/  IMAD.MOV.U32 R117, RZ, RZ, R112 ;  /* 0x000000ffff757224 */ /* 0x000fc600078e0070 */
[----:B------:R1:W-:Y:S04]  /*3fc40*/  STL [R1+0x11fc], R112 ;  /* 0x0011fc7001007387 */ /* 0x0003e80000100800 */
[----:B------:R2:W-:Y:S01]  /*3fc50*/  LDGSTS.E [R5+0xc004], desc[UR8][R116.64], P0 ;  /* 0x0c00400074057fae */ /* 0x0005e20008121848 */
[----:B------:R-:W-:Y:S02]  /*3fc60*/  ISETP.NE.U32.AND P1, PT, RZ, UR12, PT ;  /* 0x0000000cff007c0c */ /* 0x000fe4000bf25070 */
[----:B---3--:R-:W-:-:S05]  /*3fc70*/  IADD3 R111, P3, R111, R2, RZ ;  /* 0x000000026f6f7210 */ /* 0x008fca0007f7e0ff */
[----:B------:R-:W-:Y:S01]  /*3fc80*/  IMAD.X R115, R115, 0x1, R0, P3 ;  /* 0x0000000173737824 */ /* 0x000fe200018e0600 */
[----:B------:R-:W-:Y:S04]  /*3fc90*/  STL [R1+0x1208], R111 ;  /* 0x0012086f01007387 */ /* 0x000fe80000100800 */
[----:B-1----:R-:W3:Y:S01]  /*3fca0*/  LDL.LU R112, [R1+0x1224] ;  /* 0x0012240001707983 */ /* 0x002ee20000300800 */
[----:B--2---:R-:W-:-:S03]  /*3fcb0*/  IMAD.MOV.U32 R117, RZ, RZ, R115 ;  /* 0x000000ffff757224 */ /* 0x004fc600078e0073 */
[----:B------:R1:W-:Y:S01]  /*3fcc0*/  STL [R1+0x1204], R115 ;  /* 0x0012047301007387 */ /* 0x0003e20000100800 */
[----:B------:R-:W-:-:S03]  /*3fcd0*/  MOV R116, R111 ;  /* 0x0000006f00747202 */ /* 0x000fc60000000f00 */
[----:B------:R-:W2:Y:S04]  /*3fce0*/  LDL.LU R108, [R1+0x1228] ;  /* 0x00122800016c7983 */ /* 0x000ea80000300800 */
[----:B------:R4:W-:Y:S04]  /*3fcf0*/  LDGSTS.E [R5+0x8], desc[UR8][R116.64], P1 ;  /* 0x0000800074057fae */ /* 0x0009e80008921848 */
[----:B-1----:R-:W3:Y:S04]  /*3fd00*/  LDL.LU R115, [R1+0x122c] ;  /* 0x00122c0001737983 */ /* 0x002ee80000300800 */
[----:B------:R-:W3:Y:S01]  /*3fd10*/  LDL.LU R111, [R1+0x1230] ;  /* 0x00123000016f7983 */ /* 0x000ee20000300800 */
[----:B------:R-:W-:-:S05]  /*3fd20*/  IADD3 R22, P0, R22, R2, RZ ;  /* 0x0000000216167210 */ /* 0x000fca0007f1e0ff */
[----:B------:R-:W-:Y:S01]  /*3fd30*/  IMAD.X R110, R110, 0x1, R0, P0 ;  /* 0x000000016e6e7824 */ /* 0x000fe200000e0600 */
[----:B----4-:R-:W-:Y:S01]  /*3fd40*/  IADD3 R23, P2, R23, R2, RZ ;  /* 0x0000000217177210 */ /* 0x010fe20007f5e0ff */
[----:B------:R1:W-:Y:S01]  /*3fd50*/  STL [R1+0x1210], R22 ;  /* 0x0012101601007387 */ /* 0x0003e20000100800 */
[----:B------:R-:W-:-:S03]  /*3fd60*/  IMAD.MOV.U32 R116, RZ, RZ, R22 ;  /* 0x000000ffff747224 */ /* 0x000fc600078e0016 */
[----:B------:R4:W-:Y:S01]  /*3fd70*/  STL [R1+0x120c], R110 ;  /* 0x00120c6e01007387 */ /* 0x0009e20000100800 */
[----:B------:R-:W-:-:S03]  /*3fd80*/  IMAD.X R109, R109, 0x1, R0, P2 ;  /* 0x000000016d6d7824 */ /* 0x000fc600010e0600 */
[----:B------:R-:W-:Y:S04]  /*3fd90*/  STL [R1+0x1218], R23 ;  /* 0x0012181701007387 */ /* 0x000fe80000100800 */
[----:B-1----:R-:W3:Y:S01]  /*3fda0*/  LDL.LU R22, [R1+0x1238] ;  /* 0x0012380001167983 */ /* 0x002ee20000300800 */
[----:B------:R-:W-:-:S03]  /*3fdb0*/  IMAD.MOV.U32 R117, RZ, RZ, R110 ;  /* 0x000000ffff757224 */ /* 0x000fc600078e006e */
[----:B------:R1:W-:Y:S04]  /*3fdc0*/  STL [R1+0x1214], R109 ;  /* 0x0012146d01007387 */ /* 0x0003e80000100800 */
[----:B----4-:R-:W4:Y:S04]  /*3fdd0*/  LDL.LU R110, [R1+0x1234] ;  /* 0x00123400016e7983 */ /* 0x010f280000300800 */
[----:B------:R1:W-:Y:S01]  /*3fde0*/  LDGSTS.E [R5+0x4008], desc[UR8][R116.64], P1 ;  /* 0x0400800074057fae */ /* 0x0003e20008921848 */
[----:B------:R-:W-:Y:S01]  /*3fdf0*/  UISETP.GT.AND UP1, UPT, UR16, 0xf, UPT ;  /* 0x0000000f1000788c */ /* 0x000fe2000bf24270 */
[----:B-1----:R-:W-:Y:S01]  /*3fe00*/  MOV R116, R23 ;  /* 0x0000001700747202 */ /* 0x002fe20000000f00 */
[----:B------:R-:W-:-:S02]  /*3fe10*/  IMAD.MOV.U32 R117, RZ, RZ, R109 ;  /* 0x000000ffff757224 */ /* 0x000fc400078e006d */
[----:B------:R-:W4:Y:S04]  /*3fe20*/  LDL.LU R109, [R1+0x123c] ;  /* 0x00123c00016d7983 */ /* 0x000f280000300800 */
[----:B------:R-:W4:Y:S04]  /*3fe30*/  LDL.LU R23, [R1+0x1240] ;  /* 0x0012400001177983 */ /* 0x000f280000300800 */
[----:B------:R-:W-:Y:S01]  /*3fe40*/  LDGSTS.E [R5+0x8008], desc[UR8][R116.64], P1 ;  /* 0x0800800074057fae */ /* 0x000fe20008921848 */
[----:B------:R-:W-:-:S04]  /*3fe50*/  USEL UR12, URZ, 0x4, !UP1 ;  /* 0x000000043f0c7887 */ /* 0x000fc8000c800000 */
[----:B------:R-:W-:Y:S01]  /*3fe60*/  USEL UR12, UR12, URZ, !UP0 ;  /* 0x0000003f0c0c7287 */ /* 0x000fe2000c000000 */
[----:B------:R-:W-:-:S05]  /*3fe70*/  IADD3 R113, P0, R113, R2, RZ ;  /* 0x0000000271717210 */ /* 0x000fca0007f1e0ff */
[----:B------:R-:W-:Y:S01]  /*3fe80*/  IMAD.X R114, R114, 0x1, R0, P0 ;  /* 0x0000000172727824 */ /* 0x000fe200000e0600 */
[----:B------:R-:W-:Y:S03]  /*3fe90*/  STL [R1+0x1220], R113 ;  /* 0x0012207101007387 */ /* 0x000fe60000100800 */
[----:B------:R-:W-:Y:S01]  /*3fea0*/  IMAD.MOV.U32 R119, RZ, RZ, R114 ;  /* 0x000000ffff777224 */ /* 0x000fe200078e0072 */
[----:B------:R1:W-:Y:S01]  /*3feb0*/  STL [R1+0x121c], R114 ;  /* 0x00121c7201007387 */ /* 0x0003e20000100800 */
[----:B------:R-:W-:-:S03]  /*3fec0*/  IMAD.MOV.U32 R118, RZ, RZ, R113 ;  /* 0x000000ffff767224 */ /* 0x000fc600078e0071 */
[----:B------:R-:W4:Y:S04]  /*3fed0*/  LDL.LU R116, [R1+0x15c4] ;  /* 0x0015c40001747983 */ /* 0x000f280000300800 */
[----:B------:R3:W-:Y:S04]  /*3fee0*/  LDGSTS.E [R5+0xc008], desc[UR8][R118.64], P1 ;  /* 0x0c00800076057fae */ /* 0x0007e80008921848 */
[----:B-1----:R-:W4:Y:S01]  /*3fef0*/  LDL.LU R114, [R1+0x15c8] ;  /* 0x0015c80001727983 */ /* 0x002f220000300800 */
[----:B------:R-:W-:Y:S02]  /*3ff00*/  ISETP.NE.U32.AND P0, PT, RZ, UR12, PT ;  /* 0x0000000cff007c0c */ /* 0x000fe4000bf05070 */
[----:B--2---:R-:W-:-:S05]  /*3ff10*/  IADD3 R108, P1, R108, R2, RZ ;  /* 0x000000026c6c7210 */ /* 0x004fca0007f3e0ff */
[----:B---3--:R-:W-:Y:S01]  /*3ff20*/  IMAD.X R112, R112, 0x1, R0, P1 ;  /* 0x0000000170707824 */ /* 0x008fe200008e0600 */
[----:B------:R1:W-:Y:S01]  /*3ff30*/  STL [R1+0x1228], R108 ;  /* 0x0012286c01007387 */ /* 0x0003e20000100800 */
[----:B------:R-:W-:-:S03]  /*3ff40*/  IADD3 R111, P2, R111, R2, RZ ;  /* 0x000000026f6f7210 */ /* 0x000fc60007f5e0ff */
[----:B------:R2:W-:Y:S01]  /*3ff50*/  STL [R1+0x1224], R112 ;  /* 0x0012247001007387 */ /* 0x0005e20000100800 */
[----:B------:R-:W-:-:S03]  /*3ff60*/  IADD3.X R115, R115, R0, RZ, P2, !PT ;  /* 0x0000000073737210 */ /* 0x000fc600017fe4ff */
[----:B------:R3:W-:Y:S01]  /*3ff70*/  STL [R1+0x1230], R111 ;  /* 0x0012306f01007387 */ /* 0x0007e20000100800 */
[----:B------:R-:W-:Y:S02]  /*3ff80*/  IMAD.MOV.U32 R118, RZ, RZ, R108 ;  /* 0x000000ffff767224 */ /* 0x000fe400078e006c */
[----:B------:R-:W-:Y:S01]  /*3ff90*/  IMAD.MOV.U32 R119, RZ, RZ, R112 ;  /* 0x000000ffff777224 */ /* 0x000fe200078e0070 */
[----:B------:R-:W4:Y:S04]  /*3ffa0*/  LDL.LU R113, [R1+0x15cc] ;  /* 0x0015cc0001717983 */ /* 0x000f280000300800 */
[----:B------:R-:W-:Y:S04]  /*3ffb0*/  STL [R1+0x122c], R115 ;  /* 0x00122c7301007387 */ /* 0x000fe80000100800 */
[----:B-1----:R-:W4:Y:S04]  /*3ffc0*/  LDL.LU R108, [R1+0x15d0] ;  /* 0x0015d000016c7983 */ /* 0x002f280000300800 */
[----:B------:R1:W-:Y:S04]  /*3ffd0*/  LDGSTS.E [R5+0xc], desc[UR8][R118.64], P0 ;  /* 0x0000c00076057fae */ /* 0x0003e80008121848 */
[----:B--2---:R-:W2:Y:S01]  /*3ffe0*/  LDL.LU R112, [R1+0x15d4] ;  /* 0x0015d40001707983 */ /* 0x004ea20000300800 */
[----:B------:R-:W-:Y:S01]  /*3fff0*/  IADD3 R22, P1, R22, R2, RZ ;  /* 0x0000000216167210 */ /* 0x000fe20007f3e0ff */
[----:B-1----:R-:W-:-:S02]  /*40000*/  IMAD.MOV.U32 R118, RZ, RZ, R111 ;  /* 0x000000ffff767224 */ /* 0x002fc400078e006f */
[----:B---3--:R-:W3:Y:S01]  /*40010*/  LDL.LU R111, [R1+0x15d8] ;  /* 0x0015d800016f7983 */ /* 0x008ee20000300800 */
[----:B------:R-:W-:Y:S02]  /*40020*/  IMAD.MOV.U32 R119, RZ, RZ, R115 ;  /* 0x000000ffff777224 */ /* 0x000fe400078e0073 */
[----:B----4-:R-:W-:Y:S01]  /*40030*/  IMAD.X R110, R110, 0x1, R0, P1 ;  /* 0x000000016e6e7824 */ /* 0x010fe200008e0600 */
[----:B------:R-:W-:Y:S04]  /*40040*/  STL [R1+0x1238], R22 ;  /* 0x0012381601007387 */ /* 0x000fe80000100800 */
[----:B------:R1:W-:Y:S04]  /*40050*/  LDGSTS.E [R5+0x400c], desc[UR8][R118.64], P0 ;  /* 0x0400c00076057fae */ /* 0x0003e80008121848 */
[----:B------:R4:W-:Y:S01]  /*40060*/  STL [R1+0x1234], R110 ;  /* 0x0012346e01007387 */ /* 0x0009e20000100800 */
[----:B-1----:R-:W-:Y:S01]  /*40070*/  IMAD.MOV.U32 R119, RZ, RZ, R110 ;  /* 0x000000ffff777224 */ /* 0x002fe200078e006e */
[----:B------:R-:W-:-:S02]  /*40080*/  MOV R118, R22 ;  /* 0x0000001600767202 */ /* 0x000fc40000000f00 */
[----:B----4-:R-:W4:Y:S04]  /*40090*/  LDL.LU R110, [R1+0x15dc] ;  /* 0x0015dc00016e7983 */ /* 0x010f280000300800 */
[----:B------:R-:W4:Y:S01]  /*400a0*/  LDL.LU R22, [R1+0x15e0] ;  /* 0x0015e00001167983 */ /* 0x000f220000300800 */
[----:B------:R-:W-:Y:S01]  /*400b0*/  IADD3 R23, P2, R23, R2, RZ ;  /* 0x0000000217177210 */ /* 0x000fe20007f5e0ff */
[----:B------:R-:W-:Y:S02]  /*400c0*/  UISETP.GT.AND UP1, UPT, UR16, 0x2c, UPT ;  /* 0x0000002c1000788c */ /* 0x000fe4000bf24270 */
[----:B------:R1:W-:Y:S02]  /*400d0*/  LDGSTS.E [R5+0x800c], desc[UR8][R118.64], P0 ;  /* 0x0800c00076057fae */ /* 0x0003e40008121848 */
[----:B------:R-:W-:-:S02]  /*400e0*/  IMAD.X R109, R109, 0x1, R0, P2 ;  /* 0x000000016d6d7824 */ /* 0x000fc400010e0600 */
[----:B------:R-:W-:Y:S01]  /*400f0*/  STL [R1+0x1240], R23 ;  /* 0x0012401701007387 */ /* 0x000fe20000100800 */
[----:B------:R-:W-:-:S03]  /*40100*/  USEL UR12, URZ, 0x4, !UP1 ;  /* 0x000000043f0c7887 */ /* 0x000fc6000c800000 */
[----:B------:R1:W-:Y:S02]  /*40110*/  STL [R1+0x123c], R109 ;  /* 0x00123c6d01007387 */ /* 0x0003e40000100800 */
[----:B-1----:R-:W-:Y:S02]  /*40120*/  IMAD.MOV.U32 R119, RZ, RZ, R109 ;  /* 0x000000ffff777224 */ /* 0x002fe400078e006d */
[----:B------:R-:W-:Y:S01]  /*40130*/  IMAD.MOV.U32 R118, RZ, RZ, R23 ;  /* 0x000000ffff767224 */ /* 0x000fe200078e0017 */
[----:B------:R-:W-:-:S04]  /*40140*/  USEL UR12, UR12, URZ, !UP0 ;  /* 0x0000003f0c0c7287 */ /* 0x000fc8000c000000 */
[----:B------:R-:W-:Y:S02]  /*40150*/  LDGSTS.E [R5+0xc00c], desc[UR8][R118.64], P0 ;  /* 0x0c00c00076057fae */ /* 0x000fe40008121848 */
[----:B------:R-:W-:Y:S02]  /*40160*/  ISETP.NE.U32.AND P1, PT, RZ, UR12, PT ;  /* 0x0000000cff007c0c */ /* 0x000fe4000bf25070 */
[----:B------:R-:W-:-:S05]  /*40170*/  IADD3 R114, P3, R114, R2, RZ ;  /* 0x0000000272727210 */ /* 0x000fca0007f7e0ff */
[----:B------:R-:W-:Y:S01]  /*40180*/  IMAD.X R116, R116, 0x1, R0, P3 ;  /* 0x0000000174747824 */ /* 0x000fe200018e0600 */
[----:B------:R-:W-:Y:S04]  /*40190*/  STL [R1+0x15c8], R114 ;  /* 0x0015c87201007387 */ /* 0x000fe80000100800 */
[----:B------:R-:W4:Y:S01]  /*401a0*/  LDL.LU R109, [R1+0x15e4] ;  /* 0x0015e400016d7983 */ /* 0x000f220000300800 */
[----:B------:R-:W-:-:S03]  /*401b0*/  MOV R117, R116 ;  /* 0x0000007400757202 */ /* 0x000fc60000000f00 */
[----:B------:R1:W-:Y:S04]  /*401c0*/  STL [R1+0x15c4], R116 ;  /* 0x0015c47401007387 */ /* 0x0003e80000100800 */
[----:B------:R-:W4:Y:S04]  /*401d0*/  LDL.LU R23, [R1+0x15e8] ;  /* 0x0015e80001177983 */ /* 0x000f280000300800 */
[----:B------:R-:W4:Y:S01]  /*401e0*/  LDL.LU R115, [R1+0x15ec] ;  /* 0x0015ec0001737983 */ /* 0x000f220000300800 */
[----:B-1----:R-:W-:-:S03]  /*401f0*/  IMAD.MOV.U32 R116, RZ, RZ, R114 ;  /* 0x000000ffff747224 */ /* 0x002fc600078e0072 */
[----:B------:R-:W4:Y:S04]  /*40200*/  LDL.LU R114, [R1+0x15f0] ;  /* 0x0015f00001727983 */ /* 0x000f280000300800 */
[----:B------:R1:W-:Y:S01]  /*40210*/  LDGSTS.E [R5+0x10000], desc[UR8][R116.64], P1 ;  /* 0x1000000074057fae */ /* 0x0003e20008921848 */
[----:B------:R-:W-:-:S05]  /*40220*/  IADD3 R108, P0, R108, R2, RZ ;  /* 0x000000026c6c7210 */ /* 0x000fca0007f1e0ff */
[----:B------:R-:W-:Y:S01]  /*40230*/  IMAD.X R113, R113, 0x1, R0, P0 ;  /* 0x0000000171717824 */ /* 0x000fe200000e0600 */
[----:B------:R2:W-:Y:S01]  /*40240*/  STL [R1+0x15d0], R108 ;  /* 0x0015d06c01007387 */ /* 0x0005e20000100800 */
[----:B-1----:R-:W-:-:S03]  /*40250*/  IMAD.MOV.U32 R116, RZ, RZ, R108 ;  /* 0x000000ffff747224 */ /* 0x002fc600078e006c */
[----:B------:R1:W-:Y:S01]  /*40260*/  STL [R1+0x15cc], R113 ;  /* 0x0015cc7101007387 */ /* 0x0003e20000100800 */
[----:B---3--:R-:W-:-:S05]  /*40270*/  IADD3 R111, P2, R111, R2, RZ ;  /* 0x000000026f6f7210 */ /* 0x008fca0007f5e0ff */
[----:B--2---:R-:W-:Y:S01]  /*40280*/  IMAD.X R112, R112, 0x1, R0, P2 ;  /* 0x0000000170707824 */ /* 0x004fe200010e0600 */
[----:B------:R-:W-:Y:S04]  /*40290*/  STL [R1+0x15d8], R111 ;  /* 0x0015d86f01007387 */ /* 0x000fe80000100800 */
[----:B------:R-:W2:Y:S01]  /*402a0*/  LDL.LU R108, [R1+0x15f8] ;  /* 0x0015f800016c7983 */ /* 0x000ea20000300800 */
[----:B------:R-:W-:-:S03]  /*402b0*/  IMAD.MOV.U32 R117, RZ, RZ, R113 ;  /* 0x000000ffff757224 */ /* 0x000fc600078e0071 */
[----:B------:R3:W-:Y:S04]  /*402c0*/  STL [R1+0x15d4], R112 ;  /* 0x0015d47001007387 */ /* 0x0007e80000100800 */
[----:B-1----:R-:W2:Y:S04]  /*402d0*/  LDL.LU R113, [R1+0x15f4] ;  /* 0x0015f40001717983 */ /* 0x002ea80000300800 */
[----:B------:R1:W-:Y:S01]  /*402e0*/  LDGSTS.E [R5+0x14000], desc[UR8][R116.64], P1 ;  /* 0x1400000074057fae */ /* 0x0003e20008921848 */
[----:B----4-:R-:W-:-:S05]  /*402f0*/  IADD3 R22, P0, R22, R2, RZ ;  /* 0x0000000216167210 */ /* 0x010fca0007f1e0ff */
[----:B------:R-:W-:Y:S01]  /*40300*/  IMAD.X R110, R110, 0x1, R0, P0 ;  /* 0x000000016e6e7824 */ /* 0x000fe200000e0600 */
[----:B-1----:R-:W-:Y:S01]  /*40310*/  MOV R116, R111 ;  /* 0x0000006f00747202 */ /* 0x002fe20000000f00 */
[----:B------:R-:W-:Y:S02]  /*40320*/  IMAD.MOV.U32 R117, RZ, RZ, R112 ;  /* 0x000000ffff757224 */ /* 0x000fe400078e0070 */
[----:B---3--:R-:W3:Y:S04]  /*40330*/  LDL.LU R112, [R1+0x15fc] ;  /* 0x0015fc0001707983 */ /* 0x008ee80000300800 */
[----:B------:R-:W4:Y:S04]  /*40340*/  LDL.LU R111, [R1+0x1600] ;  /* 0x00160000016f7983 */ /* 0x000f280000300800 */
[----:B------:R1:W-:Y:S04]  /*40350*/  LDGSTS.E [R5+0x18000], desc[UR8][R116.64], P1 ;  /* 0x1800000074057fae */ /* 0x0003e80008921848 */
[----:B------:R-:W-:Y:S04]  /*40360*/  STL [R1+0x15e0], R22 ;  /* 0x0015e01601007387 */ /* 0x000fe80000100800 */
[----:B------:R1:W-:Y:S02]  /*40370*/  STL [R1+0x15dc], R110 ;  /* 0x0015dc6e01007387 */ /* 0x0003e40000100800 */
[----:B-1----:R-:W-:-:S02]  /*40380*/  IMAD.MOV.U32 R117, RZ, RZ, R110 ;  /* 0x000000ffff757224 */ /* 0x002fc400078e006e */
[----:B------:R-:W-:Y:S01]  /*40390*/  IMAD.MOV.U32 R116, RZ, RZ, R22 ;  /* 0x000000ffff747224 */ /* 0x000fe200078e0016 */
[----:B------:R-:W3:Y:S04]  /*403a0*/  LDL.LU R110, [R1+0x1604] ;  /* 0x00160400016e7983 */ /* 0x000ee80000300800 */
[----:B------:R-:W3:Y:S01]  /*403b0*/  LDL.LU R22, [R1+0x1608] ;  /* 0x0016080001167983 */ /* 0x000ee20000300800 */
[----:B------:R-:W-:-:S03]  /*403c0*/  UISETP.GT.AND UP1, UPT, UR16, 0x2d, UPT ;  /* 0x0000002d1000788c */ /* 0x000fc6000bf24270 */
[----:B------:R1:W-:Y:S01]  /*403d0*/  LDGSTS.E [R5+0x1c000], desc[UR8][R116.64], P1 ;  /* 0x1c00000074057fae */ /* 0x0003e20008921848 */
[----:B------:R-:W-:-:S04]  /*403e0*/  USEL UR12, URZ, 0x4, !UP1 ;  /* 0x000000043f0c7887 */ /* 0x000fc8000c800000 */
[----:B------:R-:W-:-:S06]  /*403f0*/  USEL UR12, UR12, URZ, !UP0 ;  /* 0x0000003f0c0c7287 */ /* 0x000fcc000c000000 */
[----:B------:R-:W-:Y:S02]  /*40400*/  ISETP.NE.U32.AND P0, PT, RZ, UR12, PT ;  /* 0x0000000cff007c0c */ /* 0x000fe4000bf05070 */
[----:B------:R-:W-:-:S05]  /*40410*/  IADD3 R23, P1, R23, R2, RZ ;  /* 0x0000000217177210 */ /* 0x000fca0007f3e0ff */
[----:B------:R-:W-:Y:S01]  /*40420*/  IMAD.X R109, R109, 0x1, R0, P1 ;  /* 0x000000016d6d7824 */ /* 0x000fe200008e0600 */
[----:B------:R-:W-:Y:S01]  /*40430*/  IADD3 R114, P2, R114, R2, RZ ;  /* 0x0000000272727210 */ /* 0x000fe20007f5e0ff */
[----:B------:R-:W-:Y:S01]  /*40440*/  STL [R1+0x15e8], R23 ;  /* 0x0015e81701007387 */ /* 0x000fe20000100800 */
[----:B-1----:R-:W-:Y:S02]  /*40450*/  IMAD.MOV.U32 R116, RZ, RZ, R23 ;  /* 0x000000ffff747224 */ /* 0x002fe400078e0017 */
[----:B------:R-:W-:Y:S01]  /*40460*/  IADD3.X R115, R115, R0, RZ, P2, !PT ;  /* 0x0000000073737210 */ /* 0x000fe200017fe4ff */
[----:B------:R-:W-:Y:S01]  /*40470*/  IMAD.MOV.U32 R117, RZ, RZ, R109 ;  /* 0x000000ffff757224 */ /* 0x000fe200078e006d */
[----:B------:R1:W-:Y:S04]  /*40480*/  STL [R1+0x15e4], R109 ;  /* 0x0015e46d01007387 */ /* 0x0003e80000100800 */
        /* <DEDUP_REMOVED lines=15> */
[----:B------:R-:W-:-:S05]  /*40580*/  IMAD.MOV.U32 R119, RZ, RZ, R113 ;  /* 0x000000ffff777224 */ /* 0x000fca00078e0071 */
[----:B------:R1:W-:Y:S01]  /*40590*/  LDGSTS.E [R5+0x18004], desc[UR8][R118.64], P0 ;  /* 0x1800400076057fae */ /* 0x0003e20008121848 */
[----:B----4-:R-:W-:-:S04]  /*405a0*/  IADD3 R111, P2, R111, R2, RZ ;  /* 0x000000026f6f7210 */ /* 0x010fc80007f5e0ff */
[----:B---3--:R-:W-:Y:S01]  /*405b0*/  IADD3.X R112, R112, R0, RZ, P2, !PT ;  /* 0x0000000070707210 */ /* 0x008fe200017fe4ff */
        /* <DEDUP_REMOVED lines=9> */
[----:B------:R-:W2:Y:S04]  /*40650*/  LDL.LU R114, [R1+0x1624] ;  /* 0x0016240001727983 */ /* 0x000ea80000300800 */
[----:B------:R1:W-:Y:S01]  /*40660*/  STL [R1+0x1604], R110 ;  /* 0x0016046e01007387 */ /* 0x0003e20000100800 */
[----:B---3--:R-:W-:-:S03]  /*40670*/  IMAD.MOV.U32 R111, RZ, RZ, R110 ;  /* 0x000000ffff6f7224 */ /* 0x008fc600078e006e */
[----:B------:R-:W3:Y:S04]  /*40680*/  LDL.LU R113, [R1+0x1628] ;  /* 0x0016280001717983 */ /* 0x000ee80000300800 */
[----:B----4-:R-:W4:Y:S01]  /*40690*/  LDL.LU R112, [R1+0x162c] ;  /* 0x00162c0001707983 */ /* 0x010f220000300800 */
[----:B-1----:R-:W-:-:S03]  /*406a0*/  IMAD.MOV.U32 R110, RZ, RZ, R22 ;  /* 0x000000ffff6e7224 */ /* 0x002fc600078e0016 */
        /* <DEDUP_REMOVED lines=8> */
[----:B------:R-:W-:-:S04]  /*40730*/  IADD3 R23, P0, R23, R2, RZ ;  /* 0x0000000217177210 */ /* 0x000fc80007f1e0ff */
[----:B------:R-:W-:Y:S02]  /*40740*/  IADD3.X R109, R109, R0, RZ, P0, !PT ;  /* 0x000000006d6d7210 */ /* 0x000fe400007fe4ff */
[----:B------:R-:W-:Y:S01]  /*40750*/  IADD3 R116, P2, R116, R2, RZ ;  /* 0x0000000274747210 */ /* 0x000fe20007f5e0ff */
[----:B------:R-:W-:Y:S04]  /*40760*/  STL [R1+0x1610], R23 ;  /* 0x0016101701007387 */ /* 0x000fe80000100800 */
[----:B------:R-:W-:Y:S01]  /*40770*/  IMAD.X R117, R117, 0x1, R0, P2 ;  /* 0x0000000175757824 */ /* 0x000fe200010e0600 */
[----:B------:R1:W-:Y:S01]  /*40780*/  STL [R1+0x160c], R109 ;  /* 0x00160c6d01007387 */ /* 0x0003e20000100800 */
[----:B------:R-:W-:-:S03]  /*40790*/  IMAD.MOV.U32 R119, RZ, RZ, R109 ;  /* 0x000000ffff777224 */ /* 0x000fc600078e006d */
[----:B------:R2:W-:Y:S01]  /*407a0*/  STL [R1+0x1618], R116 ;  /* 0x0016187401007387 */ /* 0x0005e20000100800 */
[----:B------:R-:W-:-:S03]  /*407b0*/  IMAD.MOV.U32 R118, RZ, RZ, R23 ;  /* 0x000000ffff767224 */ /* 0x000fc600078e0017 */
[----:B------:R-:W4:Y:S04]  /*407c0*/  LDL.LU R111, [R1+0x1634] ;  /* 0x00163400016f7983 */ /* 0x000f280000300800 */
[----:B------:R2:W-:Y:S04]  /*407d0*/  STL [R1+0x1614], R117 ;  /* 0x0016147501007387 */ /* 0x0005e80000100800 */
[----:B------:R-:W4:Y:S04]  /*407e0*/  LDL.LU R110, [R1+0x1638] ;  /* 0x00163800016e7983 */ /* 0x000f280000300800 */
[----:B-1----:R-:W4:Y:S04]  /*407f0*/  LDL.LU R109, [R1+0x163c] ;  /* 0x00163c00016d7983 */ /* 0x002f280000300800 */
[----:B------:R-:W4:Y:S04]  /*40800*/  LDL.LU R23, [R1+0x1640] ;  /* 0x0016400001177983 */ /* 0x000f280000300800 */
[----:B------:R-:W-:Y:S04]  /*40810*/  LDGSTS.E [R5+0x14008], desc[UR8][R118.64], P1 ;  /* 0x1400800076057fae */ /* 0x000fe80008921848 */
[----:B------:R1:W-:Y:S01]  /*40820*/  LDGSTS.E [R5+0x18008], desc[UR8][R116.64], P1 ;  /* 0x1800800074057fae */ /* 0x0003e20008921848 */
[----:B--2---:R-:W-:-:S05]  /*40830*/  IADD3 R108, P0, R108, R2, RZ ;  /* 0x000000026c6c7210 */ /* 0x004fca0007f1e0ff */
[----:B------:R-:W-:Y:S01]  /*40840*/  IMAD.X R115, R115, 0x1, R0, P0 ;  /* 0x0000000173737824 */ /* 0x000fe200000e0600 */
[----:B------:R-:W-:Y:S01]  /*40850*/  STL [R1+0x1620], R108 ;  /* 0x0016206c01007387 */ /* 0x000fe20000100800 */
[----:B-1----:R-:W-:-:S03]  /*40860*/  IMAD.MOV.U32 R116, RZ, RZ, R108 ;  /* 0x000000ffff747224 */ /* 0x002fc600078e006c */
[----:B------:R1:W-:Y:S01]  /*40870*/  STL [R1+0x161c], R115 ;  /* 0x00161c7301007387 */ /* 0x0003e20000100800 */
[----:B------:R-:W-:Y:S02]  /*40880*/  MOV R117, R115 ;  /* 0x0000007300757202 */ /* 0x000fe40000000f00 */
[----:B------:R-:W-:-:S03]  /*40890*/  ISETP.NE.U32.AND P0, PT, RZ, UR12, PT ;  /* 0x0000000cff007c0c */ /* 0x000fc6000bf05070 */
[----:B------:R2:W-:Y:S04]  /*408a0*/  LDGSTS.E [R5+0x1c008], desc[UR8][R116.64], P1 ;  /* 0x1c00800074057fae */ /* 0x0005e80008921848 */
[----:B-1----:R-:W2:Y:S04]  /*408b0*/  LDL.LU R115, [R1+0x1244] ;  /* 0x0012440001737983 */ /* 0x002ea80000300800 */
[----:B------:R-:W2:Y:S01]  /*408c0*/  LDL.LU R108, [R1+0x1248] ;  /* 0x00124800016c7983 */ /* 0x000ea20000300800 */
[----:B---3--:R-:W-:-:S05]  /*408d0*/  IADD3 R113, P1, R113, R2, RZ ;  /* 0x0000000271717210 */ /* 0x008fca0007f3e0ff */
[----:B------:R-:W-:Y:S01]  /*408e0*/  IMAD.X R114, R114, 0x1, R0, P1 ;  /* 0x0000000172727824 */ /* 0x000fe200008e0600 */
[----:B----4-:R-:W-:Y:S01]  /*408f0*/  IADD3 R22, P2, R22, R2, RZ ;  /* 0x0000000216167210 */ /* 0x010fe20007f5e0ff */
[----:B------:R1:W-:Y:S01]  /*40900*/  STL [R1+0x1628], R113 ;  /* 0x0016287101007387 */ /* 0x0003e20000100800 */
[----:B--2---:R-:W-:Y:S02]  /*40910*/  IMAD.MOV.U32 R116, RZ, RZ, R113 ;  /* 0x000000ffff747224 */ /* 0x004fe400078e0071 */
[----:B------:R-:W-:Y:S01]  /*40920*/  IMAD.MOV.U32 R117, RZ, RZ, R114 ;  /* 0x000000ffff757224 */ /* 0x000fe200078e0072 */
[----:B------:R2:W-:Y:S01]  /*40930*/  STL [R1+0x1624], R114 ;  /* 0x0016247201007387 */ /* 0x0005e20000100800 */
[----:B------:R-:W-:-:S03]  /*40940*/  IMAD.X R112, R112, 0x1, R0, P2 ;  /* 0x0000000170707824 */ /* 0x000fc600010e0600 */
[----:B------:R-:W-:Y:S04]  /*40950*/  STL [R1+0x1630], R22 ;  /* 0x0016301601007387 */ /* 0x000fe80000100800 */
[----:B-1----:R-:W3:Y:S04]  /*40960*/  LDL.LU R113, [R1+0x1250] ;  /* 0x0012500001717983 */ /* 0x002ee80000300800 */
[----:B------:R1:W-:Y:S04]  /*40970*/  STL [R1+0x162c], R112 ;  /* 0x00162c7001007387 */ /* 0x0003e80000100800 */
[----:B------:R4:W-:Y:S04]  /*40980*/  LDGSTS.E [R5+0x1000c], desc[UR8][R116.64], P0 ;  /* 0x1000c00074057fae */ /* 0x0009e80008121848 */
[----:B--2---:R-:W2:Y:S01]  /*40990*/  LDL.LU R114, [R1+0x124c] ;  /* 0x00124c0001727983 */ /* 0x004ea20000300800 */
[----:B----4-:R-:W-:Y:S01]  /*409a0*/  MOV R117, R112 ;  /* 0x0000007000757202 */ /* 0x010fe20000000f00 */
[----:B------:R-:W-:-:S02]  /*409b0*/  IMAD.MOV.U32 R116, RZ, RZ, R22 ;  /* 0x000000ffff747224 */ /* 0x000fc400078e0016 */
[----:B-1----:R-:W4:Y:S04]  /*409c0*/  LDL.LU R112, [R1+0x1254] ;  /* 0x0012540001707983 */ /* 0x002f280000300800 */
[----:B------:R-:W4:Y:S01]  /*409d0*/  LDL.LU R22, [R1+0x1258] ;  /* 0x0012580001167983 */ /* 0x000f220000300800 */
[----:B------:R-:W1:Y:S03]  /*409e0*/  S2R R153, SR_TID.X ;  /* 0x0000000000997919 */ /* 0x000e660000002100 */
[----:B------:R1:W-:Y:S01]  /*409f0*/  LDGSTS.E [R5+0x1400c], desc[UR8][R116.64], P0 ;  /* 0x1400c00074057fae */ /* 0x0003e20008121848 */
[----:B------:R-:W-:-:S04]  /*40a00*/  UISETP.GT.AND UP1, UPT, UR16, 0x10, UPT ;  /* 0x000000101000788c */ /* 0x000fc8000bf24270 */
[----:B------:R-:W-:Y:S01]  /*40a10*/  USEL UR12, URZ, 0x4, !UP1 ;  /* 0x000000043f0c7887 */ /* 0x000fe2000c800000 */
[C---:B-1----:R-:W-:Y:S01]  /*40a20*/  IMAD.SHL.U32 R152, R153.reuse, 0x10, RZ ;  /* 0x0000001099987824 */ /* 0x042fe200078e00ff */
[----:B------:R-:W-:Y:S02]  /*40a30*/  LOP3.LUT R153, R153, 0x7f, RZ, 0xc0, !PT ;  /* 0x0000007f99997812 */ /* 0x000fe400078ec0ff */
[----:B------:R-:W-:Y:S01]  /*40a40*/  USEL UR12, UR12, URZ, !UP0 ;  /* 0x0000003f0c0c7287 */ /* 0x000fe2000c000000 */
[-C--:B------:R-:W-:Y:S02]  /*40a50*/  IADD3 R110, P1, R110, R2.reuse, RZ ;  /* 0x000000026e6e7210 */ /* 0x080fe40007f3e0ff */
[----:B------:R-:W-:-:S03]  /*40a60*/  IADD3 R23, P2, R23, R2, RZ ;  /* 0x0000000217177210 */ /* 0x000fc60007f5e0ff */
        /* <DEDUP_REMOVED lines=11> */
[----:B------:R-:W4:Y:S01]  /*40b20*/  LDL.LU R111, [R1+0x125c] ;  /* 0x00125c00016f7983 */ /* 0x000f220000300800 */
[----:B------:R-:W-:-:S03]  /*40b30*/  LOP3.LUT R116, R152, 0x70, RZ, 0xc0, !PT ;  /* 0x0000007098747812 */ /* 0x000fc600078ec0ff */
[----:B------:R-:W4:Y:S01]  /*40b40*/  LDL.LU R109, [R1+0x1264] ;  /* 0x00126400016d7983 */ /* 0x000f220000300800 */
[----:B------:R-:W-:-:S03]  /*40b50*/  LEA R116, R153, R116, 0x7 ;  /* 0x0000007499747211 */ /* 0x000fc600078e38ff */
[----:B------:R-:W4:Y:S01]  /*40b60*/  LDL.LU R23, [R1+0x1268] ;  /* 0x0012680001177983 */ /* 0x000f220000300800 */
[----:B------:R-:W-:-:S05]  /*40b70*/  LOP3.LUT R116, R116, 0x40, RZ, 0x3c, !PT ;  /* 0x0000004074747812 */ /* 0x000fca00078e3cff */
[----:B------:R-:W-:Y:S01]  /*40b80*/  VIADD R5, R116, UR17 ;  /* 0x0000001174057c36 */ /* 0x000fe20008000000 */
[----:B------:R-:W-:-:S05]  /*40b90*/  IADD3 R108, P1, R108, R2, RZ ;  /* 0x000000026c6c7210 */ /* 0x000fca0007f3e0ff */
[----:B------:R-:W-:Y:S01]  /*40ba0*/  IMAD.X R115, R115, 0x1, R0, P1 ;  /* 0x0000000173737824 */ /* 0x000fe200008e0600 */
[----:B------:R1:W-:Y:S01]  /*40bb0*/  STL [R1+0x1248], R108 ;  /* 0x0012486c01007387 */ /* 0x0003e20000100800 */
[----:B------:R-:W-:-:S03]  /*40bc0*/  IMAD.MOV.U32 R118, RZ, RZ, R108 ;  /* 0x000000ffff767224 */ /* 0x000fc600078e006c */
[----:B------:R2:W-:Y:S04]  /*40bd0*/  STL [R1+0x1244], R115 ;  /* 0x0012447301007387 */ /* 0x0005e80000100800 */
[----:B------:R-:W4:Y:S04]  /*40be0*/  LDL.LU R116, [R1+0x126c] ;  /* 0x00126c0001747983 */ /* 0x000f280000300800 */
[----:B-1----:R-:W4:Y:S01]  /*40bf0*/  LDL.LU R108, [R1+0x1270] ;  /* 0x00127000016c7983 */ /* 0x002f220000300800 */
[----:B------:R-:W-:Y:S01]  /*40c00*/  ISETP.NE.U32.AND P0, PT, RZ, UR12, PT ;  /* 0x0000000cff007c0c */ /* 0x000fe2000bf05070 */
[----:B------:R-:W-:-:S12]  /*40c10*/  IMAD.MOV.U32 R119, RZ, RZ, R115 ;  /* 0x000000ffff777224 */ /* 0x000fd800078e0073 */
        /* <DEDUP_REMOVED lines=20> */
[----:B------:R-:W-:-:S04]  /*40d60*/  UISETP.GT.AND UP1, UPT, UR16, 0x11, UPT ;  /* 0x000000111000788c */ /* 0x000fc8000bf24270 */
[----:B------:R-:W-:-:S04]  /*40d70*/  USEL UR12, URZ, 0x4, !UP1 ;  /* 0x000000043f0c7887 */ /* 0x000fc8000c800000 */
[----:B------:R-:W-:Y:S01]  /*40d80*/  USEL UR12, UR12, URZ, !UP0 ;  /* 0x0000003f0c0c7287 */ /* 0x000fe2000c000000 */
[----:B------:R-:W-:-:S05]  /*40d90*/  IADD3 R110, P1, R110, R2, RZ ;  /* 0x000000026e6e7210 */ /* 0x000fca0007f3e0ff */
[----:B------:R-:W-:Y:S01]  /*40da0*/  IMAD.X R111, R111, 0x1, R0, P1 ;  /* 0x000000016f6f7824 */ /* 0x000fe200008e0600 */
[----:B------:R-:W-:Y:S03]  /*40db0*/  STL [R1+0x1260], R110 ;  /* 0x0012606e01007387 */ /* 0x000fe60000100800 */
[----:B-1----:R-:W-:Y:S01]  /*40dc0*/  IMAD.MOV.U32 R119, RZ, RZ, R111 ;  /* 0x000000ffff777224 */ /* 0x002fe200078e006f */
[----:B------:R1:W-:Y:S01]  /*40dd0*/  STL [R1+0x125c], R111 ;  /* 0x00125c6f01007387 */ /* 0x0003e20000100800 */
[----:B------:R-:W-:-:S03]  /*40de0*/  IADD3 R23, P1, R23, R2, RZ ;  /* 0x0000000217177210 */ /* 0x000fc60007f3e0ff */
[----:B-1----:R-:W3:Y:S02]  /*40df0*/  LDL.LU R111, [R1+0x1288] ;  /* 0x00128800016f7983 */ /* 0x002ee40000300800 */
[----:B------:R-:W-:Y:S01]  /*40e00*/  IMAD.X R109, R109, 0x1, R0, P1 ;  /* 0x000000016d6d7824 */ /* 0x000fe200008e0600 */
[----:B------:R-:W-:Y:S01]  /*40e10*/  MOV R118, R110 ;  /* 0x0000006e00767202 */ /* 0x000fe20000000f00 */
[----:B------:R1:W-:Y:S04]  /*40e20*/  STL [R1+0x1268], R23 ;  /* 0x0012681701007387 */ /* 0x0003e80000100800 */
[----:B------:R1:W-:Y:S04]  /*40e30*/  STL [R1+0x1264], R109 ;  /* 0x0012646d01007387 */ /* 0x0003e80000100800 */
[----:B------:R1:W-:Y:S01]  /*40e40*/  LDGSTS.E [R5+0xc000], desc[UR8][R118.64], P0 ;  /* 0x0c00000076057fae */ /* 0x0003e20008121848 */
[----:B------:R-:W-:Y:S01]  /*40e50*/  ISETP.NE.U32.AND P0, PT, RZ, UR12, PT ;  /* 0x0000000cff007c0c */ /* 0x000fe2000bf05070 */
[----:B-1----:R-:W-:Y:S01]  /*40e60*/  IMAD.MOV.U32 R118, RZ, RZ, R23 ;  /* 0x000000ffff767224 */ /* 0x002fe200078e0017 */
[----:B------:R-:W-:-:S05]  /*40e70*/  IADD3 R108, P2, R108, R2, RZ ;  /* 0x000000026c6c7210 */ /* 0x000fca0007f5e0ff */
[----:B------:R-:W-:Y:S01]  /*40e80*/  IMAD.X R116, R116, 0x1, R0, P2 ;  /* 0x0000000174747824 */ /* 0x000fe200010e0600 */
[----:B------:R-:W-:Y:S04]  /*40e90*/  STL [R1+0x1270], R108 ;  /* 0x0012706c01007387 */ /* 0x000fe80000100800 */
[----:B------:R-:W3:Y:S04]  /*40ea0*/  LDL.LU R110, [R1+0x128c] ;  /* 0x00128c00016e7983 */ /* 0x000ee80000300800 */
[----:B------:R1:W-:Y:S04]  /*40eb0*/  STL [R1+0x126c], R116 ;  /* 0x00126c7401007387 */ /* 0x0003e80000100800 */
[----:B------:R-:W3:Y:S01]  /*40ec0*/  LDL.LU R23, [R1+0x1290] ;  /* 0x0012900001177983 */ /* 0x000ee20000300800 */
[----:B------:R-:W-:Y:S01]  /*40ed0*/  IMAD.MOV.U32 R119, RZ, RZ, R109 ;  /* 0x000000ffff777224 */ /* 0x000fe200078e006d */
[----:B------:R-:W-:-:S02]  /*40ee0*/  MOV R117, R116 ;  /* 0x0000007400757202 */ /* 0x000fc40000000f00 */
[----:B------:R-:W3:Y:S01]  /*40ef0*/  LDL.LU R109, [R1+0x1294] ;  /* 0x00129400016d7983 */ /* 0x000ee20000300800 */
[----:B-1----:R-:W-:-:S03]  /*40f00*/  IMAD.MOV.U32 R116, RZ, RZ, R108 ;  /* 0x000000ffff747224 */ /* 0x002fc600078e006c */
[----:B------:R-:W3:Y:S04]  /*40f10*/  LDL.LU R108, [R1+0x1298] ;  /* 0x00129800016c7983 */ /* 0x000ee80000300800 */
[----:B------:R-:W-:Y:S04]  /*40f20*/  LDGSTS.E [R5+0x4], desc[UR8][R118.64], P0 ;  /* 0x0000400076057fae */ /* 0x000fe80008121848 */
[----:B------:R1:W-:Y:S01]  /*40f30*/  LDGSTS.E [R5+0x4004], desc[UR8][R116.64], P0 ;  /* 0x0400400074057fae */ /* 0x0003e20008121848 */
[----:B--2---:R-:W-:-:S05]  /*40f40*/  IADD3 R113, P1, R113, R2, RZ ;  /* 0x0000000271717210 */ /* 0x004fca0007f3e0ff */
[----:B------:R-:W-:Y:S01]  /*40f50*/  STL [R1+0x1278], R113 ;  /* 0x0012787101007387 */ /* 0x000fe20000100800 */
[----:B-1----:R-:W-:Y:S02]  /*40f60*/  IMAD.MOV.U32 R116, RZ, RZ, R113 ;  /* 0x000000ffff747224 */ /* 0x002fe400078e0071 */
[----:B----4-:R-:W-:-:S04]  /*40f70*/  IMAD.X R114, R114, 0x1, R0, P1 ;  /* 0x0000000172727824 */ /* 0x010fc800008e0600 */
[----:B------:R-:W-:Y:S01]  /*40f80*/  IMAD.MOV.U32 R117, RZ, RZ, R114 ;  /* 0x000000ffff757224 */ /* 0x000fe200078e0072 */
[----:B------:R1:W-:Y:S01]  /*40f90*/  STL [R1+0x1274], R114 ;  /* 0x0012747201007387 */ /* 0x0003e20000100800 */
[----:B---3--:R-:W-:Y:S01]  /*40fa0*/  IADD3 R22, P2, R22, R2, RZ ;  /* 0x0000000216167210 */ /* 0x008fe20007f5e0ff */
[----:B------:R-:W-:Y:S02]  /*40fb0*/  UISETP.GT.AND UP1, UPT, UR16, 0x12, UPT ;  /* 0x000000121000788c */ /* 0x000fe4000bf24270 */
[----:B------:R2:W-:Y:S04]  /*40fc0*/  LDGSTS.E [R5+0x8004], desc[UR8][R116.64], P0 ;  /* 0x0800400074057fae */ /* 0x0005e80008121848 */
[----:B-1----:R-:W3:Y:S04]  /*40fd0*/  LDL.LU R114, [R1+0x129c] ;  /* 0x00129c0001727983 */ /* 0x002ee80000300800 */
[----:B------:R-:W4:Y:S01]  /*40fe0*/  LDL.LU R113, [R1+0x12a0] ;  /* 0x0012a00001717983 */ /* 0x000f220000300800 */
[----:B------:R-:W-:Y:S01]  /*40ff0*/  IMAD.X R112, R112, 0x1, R0, P2 ;  /* 0x0000000170707824 */ /* 0x000fe200010e0600 */
[----:B------:R-:W-:Y:S01]  /*41000*/  USEL UR12, URZ, 0x4, !UP1 ;  /* 0x000000043f0c7887 */ /* 0x000fe2000c800000 */
[----:B--2---:R-:W-:Y:S01]  /*41010*/  IMAD.MOV.U32 R116, RZ, RZ, R22 ;  /* 0x000000ffff747224 */ /* 0x004fe200078e0016 */
[----:B------:R-:W-:Y:S01]  /*41020*/  STL [R1+0x1280], R22 ;  /* 0x0012801601007387 */ /* 0x000fe20000100800 */
[----:B------:R-:W-:Y:S01]  /*41030*/  IMAD.MOV.U32 R117, RZ, RZ, R112 ;  /* 0x000000ffff757224 */ /* 0x000fe200078e0070 */
[----:B------:R-:W-:-:S02]  /*41040*/  USEL UR12, UR12, URZ, !UP0 ;  /* 0x0000003f0c0c7287 */ /* 0x000fc4000c000000 */
[----:B------:R1:W-:Y:S04]  /*41050*/  STL [R1+0x127c], R112 ;  /* 0x00127c7001007387 */ /* 0x0003e80000100800 */
[----:B------:R2:W-:Y:S01]  /*41060*/  LDGSTS.E [R5+0xc004], desc[UR8][R116.64], P0 ;  /* 0x0c00400074057fae */ /* 0x0005e20008121848 */
[----:B------:R-:W-:Y:S02]  /*41070*/  ISETP.NE.U32.AND P1, PT, RZ, UR12, PT ;  /* 0x0000000cff007c0c */ /* 0x000fe4000bf25070 */
[----:B------:R-:W-:-:S04]  /*41080*/  IADD3 R111, P3, R111, R2, RZ ;  /* 0x000000026f6f7210 */ /* 0x000fc80007f7e0ff */
[----:B------:R-:W-:Y:S01]  /*41090*/  IADD3.X R115, R115, R0, RZ, P3, !PT ;  /* 0x0000000073737210 */ /* 0x000fe20001ffe4ff */
[----:B------:R-:W-:Y:S01]  /*410a0*/  STL [R1+0x1288], R111 ;  /* 0x0012886f01007387 */ /* 0x000fe20000100800 */
[----:B--2---:R-:W-:-:S03]  /*410b0*/  IMAD.MOV.U32 R116, RZ, RZ, R111 ;  /* 0x000000ffff747224 */ /* 0x004fc600078e006f */
[----:B-1----:R-:W2:Y:S01]  /*410c0*/  LDL.LU R112, [R1+0x12a4] ;  /* 0x0012a40001707983 */ /* 0x002ea20000300800 */
[----:B------:R-:W-:-:S03]  /*410d0*/  IMAD.MOV.U32 R117, RZ, RZ, R115 ;  /* 0x000000ffff757224 */ /* 0x000fc600078e0073 */
[----:B------:R1:W-:Y:S04]  /*410e0*/  STL [R1+0x1284], R115 ;  /* 0x0012847301007387 */ /* 0x0003e80000100800 */
[----:B------:R-:W2:Y:S04]  /*410f0*/  LDL.LU R22, [R1+0x12a8] ;  /* 0x0012a80001167983 */ /* 0x000ea80000300800 */
[----:B------:R1:W-:Y:S04]  /*41100*/  LDGSTS.E [R5+0x8], desc[UR8][R116.64], P1 ;  /* 0x0000800074057fae */ /* 0x0003e80008921848 */
[----:B-1----:R-:W2:Y:S04]  /*41110*/  LDL.LU R115, [R1+0x12ac] ;  /* 0x0012ac0001737983 */ /* 0x002ea80000300800 */
[----:B------:R-:W2:Y:S01]  /*41120*/  LDL.LU R111, [R1+0x12b0] ;  /* 0x0012b000016f7983 */ /* 0x000ea20000300800 */
[----:B------:R-:W-:-:S05]  /*41130*/  IADD3 R23, P0, R23, R2, RZ ;  /* 0x0000000217177210 */ /* 0x000fca0007f1e0ff */
[----:B------:R-:W-:Y:S01]  /*41140*/  IMAD.X R110, R110, 0x1, R0, P0 ;  /* 0x000000016e6e7824 */ /* 0x000fe200000e0600 */
[----:B------:R-:W-:Y:S01]  /*41150*/  IADD3 R108, P2, R108, R2, RZ ;  /* 0x000000026c6c7210 */ /* 0x000fe20007f5e0ff */
[----:B------:R1:W-:Y:S01]  /*41160*/  STL [R1+0x1290], R23 ;  /* 0x0012901701007387 */ /* 0x0003e20000100800 */
[----:B------:R-:W-:Y:S02]  /*41170*/  IMAD.MOV.U32 R116, RZ, RZ, R23 ;  /* 0x000000ffff747224 */ /* 0x000fe400078e0017 */
[----:B------:R-:W-:Y:S01]  /*41180*/  IADD3.X R109, R109, R0, RZ, P2, !PT ;  /* 0x000000006d6d7210 */ /* 0x000fe200017fe4ff */
[----:B------:R1:W-:Y:S04]  /*41190*/  STL [R1+0x128c], R110 ;  /* 0x00128c6e01007387 */ /* 0x0003e80000100800 */
[----:B------:R-:W-:Y:S01]  /*411a0*/  STL [R1+0x1298], R108 ;  /* 0x0012986c01007387 */ /* 0x000fe20000100800 */
[----:B------:R-:W-:-:S03]  /*411b0*/  IMAD.MOV.U32 R117, RZ, RZ, R110 ;  /* 0x000000ffff757224 */ /* 0x000fc600078e006e */
[----:B-1----:R-:W2:Y:S04]  /*411c0*/  LDL.LU R23, [R1+0x12b8] ;  /* 0x0012b80001177983 */ /* 0x002ea80000300800 */
[----:B------:R1:W-:Y:S04]  /*411d0*/  STL [R1+0x1294], R109 ;  /* 0x0012946d01007387 */ /* 0x0003e80000100800 */
[----:B------:R-:W2:Y:S04]  /*411e0*/  LDL.LU R110, [R1+0x12b4] ;  /* 0x0012b400016e7983 */ /* 0x000ea80000300800 */
[----:B------:R-:W-:Y:S04]  /*411f0*/  LDGSTS.E [R5+0x4008], desc[UR8][R116.64], P1 ;  /* 0x0400800074057fae */ /* 0x000fe80008921848 */
[----:B------:R-:W-:Y:S04]  /*41200*/  LDGSTS.E [R5+0x8008], desc[UR8][R108.64], P1 ;  /* 0x080080006c057fae */ /* 0x000fe80008921848 */
[----:B-1----:R-:W2:Y:S04]  /*41210*/  LDL.LU R109, [R1+0x12bc] ;  /* 0x0012bc00016d7983 */ /* 0x002ea80000300800 */
[----:B------:R-:W2:Y:S01]  /*41220*/  LDL.LU R108, [R1+0x12c0] ;  /* 0x0012c000016c7983 */ /* 0x000ea20000300800 */
[----:B----4-:R-:W-:-:S05]  /*41230*/  IADD3 R113, P0, R113, R2, RZ ;  /* 0x0000000271717210 */ /* 0x010fca0007f1e0ff */
[----:B---3--:R-:W-:Y:S01]  /*41240*/  IMAD.X R114, R114, 0x1, R0, P0 ;  /* 0x0000000172727824 */ /* 0x008fe200000e0600 */
[----:B------:R-:W-:Y:S03]  /*41250*/  STL [R1+0x12a0], R113 ;  /* 0x0012a07101007387 */ /* 0x000fe60000100800 */
[----:B------:R-:W-:Y:S01]  /*41260*/  IMAD.MOV.U32 R119, RZ, RZ, R114 ;  /* 0x000000ffff777224 */ /* 0x000fe200078e0072 */
[----:B------:R1:W-:Y:S04]  /*41270*/  STL [R1+0x129c], R114 ;  /* 0x00129c7201007387 */ /* 0x0003e80000100800 */
[----:B------:R-:W3:Y:S04]  /*41280*/  LDL.LU R116, [R1+0x1644] ;  /* 0x0016440001747983 */ /* 0x000ee80000300800 */
[----:B-1----:R-:W4:Y:S01]  /*41290*/  LDL.LU R114, [R1+0x1648] ;  /* 0x0016480001727983 */ /* 0x002f220000300800 */
[----:B------:R-:W-:Y:S01]  /*412a0*/  UISETP.GT.AND UP1, UPT, UR16, 0x13, UPT ;  /* 0x000000131000788c */ /* 0x000fe2000bf24270 */
[----:B------:R-:W-:-:S03]  /*412b0*/  IMAD.MOV.U32 R118, RZ, RZ, R113 ;  /* 0x000000ffff767224 */ /* 0x000fc600078e0071 */
[----:B------:R-:W-:Y:S02]  /*412c0*/  USEL UR12, URZ, 0x4, !UP1 ;  /* 0x000000043f0c7887 */ /* 0x000fe4000c800000 */
[----:B------:R1:W-:Y:S02]  /*412d0*/  LDGSTS.E [R5+0xc008], desc[UR8][R118.64], P1 ;  /* 0x0c00800076057fae */ /* 0x0003e40008921848 */
[----:B------:R-:W-:-:S06]  /*412e0*/  USEL UR12, UR12, URZ, !UP0 ;  /* 0x0000003f0c0c7287 */ /* 0x000fcc000c000000 */
[----:B------:R-:W-:Y:S02]  /*412f0*/  ISETP.NE.U32.AND P0, PT, RZ, UR12, PT ;  /* 0x0000000cff007c0c */ /* 0x000fe4000bf05070 */
[----:B--2---:R-:W-:-:S04]  /*41300*/  IADD3 R22, P1, R22, R2, RZ ;  /* 0x0000000216167210 */ /* 0x004fc80007f3e0ff */
[----:B------:R-:W-:Y:S01]  /*41310*/  IADD3.X R112, R112, R0, RZ, P1, !PT ;  /* 0x0000000070707210 */ /* 0x000fe20000ffe4ff */
        /* <DEDUP_REMOVED lines=10> */
[----:B------:R1:W-:Y:S04]  /*413c0*/  LDGSTS.E [R5+0xc], desc[UR8][R118.64], P0 ;  /* 0x0000c00076057fae */ /* 0x0003e80008121848 */
[----:B------:R-:W2:Y:S01]  /*413d0*/  LDL.LU R112, [R1+0x1654] ;  /* 0x0016540001707983 */ /* 0x000ea20000300800 */
[----:B-1----:R-:W-:-:S03]  /*413e0*/  IMAD.MOV.U32 R118, RZ, RZ, R111 ;  /* 0x000000ffff767224 */ /* 0x002fc600078e006f */
[----:B------:R-:W2:Y:S01]  /*413f0*/  LDL.LU R111, [R1+0x1658] ;  /* 0x00165800016f7983 */ /* 0x000ea20000300800 */
[----:B------:R-:W-:-:S05]  /*41400*/  IMAD.MOV.U32 R119, RZ, RZ, R115 ;  /* 0x000000ffff777224 */ /* 0x000fca00078e0073 */
[----:B------:R1:W-:Y:S01]  /*41410*/  LDGSTS.E [R5+0x400c], desc[UR8][R118.64], P0 ;  /* 0x0400c00076057fae */ /* 0x0003e20008121848 */
[----:B------:R-:W-:-:S04]  /*41420*/  IADD3 R23, P1, R23, R2, RZ ;  /* 0x0000000217177210 */ /* 0x000fc80007f3e0ff */
[----:B------:R-:W-:Y:S01]  /*41430*/  IADD3.X R110, R110, R0, RZ, P1, !PT ;  /* 0x000000006e6e7210 */ /* 0x000fe20000ffe4ff */
[----:B------:R-:W-:Y:S01]  /*41440*/  STL [R1+0x12b8], R23 ;  /* 0x0012b81701007387 */ /* 0x000fe20000100800 */
[----:B-1----:R-:W-:-:S03]  /*41450*/  IMAD.MOV.U32 R118, RZ, RZ, R23 ;  /* 0x000000ffff767224 */ /* 0x002fc600078e0017 */
[----:B------:R1:W-:Y:S01]  /*41460*/  STL [R1+0x12b4], R110 ;  /* 0x0012b46e01007387 */ /* 0x0003e20000100800 */
[----:B------:R-:W-:-:S05]  /*41470*/  IMAD.MOV.U32 R119, RZ, RZ, R110 ;  /* 0x000000ffff777224 */ /* 0x000fca00078e006e */
[----:B------:R1:W-:Y:S04]  /*41480*/  LDGSTS.E [R5+0x800c], desc[UR8][R118.64], P0 ;  /* 0x0800c00076057fae */ /* 0x0003e80008121848 */
[----:B-1----:R-:W2:Y:S04]  /*41490*/  LDL.LU R110, [R1+0x165c] ;  /* 0x00165c00016e7983 */ /* 0x002ea80000300800 */
[----:B------:R-:W2:Y:S01]  /*414a0*/  LDL.LU R23, [R1+0x1660] ;  /* 0x0016600001177983 */ /* 0x000ea20000300800 */
[----:B------:R-:W-:-:S05]  /*414b0*/  IADD3 R108, P2, R108, R2, RZ ;  /* 0x000000026c6c7210 */ /* 0x000fca0007f5e0ff */
[----:B------:R-:W-:Y:S01]  /*414c0*/  IMAD.X R109, R109, 0x1, R0, P2 ;  /* 0x000000016d6d7824 */ /* 0x000fe200010e0600 */
[----:B------:R-:W-:Y:S01]  /*414d0*/  STL [R1+0x12c0], R108 ;  /* 0x0012c06c01007387 */ /* 0x000fe20000100800 */
[----:B------:R-:W-:-:S03]  /*414e0*/  IMAD.MOV.U32 R118, RZ, RZ, R108 ;  /* 0x000000ffff767224 */ /* 0x000fc600078e006c */
[----:B------:R1:W-:Y:S01]  /*414f0*/  STL [R1+0x12bc], R109 ;  /* 0x0012bc6d01007387 */ /* 0x0003e20000100800 */
[----:B------:R-:W-:Y:S02]  /*41500*/  MOV R119, R109 ;  /* 0x0000006d00777202 */ /* 0x000fe40000000f00 */
[----:B----4-:R-:W-:Y:S01]  /*41510*/  IADD3 R114, P3, R114, R2, RZ ;  /* 0x0000000272727210 */ /* 0x010fe20007f7e0ff */
[----:B------:R-:W-:Y:S02]  /*41520*/  UISETP.GT.AND UP1, UPT, UR16, 0x30, UPT ;  /* 0x000000301000788c */ /* 0x000fe4000bf24270 */
[----:B------:R-:W-:Y:S02]  /*41530*/  LDGSTS.E [R5+0xc00c], desc[UR8][R118.64], P0 ;  /* 0x0c00c00076057fae */ /* 0x000fe40008121848 */
[----:B---3--:R-:W-:Y:S02]  /*41540*/  IMAD.X R116, R116, 0x1, R0, P3 ;  /* 0x0000000174747824 */ /* 0x008fe400018e0600 */
[----:B------:R-:W-:Y:S04]  /*41550*/  STL [R1+0x1648], R114 ;  /* 0x0016487201007387 */ /* 0x000fe80000100800 */
[----:B-1----:R-:W3:Y:S01]  /*41560*/  LDL.LU R109, [R1+0x1664] ;  /* 0x00166400016d7983 */ /* 0x002ee20000300800 */
[----:B------:R-:W-:-:S03]  /*41570*/  IMAD.MOV.U32 R117, RZ, RZ, R116 ;  /* 0x000000ffff757224 */ /* 0x000fc600078e0074 */
[----:B------:R1:W-:Y:S04]  /*41580*/  STL [R1+0x1644], R116 ;  /* 0x0016447401007387 */ /* 0x0003e80000100800 */
[----:B------:R-:W4:Y:S04]  /*41590*/  LDL.LU R108, [R1+0x1668] ;  /* 0x00166800016c7983 */ /* 0x000f280000300800 */
        /* <DEDUP_REMOVED lines=13> */
[----:B-1----:R-:W-:-:S03]  /*41670*/  IMAD.MOV.U32 R116, RZ, RZ, R22 ;  /* 0x000000ffff747224 */ /* 0x002fc600078e0016 */
[----:B------:R1:W-:Y:S01]  /*41680*/  STL [R1+0x164c], R113 ;  /* 0x00164c7101007387 */ /* 0x0003e20000100800 */
[----:B------:R-:W-:Y:S02]  /*41690*/  IADD3 R111, P2, R111, R2, RZ ;  /* 0x000000026f6f7210 */ /* 0x000fe40007f5e0ff */
[----:B------:R-:W-:-:S03]  /*416a0*/  MOV R117, R113 ;  /* 0x0000007100757202 */ /* 0x000fc60000000f00 */
[----:B------:R-:W-:Y:S01]  /*416b0*/  IMAD.X R112, R112, 0x1, R0, P2 ;  /* 0x0000000170707824 */ /* 0x000fe200010e0600 */
[----:B------:R-:W-:Y:S04]  /*416c0*/  STL [R1+0x1658], R111 ;  /* 0x0016586f01007387 */ /* 0x000fe80000100800 */
[----:B--2---:R-:W2:Y:S04]  /*416d0*/  LDL.LU R22, [R1+0x1678] ;  /* 0x0016780001167983 */ /* 0x004ea80000300800 */
[----:B------:R1:W-:Y:S04]  /*416e0*/  STL [R1+0x1654], R112 ;  /* 0x0016547001007387 */ /* 0x0003e80000100800 */
[----:B-1----:R-:W2:Y:S04]  /*416f0*/  LDL.LU R113, [R1+0x1674] ;  /* 0x0016740001717983 */ /* 0x002ea80000300800 */
[----:B------:R1:W-:Y:S01]  /*41700*/  LDGSTS.E [R5+0x14000], desc[UR8][R116.64], P1 ;  /* 0x1400000074057fae */ /* 0x0003e20008921848 */
[----:B------:R-:W-:Y:S01]  /*41710*/  IADD3 R23, P0, R23, R2, RZ ;  /* 0x0000000217177210 */ /* 0x000fe20007f1e0ff */
[----:B-1----:R-:W-:-:S02]  /*41720*/  IMAD.MOV.U32 R116, RZ, RZ, R111 ;  /* 0x000000ffff747224 */ /* 0x002fc400078e006f */
[----:B------:R-:W-:Y:S02]  /*41730*/  IMAD.MOV.U32 R117, RZ, RZ, R112 ;  /* 0x000000ffff757224 */ /* 0x000fe400078e0070 */
[----:B------:R-:W-:Y:S01]  /*41740*/  IMAD.X R110, R110, 0x1, R0, P0 ;  /* 0x000000016e6e7824 */ /* 0x000fe200000e0600 */
[----:B------:R-:W2:Y:S04]  /*41750*/  LDL.LU R112, [R1+0x167c] ;  /* 0x00167c0001707983 */ /* 0x000ea80000300800 */
[----:B------:R-:W2:Y:S04]  /*41760*/  LDL.LU R111, [R1+0x1680] ;  /* 0x00168000016f7983 */ /* 0x000ea80000300800 */
[----:B------:R1:W-:Y:S04]  /*41770*/  LDGSTS.E [R5+0x18000], desc[UR8][R116.64], P1 ;  /* 0x1800000074057fae */ /* 0x0003e80008921848 */
[----:B------:R-:W-:Y:S04]  /*41780*/  STL [R1+0x1660], R23 ;  /* 0x0016601701007387 */ /* 0x000fe80000100800 */
[----:B------:R1:W-:Y:S02]  /*41790*/  STL [R1+0x165c], R110 ;  /* 0x00165c6e01007387 */ /* 0x0003e40000100800 */
[----:B-1----:R-:W-:-:S02]  /*417a0*/  IMAD.MOV.U32 R117, RZ, RZ, R110 ;  /* 0x000000ffff757224 */ /* 0x002fc400078e006e */
[----:B------:R-:W-:Y:S01]  /*417b0*/  IMAD.MOV.U32 R116, RZ, RZ, R23 ;  /* 0x000000ffff747224 */ /* 0x000fe200078e0017 */
[----:B------:R-:W2:Y:S04]  /*417c0*/  LDL.LU R110, [R1+0x1684] ;  /* 0x00168400016e7983 */ /* 0x000ea80000300800 */
[----:B------:R-:W2:Y:S01]  /*417d0*/  LDL.LU R23, [R1+0x1688] ;  /* 0x0016880001177983 */ /* 0x000ea20000300800 */
[----:B------:R-:W-:-:S03]  /*417e0*/  ISETP.NE.U32.AND P0, PT, RZ, UR12, PT ;  /* 0x0000000cff007c0c */ /* 0x000fc6000bf05070 */
[----:B------:R1:W-:Y:S01]  /*417f0*/  LDGSTS.E [R5+0x1c000], desc[UR8][R116.64], P1 ;  /* 0x1c00000074057fae */ /* 0x0003e20008921848 */
[----:B----4-:R-:W-:-:S04]  /*41800*/  IADD3 R108, P1, R108, R2, RZ ;  /* 0x000000026c6c7210 */ /* 0x010fc80007f3e0ff */
[----:B---3--:R-:W-:Y:S02]  /*41810*/  IADD3.X R109, R109, R0, RZ, P1, !PT ;  /* 0x000000006d6d7210 */ /* 0x008fe40000ffe4ff */
        /* <DEDUP_REMOVED lines=20> */
[----:B------:R-:W-:-:S03]  /*41960*/  IMAD.MOV.U32 R118, RZ, RZ, R22 ;  /* 0x000000ffff767224 */ /* 0x000fc600078e0016 */
[----:B------:R2:W-:Y:S04]  /*41970*/  STL [R1+0x1674], R113 ;  /* 0x0016747101007387 */ /* 0x0005e80000100800 */
[----:B-1----:R-:W3:Y:S04]  /*41980*/  LDL.LU R115, [R1+0x169c] ;  /* 0x00169c0001737983 */ /* 0x002ee80000300800 */
[----:B--2---:R-:W2:Y:S01]  /*41990*/  LDL.LU R22, [R1+0x16a0] ;  /* 0x0016a00001167983 */ /* 0x004ea20000300800 */
[----:B------:R-:W-:-:S05]  /*419a0*/  MOV R119, R113 ;  /* 0x0000007100777202 */ /* 0x000fca0000000f00 */
[----:B------:R1:W-:Y:S01]  /*419b0*/  LDGSTS.E [R5+0x18004], desc[UR8][R118.64], P0 ;  /* 0x1800400076057fae */ /* 0x0003e20008121848 */
[----:B------:R-:W-:-:S05]  /*419c0*/  IADD3 R111, P2, R111, R2, RZ ;  /* 0x000000026f6f7210 */ /* 0x000fca0007f5e0ff */
[----:B------:R-:W-:Y:S01]  /*419d0*/  IMAD.X R112, R112, 0x1, R0, P2 ;  /* 0x0000000170707824 */ /* 0x000fe200010e0600 */
[----:B------:R1:W-:Y:S04]  /*419e0*/  STL [R1+0x1680], R111 ;  /* 0x0016806f01007387 */ /* 0x0003e80000100800 */
[----:B------:R1:W-:Y:S02]  /*419f0*/  STL [R1+0x167c], R112 ;  /* 0x00167c7001007387 */ /* 0x0003e40000100800 */
        /* <DEDUP_REMOVED lines=8> */
[----:B------:R-:W-:-:S03]  /*41a80*/  IMAD.MOV.U32 R111, RZ, RZ, R110 ;  /* 0x000000ffff6f7224 */ /* 0x000fc600078e006e */
[----:B------:R-:W2:Y:S01]  /*41a90*/  LDL.LU R112, [R1+0x16ac] ;  /* 0x0016ac0001707983 */ /* 0x000ea20000300800 */
[----:B-1----:R-:W-:-:S03]  /*41aa0*/  MOV R110, R23 ;  /* 0x00000017006e7202 */ /* 0x002fc60000000f00 */
[----:B------:R-:W2:Y:S01]  /*41ab0*/  LDL.LU R23, [R1+0x16b0] ;  /* 0x0016b00001177983 */ /* 0x000ea20000300800 */
[----:B------:R-:W-:-:S03]  /*41ac0*/  ISETP.NE.U32.AND P1, PT, RZ, UR12, PT ;  /* 0x0000000cff007c0c */ /* 0x000fc6000bf25070 */
[----:B------:R1:W-:Y:S10]  /*41ad0*/  LDGSTS.E [R5+0x1c004], desc[UR8][R118.64], P0 ;  /* 0x1c00400076057fae */ /* 0x0003f40008121848 */
[----:B------:R-:W-:Y:S01]  /*41ae0*/  LDGSTS.E [R5+0x10008], desc[UR8][R110.64], P1 ;  /* 0x100080006e057fae */ /* 0x000fe20008921848 */
[----:B----4-:R-:W-:-:S05]  /*41af0*/  IADD3 R108, P0, R108, R2, RZ ;  /* 0x000000026c6c7210 */ /* 0x010fca0007f1e0ff */
[--C-:B---3--:R-:W-:Y:S01]  /*41b00*/  IMAD.X R109, R109, 0x1, R0.reuse, P0 ;  /* 0x000000016d6d7824 */ /* 0x108fe200000e0600 */
[----:B------:R-:W-:Y:S01]  /*41b10*/  IADD3 R116, P2, R116, R2, RZ ;  /* 0x0000000274747210 */ /* 0x000fe20007f5e0ff */
[----:B------:R-:W-:Y:S04]  /*41b20*/  STL [R1+0x1690], R108 ;  /* 0x0016906c01007387 */ /* 0x000fe80000100800 */
[----:B------:R-:W-:Y:S01]  /*41b30*/  IMAD.X R117, R117, 0x1, R0, P2 ;  /* 0x0000000175757824 */ /* 0x000fe200010e0600 */
[----:B------:R3:W-:Y:S01]  /*41b40*/  STL [R1+0x168c], R109 ;  /* 0x00168c6d01007387 */ /* 0x0007e20000100800 */
[----:B-1----:R-:W-:-:S03]  /*41b50*/  IMAD.MOV.U32 R119, RZ, RZ, R109 ;  /* 0x000000ffff777224 */ /* 0x002fc600078e006d */
[----:B------:R1:W-:Y:S01]  /*41b60*/  STL [R1+0x1698], R116 ;  /* 0x0016987401007387 */ /* 0x0003e20000100800 */
[----:B------:R-:W-:-:S03]  /*41b70*/  IMAD.MOV.U32 R118, RZ, RZ, R108 ;  /* 0x000000ffff767224 */ /* 0x000fc600078e006c */
[----:B------:R-:W4:Y:S04]  /*41b80*/  LDL.LU R111, [R1+0x16b4] ;  /* 0x0016b400016f7983 */ /* 0x000f280000300800 */
[----:B------:R1:W-:Y:S04]  /*41b90*/  STL [R1+0x1694], R117 ;  /* 0x0016947501007387 */ /* 0x0003e80000100800 */
[----:B------:R-:W4:Y:S04]  /*41ba0*/  LDL.LU R110, [R1+0x16b8] ;  /* 0x0016b800016e7983 */ /* 0x000f280000300800 */
[----:B---3--:R-:W3:Y:S04]  /*41bb0*/  LDL.LU R109, [R1+0x16bc] ;  /* 0x0016bc00016d7983 */ /* 0x008ee80000300800 */
[----:B------:R-:W3:Y:S01]  /*41bc0*/  LDL.LU R108, [R1+0x16c0] ;  /* 0x0016c000016c7983 */ /* 0x000ee20000300800 */
[----:B------:R-:W-:-:S03]  /*41bd0*/  UISETP.GT.AND UP1, UPT, UR16, 0x33, UPT ;  /* 0x000000331000788c */ /* 0x000fc6000bf24270 */
[----:B------:R-:W-:Y:S01]  /*41be0*/  LDGSTS.E [R5+0x14008], desc[UR8][R118.64], P1 ;  /* 0x1400800076057fae */ /* 0x000fe20008921848 */
[----:B------:R-:W-:-:S03]  /*41bf0*/  USEL UR12, URZ, 0x4, !UP1 ;  /* 0x000000043f0c7887 */ /* 0x000fc6000c800000 */
[----:B------:R1:W-:Y:S01]  /*41c00*/  LDGSTS.E [R5+0x18008], desc[UR8][R116.64], P1 ;  /* 0x1800800074057fae */ /* 0x0003e20008921848 */
[----:B------:R-:W-:Y:S01]  /*41c10*/  USEL UR12, UR12, URZ, !UP0 ;  /* 0x0000003f0c0c7287 */ /* 0x000fe2000c000000 */
[----:B--2---:R-:W-:-:S05]  /*41c20*/  IADD3 R22, P0, R22, R2, RZ ;  /* 0x0000000216167210 */ /* 0x004fca0007f1e0ff */
[----:B------:R-:W-:Y:S01]  /*41c30*/  IMAD.X R115, R115, 0x1, R0, P0 ;  /* 0x0000000173737824 */ /* 0x000fe200000e0600 */
[----:B------:R-:W-:Y:S01]  /*41c40*/  STL [R1+0x16a0], R22 ;  /* 0x0016a01601007387 */ /* 0x000fe20000100800 */
[----:B-1----:R-:W-:Y:S02]  /*41c50*/  MOV R116, R22 ;  /* 0x0000001600747202 */ /* 0x002fe40000000f00 */
[----:B------:R-:W-:Y:S01]  /*41c60*/  IMAD.MOV.U32 R117, RZ, RZ, R115 ;  /* 0x000000ffff757224 */ /* 0x000fe200078e0073 */
[----:B------:R1:W-:Y:S01]  /*41c70*/  STL [R1+0x169c], R115 ;  /* 0x00169c7301007387 */ /* 0x0003e20000100800 */
[----:B------:R-:W-:-:S03]  /*41c80*/  ISETP.NE.U32.AND P0, PT, RZ, UR12, PT ;  /* 0x0000000cff007c0c */ /* 0x000fc6000bf05070 */
[----:B------:R2:W-:Y:S04]  /*41c90*/  LDGSTS.E [R5+0x1c008], desc[UR8][R116.64], P1 ;  /* 0x1c00800074057fae */ /* 0x0005e80008921848 */
[----:B-1----:R-:W3:Y:S04]  /*41ca0*/  LDL.LU R115, [R1+0x12c4] ;  /* 0x0012c40001737983 */ /* 0x002ee80000300800 */
[----:B------:R-:W3:Y:S01]  /*41cb0*/  LDL.LU R22, [R1+0x12c8] ;  /* 0x0012c80001167983 */ /* 0x000ee20000300800 */
[----:B------:R-:W-:-:S05]  /*41cc0*/  IADD3 R113, P1, R113, R2, RZ ;  /* 0x0000000271717210 */ /* 0x000fca0007f3e0ff */
[----:B------:R-:W-:Y:S01]  /*41cd0*/  IMAD.X R114, R114, 0x1, R0, P1 ;  /* 0x0000000172727824 */ /* 0x000fe200008e0600 */
[----:B------:R-:W-:Y:S01]  /*41ce0*/  IADD3 R23, P2, R23, R2, RZ ;  /* 0x0000000217177210 */ /* 0x000fe20007f5e0ff */
        /* <DEDUP_REMOVED lines=10> */
[----:B-1----:R-:W-:Y:S01]  /*41d90*/  IMAD.MOV.U32 R117, RZ, RZ, R112 ;  /* 0x000000ffff757224 */ /* 0x002fe200078e0070 */
[----:B------:R-:W-:-:S02]  /*41da0*/  MOV R116, R23 ;  /* 0x0000001700747202 */ /* 0x000fc40000000f00 */
[----:B------:R-:W2:Y:S04]  /*41db0*/  LDL.LU R112, [R1+0x12d4] ;  /* 0x0012d40001707983 */ /* 0x000ea80000300800 */
[----:B------:R-:W2:Y:S04]  /*41dc0*/  LDL.LU R23, [R1+0x12d8] ;  /* 0x0012d80001177983 */ /* 0x000ea80000300800 */
[----:B------:R1:W-:Y:S01]  /*41dd0*/  LDGSTS.E [R5+0x1400c], desc[UR8][R116.64], P0 ;  /* 0x1400c00074057fae */ /* 0x0003e20008121848 */
[----:B----4-:R-:W-:-:S05]  /*41de0*/  IADD3 R110, P1, R110, R2, RZ ;  /* 0x000000026e6e7210 */ /* 0x010fca0007f3e0ff */
[--C-:B------:R-:W-:Y:S01]  /*41df0*/  IMAD.X R111, R111, 0x1, R0.reuse, P1 ;  /* 0x000000016f6f7824 */ /* 0x100fe200008e0600 */
[----:B---3--:R-:W-:Y:S01]  /*41e00*/  IADD3 R108, P2, R108, R2, RZ ;  /* 0x000000026c6c7210 */ /* 0x008fe20007f5e0ff */
[----:B------:R3:W-:Y:S04]  /*41e10*/  STL [R1+0x16b8], R110 ;  /* 0x0016b86e01007387 */ /* 0x0007e80000100800 */
[----:B------:R-:W-:Y:S01]  /*41e20*/  IMAD.X R109, R109, 0x1, R0, P2 ;  /* 0x000000016d6d7824 */ /* 0x000fe200010e0600 */
[----:B------:R4:W-:Y:S04]  /*41e30*/  STL [R1+0x16b4], R111 ;  /* 0x0016b46f01007387 */ /* 0x0009e80000100800 */
[----:B------:R-:W-:Y:S04]  /*41e40*/  STL [R1+0x16c0], R108 ;  /* 0x0016c06c01007387 */ /* 0x000fe80000100800 */
[----:B------:R-:W-:Y:S04]  /*41e50*/  LDGSTS.E [R5+0x1800c], desc[UR8][R110.64], P0 ;  /* 0x1800c0006e057fae */ /* 0x000fe80008121848 */
[----:B------:R1:W-:Y:S01]  /*41e60*/  STL [R1+0x16bc], R109 ;  /* 0x0016bc6d01007387 */ /* 0x0003e20000100800 */
[----:B------:R-:W1:Y:S03]  /*41e70*/  S2R R153, SR_TID.X ;  /* 0x0000000000997919 */ /* 0x000e660000002100 */
[----:B---3--:R-:W3:Y:S04]  /*41e80*/  LDL.LU R110, [R1+0x12e0] ;  /* 0x0012e000016e7983 */ /* 0x008ee80000300800 */
[----:B----4-:R-:W4:Y:S01]  /*41e90*/  LDL.LU R111, [R1+0x12dc] ;  /* 0x0012dc00016f7983 */ /* 0x010f220000300800 */
[----:B------:R-:W-:-:S03]  /*41ea0*/  UISETP.GT.AND UP1, UPT, UR16, 0x14, UPT ;  /* 0x000000141000788c */ /* 0x000fc6000bf24270 */
[----:B------:R1:W-:Y:S01]  /*41eb0*/  LDGSTS.E [R5+0x1c00c], desc[UR8][R108.64], P0 ;  /* 0x1c00c0006c057fae */ /* 0x0003e20008121848 */
[----:B------:R-:W-:Y:S01]  /*41ec0*/  USEL UR12, URZ, 0x4, !UP1 ;  /* 0x000000043f0c7887 */ /* 0x000fe2000c800000 */
[C---:B-1----:R-:W-:Y:S01]  /*41ed0*/  IMAD.SHL.U32 R152, R153.reuse, 0x10, RZ ;  /* 0x0000001099987824 */ /* 0x042fe200078e00ff */
[----:B------:R-:W-:Y:S01]  /*41ee0*/  LOP3.LUT R153, R153, 0x7f, RZ, 0xc0, !PT ;  /* 0x0000007f99997812 */ /* 0x000fe200078ec0ff */
[----:B------:R-:W4:Y:S03]  /*41ef0*/  LDL.LU R109, [R1+0x12e4] ;  /* 0x0012e400016d7983 */ /* 0x000f260000300800 */
[----:B------:R-:W-:Y:S01]  /*41f00*/  LOP3.LUT R116, R152, 0x70, RZ, 0xc0, !PT ;  /* 0x0000007098747812 */ /* 0x000fe200078ec0ff */
[----:B------:R-:W4:Y:S04]  /*41f10*/  LDL.LU R108, [R1+0x12e8] ;  /* 0x0012e800016c7983 */ /* 0x000f280000300800 */
[----:B------:R-:W-:-:S05]  /*41f20*/  IMAD R116, R153, 0x80, R116 ;  /* 0x0000008099747824 */ /* 0x000fca00078e0274 */
[----:B------:R-:W-:Y:S01]  /*41f30*/  LOP3.LUT R116, R116, 0x50, RZ, 0x3c, !PT ;  /* 0x0000005074747812 */ /* 0x000fe200078e3cff */
[----:B------:R-:W-:-:S04]  /*41f40*/  USEL UR12, UR12, URZ, !UP0 ;  /* 0x0000003f0c0c7287 */ /* 0x000fc8000c000000 */
[----:B------:R-:W-:Y:S02]  /*41f50*/  VIADD R5, R116, UR17 ;  /* 0x0000001174057c36 */ /* 0x000fe40008000000 */
[----:B------:R-:W-:Y:S02]  /*41f60*/  ISETP.NE.U32.AND P0, PT, RZ, UR12, PT ;  /* 0x0000000cff007c0c */ /* 0x000fe4000bf05070 */
[----:B------:R-:W-:-:S04]  /*41f70*/  IADD3 R22, P1, R22, R2, RZ ;  /* 0x0000000216167210 */ /* 0x000fc80007f3e0ff */
[----:B------:R-:W-:Y:S01]  /*41f80*/  IADD3.X R115, R115, R0, RZ, P1, !PT ;  /* 0x0000000073737210 */ /* 0x000fe20000ffe4ff */
[----:B------:R1:W-:Y:S01]  /*41f90*/  STL [R1+0x12c8], R22 ;  /* 0x0012c81601007387 */ /* 0x0003e20000100800 */
[----:B------:R-:W-:-:S03]  /*41fa0*/  IMAD.MOV.U32 R118, RZ, RZ, R22 ;  /* 0x000000ffff767224 */ /* 0x000fc600078e0016 */
[----:B------:R2:W-:Y:S04]  /*41fb0*/  STL [R1+0x12c4], R115 ;  /* 0x0012c47301007387 */ /* 0x0005e80000100800 */
[----:B------:R-:W4:Y:S04]  /*41fc0*/  LDL.LU R116, [R1+0x12ec] ;  /* 0x0012ec0001747983 */ /* 0x000f280000300800 */
[----:B-1----:R-:W4:Y:S01]  /*41fd0*/  LDL.LU R22, [R1+0x12f0] ;  /* 0x0012f00001167983 */ /* 0x002f220000300800 */
[----:B------:R-:W-:-:S05]  /*41fe0*/  IMAD.MOV.U32 R119, RZ, RZ, R115 ;  /* 0x000000ffff777224 */ /* 0x000fca00078e0073 */
[----:B------:R1:W-:Y:S01]  /*41ff0*/  LDGSTS.E [R5], desc[UR8][R118.64], P0 ;  /* 0x0000000076057fae */ /* 0x0003e20008121848 */
[----:B------:R-:W-:-:S05]  /*42000*/  IADD3 R113, P1, R113, R2, RZ ;  /* 0x0000000271717210 */ /* 0x000fca0007f3e0ff */
[----:B------:R-:W-:Y:S01]  /*42010*/  STL [R1+0x12d0], R113 ;  /* 0x0012d07101007387 */ /* 0x000fe20000100800 */
[----:B--2---:R-:W-:-:S05]  /*42020*/  IMAD.X R114, R114, 0x1, R0, P1 ;  /* 0x0000000172727824 */ /* 0x004fca00008e0600 */
[----:B------:R2:W-:Y:S01]  /*42030*/  STL [R1+0x12cc], R114 ;  /* 0x0012cc7201007387 */ /* 0x0005e20000100800 */
[----:B------:R-:W-:Y:S02]  /*42040*/  MOV R115, R114 ;  /* 0x0000007200737202 */ /* 0x000fe40000000f00 */
[----:B------:R-:W-:Y:S01]  /*42050*/  IADD3 R23, P2, R23, R2, RZ ;  /* 0x0000000217177210 */ /* 0x000fe20007f5e0ff */
[----:B--2---:R-:W-:-:S04]  /*42060*/  IMAD.MOV.U32 R114, RZ, RZ, R113 ;  /* 0x000000ffff727224 */ /* 0x004fc800078e0071 */
[----:B------:R-:W-:Y:S01]  /*42070*/  IMAD.X R112, R112, 0x1, R0, P2 ;  /* 0x0000000170707824 */ /* 0x000fe200010e0600 */
[----:B------:R-:W-:Y:S04]  /*42080*/  STL [R1+0x12d8], R23 ;  /* 0x0012d81701007387 */ /* 0x000fe80000100800 */
[----:B------:R-:W2:Y:S04]  /*42090*/  LDL.LU R113, [R1+0x12f8] ;  /* 0x0012f80001717983 */ /* 0x000ea80000300800 */
[----:B------:R1:W-:Y:S04]  /*420a0*/  STL [R1+0x12d4], R112 ;  /* 0x0012d47001007387 */ /* 0x0003e80000100800 */
[----:B------:R-:W-:Y:S04]  /*420b0*/  LDGSTS.E [R5+0x4000], desc[UR8][R114.64], P0 ;  /* 0x0400000072057fae */ /* 0x000fe80008121848 */
[----:B------:R-:W2:Y:S01]  /*420c0*/  LDL.LU R114, [R1+0x12f4] ;  /* 0x0012f40001727983 */ /* 0x000ea20000300800 */
[----:B-1----:R-:W-:-:S02]  /*420d0*/  IMAD.MOV.U32 R118, RZ, RZ, R23 ;  /* 0x000000ffff767224 */ /* 0x002fc400078e0017 */
[----:B------:R-:W-:Y:S02]  /*420e0*/  IMAD.MOV.U32 R119, RZ, RZ, R112 ;  /* 0x000000ffff777224 */ /* 0x000fe400078e0070 */
[----:B------:R-:W2:Y:S04]  /*420f0*/  LDL.LU R112, [R1+0x12fc] ;  /* 0x0012fc0001707983 */ /* 0x000ea80000300800 */
[----:B------:R-:W2:Y:S04]  /*42100*/  LDL.LU R23, [R1+0x1300] ;  /* 0x0013000001177983 */ /* 0x000ea80000300800 */
[----:B------:R-:W2:Y:S04]  /*42110*/  LDL.LU R115, [R1+0x1304] ;  /* 0x0013040001737983 */ /* 0x000ea80000300800 */
[----:B------:R1:W-:Y:S01]  /*42120*/  LDGSTS.E [R5+0x8000], desc[UR8][R118.64], P0 ;  /* 0x0800000076057fae */ /* 0x0003e20008121848 */
[----:B---3--:R-:W-:-:S05]  /*42130*/  IADD3 R110, P1, R110, R2, RZ ;  /* 0x000000026e6e7210 */ /* 0x008fca0007f3e0ff */
[----:B----4-:R-:W-:Y:S01]  /*42140*/  IMAD.X R111, R111, 0x1, R0, P1 ;  /* 0x000000016f6f7824 */ /* 0x010fe200008e0600 */
[----:B------:R-:W-:Y:S04]  /*42150*/  STL [R1+0x12e0], R110 ;  /* 0x0012e06e01007387 */ /* 0x000fe80000100800 */
[----:B------:R3:W-:Y:S01]  /*42160*/  STL [R1+0x12dc], R111 ;  /* 0x0012dc6f01007387 */ /* 0x0007e20000100800 */
[----:B-1----:R-:W-:-:S03]  /*42170*/  MOV R119, R111 ;  /* 0x0000006f00777202 */ /* 0x002fc60000000f00 */
[----:B---3--:R-:W3:Y:S01]  /*42180*/  LDL.LU R111, [R1+0x1308] ;  /* 0x00130800016f7983 */ /* 0x008ee20000300800 */
[----:B------:R-:W-:Y:S01]  /*42190*/  UISETP.GT.AND UP1, UPT, UR16, 0x15, UPT ;  /* 0x000000151000788c */ /* 0x000fe2000bf24270 */
[----:B------:R-:W-:-:S03]  /*421a0*/  IMAD.MOV.U32 R118, RZ, RZ, R110 ;  /* 0x000000ffff767224 */ /* 0x000fc600078e006e */
[----:B------:R-:W-:Y:S02]  /*421b0*/  USEL UR12, URZ, 0x4, !UP1 ;  /* 0x000000043f0c7887 */ /* 0x000fe4000c800000 */
[----:B------:R1:W-:Y:S01]  /*421c0*/  LDGSTS.E [R5+0xc000], desc[UR8][R118.64], P0 ;  /* 0x0c00000076057fae */ /* 0x0003e20008121848 */
[----:B------:R-:W-:Y:S01]  /*421d0*/  IADD3 R108, P1, R108, R2, RZ ;  /* 0x000000026c6c7210 */ /* 0x000fe20007f3e0ff */
[----:B------:R-:W-:-:S04]  /*421e0*/  USEL UR12, UR12, URZ, !UP0 ;  /* 0x0000003f0c0c7287 */ /* 0x000fc8000c000000 */
[----:B------:R-:W-:Y:S01]  /*421f0*/  IMAD.X R109, R109, 0x1, R0, P1 ;  /* 0x000000016d6d7824 */ /* 0x000fe200008e0600 */
[----:B------:R-:W-:Y:S04]  /*42200*/  STL [R1+0x12e8], R108 ;  /* 0x0012e86c01007387 */ /* 0x000fe80000100800 */
[----:B------:R4:W-:Y:S01]  /*42210*/  STL [R1+0x12e4], R109 ;  /* 0x0012e46d01007387 */ /* 0x0009e20000100800 */
[----:B-1----:R-:W-:Y:S01]  /*42220*/  IMAD.MOV.U32 R119, RZ, RZ, R109 ;  /* 0x000000ffff777224 */ /* 0x002fe200078e006d */
        /* <DEDUP_REMOVED lines=8> */
[----:B----4-:R-:W4:Y:S01]  /*422b0*/  LDL.LU R109, [R1+0x1310] ;  /* 0x00131000016d7983 */ /* 0x010f220000300800 */
[----:B------:R-:W-:-:S03]  /*422c0*/  IMAD.MOV.U32 R117, RZ, RZ, R116 ;  /* 0x000000ffff757224 */ /* 0x000fc600078e0074 */
[----:B------:R-:W4:Y:S01]  /*422d0*/  LDL.LU R108, [R1+0x1314] ;  /* 0x00131400016c7983 */ /* 0x000f220000300800 */
[----:B-1----:R-:W-:-:S03]  /*422e0*/  MOV R116, R22 ;  /* 0x0000001600747202 */ /* 0x002fc60000000f00 */
[----:B------:R-:W4:Y:S04]  /*422f0*/  LDL.LU R22, [R1+0x1318] ;  /* 0x0013180001167983 */ /* 0x000f280000300800 */
[----:B------:R1:W-:Y:S01]  /*42300*/  LDGSTS.E [R5+0x4004], desc[UR8][R116.64], P0 ;  /* 0x0400400074057fae */ /* 0x0003e20008121848 */
[----:B--2---:R-:W-:-:S05]  /*42310*/  IADD3 R113, P1, R113, R2, RZ ;  /* 0x0000000271717210 */ /* 0x004fca0007f3e0ff */
[----:B------:R-:W-:Y:S01]  /*42320*/  STL [R1+0x12f8], R113 ;  /* 0x0012f87101007387 */ /* 0x000fe20000100800 */
[----:B-1----:R-:W-:Y:S02]  /*42330*/  IMAD.MOV.U32 R116, RZ, RZ, R113 ;  /* 0x000000ffff747224 */ /* 0x002fe400078e0071 */
[----:B------:R-:W-:-:S04]  /*42340*/  IMAD.X R114, R114, 0x1, R0, P1 ;  /* 0x0000000172727824 */ /* 0x000fc800008e0600 */
[----:B------:R-:W-:Y:S01]  /*42350*/  IMAD.MOV.U32 R117, RZ, RZ, R114 ;  /* 0x000000ffff757224 */ /* 0x000fe200078e0072 */
[----:B------:R1:W-:Y:S01]  /*42360*/  STL [R1+0x12f4], R114 ;  /* 0x0012f47201007387 */ /* 0x0003e20000100800 */
[----:B------:R-:W-:-:S03]  /*42370*/  IADD3 R23, P2, R23, R2, RZ ;  /* 0x0000000217177210 */ /* 0x000fc60007f5e0ff */
[----:B------:R2:W-:Y:S04]  /*42380*/  LDGSTS.E [R5+0x8004], desc[UR8][R116.64], P0 ;  /* 0x0800400074057fae */ /* 0x0005e80008121848 */
[----:B-1----:R-:W4:Y:S04]  /*42390*/  LDL.LU R114, [R1+0x131c] ;  /* 0x00131c0001727983 */ /* 0x002f280000300800 */
[----:B------:R-:W4:Y:S01]  /*423a0*/  LDL.LU R113, [R1+0x1320] ;  /* 0x0013200001717983 */ /* 0x000f220000300800 */
[----:B------:R-:W-:Y:S01]  /*423b0*/  IMAD.X R112, R112, 0x1, R0, P2 ;  /* 0x0000000170707824 */ /* 0x000fe200010e0600 */
[----:B--2---:R-:W-:-:S02]  /*423c0*/  MOV R116, R23 ;  /* 0x0000001700747202 */ /* 0x004fc40000000f00 */
[----:B------:R-:W-:Y:S01]  /*423d0*/  STL [R1+0x1300], R23 ;  /* 0x0013001701007387 */ /* 0x000fe20000100800 */
[----:B------:R-:W-:-:S03]  /*423e0*/  IMAD.MOV.U32 R117, RZ, RZ, R112 ;  /* 0x000000ffff757224 */ /* 0x000fc600078e0070 */
[----:B------:R1:W-:Y:S04]  /*423f0*/  STL [R1+0x12fc], R112 ;  /* 0x0012fc7001007387 */ /* 0x0003e80000100800 */
[----:B------:R2:W-:Y:S01]  /*42400*/  LDGSTS.E [R5+0xc004], desc[UR8][R116.64], P0 ;  /* 0x0c00400074057fae */ /* 0x0005e20008121848 */
[----:B---3--:R-:W-:-:S05]  /*42410*/  IADD3 R111, P3, R111, R2, RZ ;  /* 0x000000026f6f7210 */ /* 0x008fca0007f7e0ff */
[----:B------:R-:W-:Y:S01]  /*42420*/  IMAD.X R115, R115, 0x1, R0, P3 ;  /* 0x0000000173737824 */ /* 0x000fe200018e0600 */
[----:B------:R-:W-:Y:S04]  /*42430*/  STL [R1+0x1308], R111 ;  /* 0x0013086f01007387 */ /* 0x000fe80000100800 */
[----:B-1----:R-:W3:Y:S01]  /*42440*/  LDL.LU R112, [R1+0x1324] ;  /* 0x0013240001707983 */ /* 0x002ee20000300800 */
[----:B--2---:R-:W-:-:S03]  /*42450*/  IMAD.MOV.U32 R117, RZ, RZ, R115 ;  /* 0x000000ffff757224 */ /* 0x004fc600078e0073 */
[----:B------:R1:W-:Y:S01]  /*42460*/  STL [R1+0x1304], R115 ;  /* 0x0013047301007387 */ /* 0x0003e20000100800 */
[----:B------:R-:W-:-:S03]  /*42470*/  IMAD.MOV.U32 R116, RZ, RZ, R111 ;  /* 0x000000ffff747224 */ /* 0x000fc600078e006f */
[----:B------:R-:W2:Y:S04]  /*42480*/  LDL.LU R23, [R1+0x1328] ;  /* 0x0013280001177983 */ /* 0x000ea80000300800 */
[----:B-1----:R-:W3:Y:S04]  /*42490*/  LDL.LU R115, [R1+0x132c] ;  /* 0x00132c0001737983 */ /* 0x002ee80000300800 */
[----:B------:R-:W3:Y:S01]  /*424a0*/  LDL.LU R111, [R1+0x1330] ;  /* 0x00133000016f7983 */ /* 0x000ee20000300800 */
        /* <DEDUP_REMOVED lines=8> */
[----:B----4-:R-:W-:-:S05]  /*42530*/  IADD3 R109, P0, R109, R2, RZ ;  /* 0x000000026d6d7210 */ /* 0x010fca0007f1e0ff */
[----:B------:R-:W-:Y:S01]  /*42540*/  IMAD.X R110, R110, 0x1, R0, P0 ;  /* 0x000000016e6e7824 */ /* 0x000fe200000e0600 */
[----:B------:R-:W-:Y:S01]  /*42550*/  IADD3 R22, P2, R22, R2, RZ ;  /* 0x0000000216167210 */ /* 0x000fe20007f5e0ff */
[----:B------:R4:W-:Y:S01]  /*42560*/  STL [R1+0x1310], R109 ;  /* 0x0013106d01007387 */ /* 0x0009e20000100800 */
[----:B-1----:R-:W-:-:S03]  /*42570*/  MOV R116, R109 ;  /* 0x0000006d00747202 */ /* 0x002fc60000000f00 */
[----:B------:R1:W-:Y:S01]  /*42580*/  STL [R1+0x130c], R110 ;  /* 0x00130c6e01007387 */ /* 0x0003e20000100800 */
[----:B------:R-:W-:-:S03]  /*42590*/  IMAD.X R108, R108, 0x1, R0, P2 ;  /* 0x000000016c6c7824 */ /* 0x000fc600010e0600 */
[----:B------:R-:W-:Y:S04]  /*425a0*/  STL [R1+0x1318], R22 ;  /* 0x0013181601007387 */ /* 0x000fe80000100800 */
[----:B----4-:R-:W4:Y:S01]  /*425b0*/  LDL.LU R109, [R1+0x1338] ;  /* 0x00133800016d7983 */ /* 0x010f220000300800 */
[----:B------:R-:W-:-:S03]  /*425c0*/  IMAD.MOV.U32 R117, RZ, RZ, R110 ;  /* 0x000000ffff757224 */ /* 0x000fc600078e006e */
[----:B------:R1:W-:Y:S04]  /*425d0*/  STL [R1+0x1314], R108 ;  /* 0x0013146c01007387 */ /* 0x0003e80000100800 */
[----:B-1----:R-:W4:Y:S04]  /*425e0*/  LDL.LU R110, [R1+0x1334] ;  /* 0x00133400016e7983 */ /* 0x002f280000300800 */
[----:B------:R1:W-:Y:S02]  /*425f0*/  LDGSTS.E [R5+0x4008], desc[UR8][R116.64], P1 ;  /* 0x0400800074057fae */ /* 0x0003e40008921848 */
[----:B-1----:R-:W-:-:S02]  /*42600*/  IMAD.MOV.U32 R116, RZ, RZ, R22 ;  /* 0x000000ffff747224 */ /* 0x002fc400078e0016 */
[----:B------:R-:W-:Y:S02]  /*42610*/  IMAD.MOV.U32 R117, RZ, RZ, R108 ;  /* 0x000000ffff757224 */ /* 0x000fe400078e006c */
[----:B------:R-:W4:Y:S04]  /*42620*/  LDL.LU R108, [R1+0x133c] ;  /* 0x00133c00016c7983 */ /* 0x000f280000300800 */
[----:B------:R-:W4:Y:S04]  /*42630*/  LDL.LU R22, [R1+0x1340] ;  /* 0x0013400001167983 */ /* 0x000f280000300800 */
[----:B------:R-:W-:Y:S01]  /*42640*/  LDGSTS.E [R5+0x8008], desc[UR8][R116.64], P1 ;  /* 0x0800800074057fae */ /* 0x000fe20008921848 */
[----:B------:R-:W-:-:S05]  /*42650*/  IADD3 R113, P0, R113, R2, RZ ;  /* 0x0000000271717210 */ /* 0x000fca0007f1e0ff */
[----:B------:R-:W-:Y:S01]  /*42660*/  IMAD.X R114, R114, 0x1, R0, P0 ;  /* 0x0000000172727824 */ /* 0x000fe200000e0600 */
[----:B------:R-:W-:Y:S04]  /*42670*/  STL [R1+0x1320], R113 ;  /* 0x0013207101007387 */ /* 0x000fe80000100800 */
[----:B------:R1:W-:Y:S01]  /*42680*/  STL [R1+0x131c], R114 ;  /* 0x00131c7201007387 */ /* 0x0003e20000100800 */
[----:B------:R-:W-:-:S03]  /*42690*/  MOV R119, R114 ;  /* 0x0000007200777202 */ /* 0x000fc60000000f00 */
[----:B------:R-:W4:Y:S01]  /*426a0*/  LDL.LU R116, [R1+0x16c4] ;  /* 0x0016c40001747983 */ /* 0x000f220000300800 */
[----:B------:R-:W-:-:S03]  /*426b0*/  IMAD.MOV.U32 R118, RZ, RZ, R113 ;  /* 0x000000ffff767224 */ /* 0x000fc600078e0071 */
[----:B-1----:R-:W4:Y:S04]  /*426c0*/  LDL.LU R114, [R1+0x16c8] ;  /* 0x0016c80001727983 */ /* 0x002f280000300800 */
[----:B------:R1:W-:Y:S01]  /*426d0*/  LDGSTS.E [R5+0xc008], desc[UR8][R118.64], P1 ;  /* 0x0c00800076057fae */ /* 0x0003e20008921848 */
[----:B------:R-:W-:Y:S02]  /*426e0*/  ISETP.NE.U32.AND P0, PT, RZ, UR12, PT ;  /* 0x0000000cff007c0c */ /* 0x000fe4000bf05070 */
[----:B--2---:R-:W-:-:S05]  /*426f0*/  IADD3 R23, P1, R23, R2, RZ ;  /* 0x0000000217177210 */ /* 0x004fca0007f3e0ff */
[--C-:B---3--:R-:W-:Y:S01]  /*42700*/  IMAD.X R112, R112, 0x1, R0.reuse, P1 ;  /* 0x0000000170707824 */ /* 0x108fe200008e0600 */
[----:B------:R-:W-:Y:S01]  /*42710*/  IADD3 R111, P2, R111, R2, RZ ;  /* 0x000000026f6f7210 */ /* 0x000fe20007f5e0ff */
[----:B------:R2:W-:Y:S04]  /*42720*/  STL [R1+0x1328], R23 ;  /* 0x0013281701007387 */ /* 0x0005e80000100800 */
[----:B------:R-:W-:Y:S01]  /*42730*/  IMAD.X R115, R115, 0x1, R0, P2 ;  /* 0x0000000173737824 */ /* 0x000fe200010e0600 */
[----:B------:R3:W-:Y:S01]  /*42740*/  STL [R1+0x1324], R112 ;  /* 0x0013247001007387 */ /* 0x0007e20000100800 */
[----:B-1----:R-:W-:-:S03]  /*42750*/  IMAD.MOV.U32 R118, RZ, RZ, R23 ;  /* 0x000000ffff767224 */ /* 0x002fc600078e0017 */
[----:B------:R1:W-:Y:S01]  /*42760*/  STL [R1+0x1330], R111 ;  /* 0x0013306f01007387 */ /* 0x0003e20000100800 */
[----:B------:R-:W-:-:S03]  /*42770*/  IMAD.MOV.U32 R119, RZ, RZ, R112 ;  /* 0x000000ffff777224 */ /* 0x000fc600078e0070 */
[----:B------:R-:W4:Y:S04]  /*42780*/  LDL.LU R113, [R1+0x16cc] ;  /* 0x0016cc0001717983 */ /* 0x000f280000300800 */
[----:B------:R-:W-:Y:S04]  /*42790*/  STL [R1+0x132c], R115 ;  /* 0x00132c7301007387 */ /* 0x000fe80000100800 */
[----:B--2---:R-:W2:Y:S04]  /*427a0*/  LDL.LU R23, [R1+0x16d0] ;  /* 0x0016d00001177983 */ /* 0x004ea80000300800 */
[----:B------:R1:W-:Y:S04]  /*427b0*/  LDGSTS.E [R5+0xc], desc[UR8][R118.64], P0 ;  /* 0x0000c00076057fae */ /* 0x0003e80008121848 */
[----:B---3--:R-:W3:Y:S01]  /*427c0*/  LDL.LU R112, [R1+0x16d4] ;  /* 0x0016d40001707983 */ /* 0x008ee20000300800 */
[----:B-1----:R-:W-:-:S03]  /*427d0*/  IMAD.MOV.U32 R118, RZ, RZ, R111 ;  /* 0x000000ffff767224 */ /* 0x002fc600078e006f */
[----:B------:R-:W3:Y:S01]  /*427e0*/  LDL.LU R111, [R1+0x16d8] ;  /* 0x0016d800016f7983 */ /* 0x000ee20000300800 */
[----:B------:R-:W-:-:S05]  /*427f0*/  MOV R119, R115 ;  /* 0x0000007300777202 */ /* 0x000fca0000000f00 */
[----:B------:R1:W-:Y:S01]  /*42800*/  LDGSTS.E [R5+0x400c], desc[UR8][R118.64], P0 ;  /* 0x0400c00076057fae */ /* 0x0003e20008121848 */
[----:B------:R-:W-:-:S04]  /*42810*/  UISETP.GT.AND UP1, UPT, UR16, 0x34, UPT ;  /* 0x000000341000788c */ /* 0x000fc8000bf24270 */
[----:B------:R-:W-:-:S04]  /*42820*/  USEL UR12, URZ, 0x4, !UP1 ;  /* 0x000000043f0c7887 */ /* 0x000fc8000c800000 */
[----:B------:R-:W-:Y:S01]  /*42830*/  USEL UR12, UR12, URZ, !UP0 ;  /* 0x0000003f0c0c7287 */ /* 0x000fe2000c000000 */
[----:B----4-:R-:W-:-:S05]  /*42840*/  IADD3 R109, P1, R109, R2, RZ ;  /* 0x000000026d6d7210 */ /* 0x010fca0007f3e0ff */
[----:B------:R-:W-:Y:S01]  /*42850*/  IMAD.X R110, R110, 0x1, R0, P1 ;  /* 0x000000016e6e7824 */ /* 0x000fe200008e0600 */
[----:B------:R-:W-:Y:S01]  /*42860*/  STL [R1+0x1338], R109 ;  /* 0x0013386d01007387 */ /* 0x000fe20000100800 */
[----:B-1----:R-:W-:Y:S02]  /*42870*/  IMAD.MOV.U32 R118, RZ, RZ, R109 ;  /* 0x000000ffff767224 */ /* 0x002fe400078e006d */
[----:B------:R-:W-:Y:S01]  /*42880*/  IMAD.MOV.U32 R119, RZ, RZ, R110 ;  /* 0x000000ffff777224 */ /* 0x000fe200078e006e */
[----:B------:R1:W-:Y:S04]  /*42890*/  STL [R1+0x1334], R110 ;  /* 0x0013346e01007387 */ /* 0x0003e80000100800 */
[----:B------:R4:W-:Y:S04]  /*428a0*/  LDGSTS.E [R5+0x800c], desc[UR8][R118.64], P0 ;  /* 0x0800c00076057fae */ /* 0x0009e80008121848 */
[----:B-1----:R-:W3:Y:S04]  /*428b0*/  LDL.LU R110, [R1+0x16dc] ;  /* 0x0016dc00016e7983 */ /* 0x002ee80000300800 */
[----:B------:R-:W3:Y:S01]  /*428c0*/  LDL.LU R109, [R1+0x16e0] ;  /* 0x0016e000016d7983 */ /* 0x000ee20000300800 */
[----:B------:R-:W-:-:S05]  /*428d0*/  IADD3 R22, P2, R22, R2, RZ ;  /* 0x0000000216167210 */ /* 0x000fca0007f5e0ff */
[----:B------:R-:W-:Y:S01]  /*428e0*/  IMAD.X R108, R108, 0x1, R0, P2 ;  /* 0x000000016c6c7824 */ /* 0x000fe200010e0600 */
[----:B------:R-:W-:Y:S01]  /*428f0*/  STL [R1+0x1340], R22 ;  /* 0x0013401601007387 */ /* 0x000fe20000100800 */
[----:B----4-:R-:W-:Y:S02]  /*42900*/  MOV R118, R22 ;  /* 0x0000001600767202 */ /* 0x010fe40000000f00 */
[----:B------:R-:W-:Y:S01]  /*42910*/  IMAD.MOV.U32 R119, RZ, RZ, R108 ;  /* 0x000000ffff777224 */ /* 0x000fe200078e006c */
[----:B------:R1:W-:Y:S01]  /*42920*/  STL [R1+0x133c], R108 ;  /* 0x00133c6c01007387 */ /* 0x0003e20000100800 */
[----:B------:R-:W-:-:S03]  /*42930*/  ISETP.NE.U32.AND P1, PT, RZ, UR12, PT ;  /* 0x0000000cff007c0c */ /* 0x000fc6000bf25070 */
[----:B------:R-:W-:Y:S01]  /*42940*/  LDGSTS.E [R5+0xc00c], desc[UR8][R118.64], P0 ;  /* 0x0c00c00076057fae */ /* 0x000fe20008121848 */
[----:B------:R-:W-:-:S05]  /*42950*/  IADD3 R114, P3, R114, R2, RZ ;  /* 0x0000000272727210 */ /* 0x000fca0007f7e0ff */
[----:B------:R-:W-:Y:S01]  /*42960*/  IMAD.X R116, R116, 0x1, R0, P3 ;  /* 0x0000000174747824 */ /* 0x000fe200018e0600 */
[----:B------:R-:W-:Y:S04]  /*42970*/  STL [R1+0x16c8], R114 ;  /* 0x0016c87201007387 */ /* 0x000fe80000100800 */
[----:B-1----:R-:W4:Y:S01]  /*42980*/  LDL.LU R108, [R1+0x16e4] ;  /* 0x0016e400016c7983 */ /* 0x002f220000300800 */
[----:B------:R-:W-:-:S03]  /*42990*/  IMAD.MOV.U32 R117, RZ, RZ, R116 ;  /* 0x000000ffff757224 */ /* 0x000fc600078e0074 */
[----:B------:R1:W-:Y:S04]  /*429a0*/  STL [R1+0x16c4], R116 ;  /* 0x0016c47401007387 */ /* 0x0003e80000100800 */
[----:B------:R-:W4:Y:S04]  /*429b0*/  LDL.LU R22, [R1+0x16e8] ;  /* 0x0016e80001167983 */ /* 0x000f280000300800 */
[----:B------:R-:W4:Y:S01]  /*429c0*/  LDL.LU R115, [R1+0x16ec] ;  /* 0x0016ec0001737983 */ /* 0x000f220000300800 */
[----:B-1----:R-:W-:-:S03]  /*429d0*/  IMAD.MOV.U32 R116, RZ, RZ, R114 ;  /* 0x000000ffff747224 */ /* 0x002fc600078e0072 */
[----:B------:R-:W4:Y:S04]  /*429e0*/  LDL.LU R114, [R1+0x16f0] ;  /* 0x0016f00001727983 */ /* 0x000f280000300800 */
[----:B------:R1:W-:Y:S01]  /*429f0*/  LDGSTS.E [R5+0x10000], desc[UR8][R116.64], P1 ;  /* 0x1000000074057fae */ /* 0x0003e20008921848 */
[----:B--2---:R-:W-:-:S05]  /*42a00*/  IADD3 R23, P0, R23, R2, RZ ;  /* 0x0000000217177210 */ /* 0x004fca0007f1e0ff */
[----:B------:R-:W-:Y:S01]  /*42a10*/  IMAD.X R113, R113, 0x1, R0, P0 ;  /* 0x0000000171717824 */ /* 0x000fe200000e0600 */
[----:B------:R2:W-:Y:S01]  /*42a20*/  STL [R1+0x16d0], R23 ;  /* 0x0016d01701007387 */ /* 0x0005e20000100800 */
[----:B-1----:R-:W-:-:S03]  /*42a30*/  MOV R116, R23 ;  /* 0x0000001700747202 */ /* 0x002fc60000000f00 */
[----:B------:R1:W-:Y:S01]  /*42a40*/  STL [R1+0x16cc], R113 ;  /* 0x0016cc7101007387 */ /* 0x0003e20000100800 */
[----:B---3--:R-:W-:-:S05]  /*42a50*/  IADD3 R111, P2, R111, R2, RZ ;  /* 0x000000026f6f7210 */ /* 0x008fca0007f5e0ff */
[----:B------:R-:W-:Y:S01]  /*42a60*/  IMAD.X R112, R112, 0x1, R0, P2 ;  /* 0x0000000170707824 */ /* 0x000fe200010e0600 */
[----:B------:R-:W-:Y:S04]  /*42a70*/  STL [R1+0x16d8], R111 ;  /* 0x0016d86f01007387 */ /* 0x000fe80000100800 */
[----:B--2---:R-:W2:Y:S01]  /*42a80*/  LDL.LU R23, [R1+0x16f8] ;  /* 0x0016f80001177983 */ /* 0x004ea20000300800 */
[----:B------:R-:W-:-:S03]  /*42a90*/  IMAD.MOV.U32 R117, RZ, RZ, R113 ;  /* 0x000000ffff757224 */ /* 0x000fc600078e0071 */
[----:B------:R3:W-:Y:S04]  /*42aa0*/  STL [R1+0x16d4], R112 ;  /* 0x0016d47001007387 */ /* 0x0007e80000100800 */
[----:B-1----:R-:W2:Y:S01]  /*42ab0*/  LDL.LU R113, [R1+0x16f4] ;  /* 0x0016f40001717983 */ /* 0x002ea20000300800 */
[----:B------:R-:W-:-:S03]  /*42ac0*/  UISETP.GT.AND UP1, UPT, UR16, 0x35, UPT ;  /* 0x000000351000788c */ /* 0x000fc6000bf24270 */
[----:B------:R1:W-:Y:S01]  /*42ad0*/  LDGSTS.E [R5+0x14000], desc[UR8][R116.64], P1 ;  /* 0x1400000074057fae */ /* 0x0003e20008921848 */
[----:B------:R-:W-:Y:S01]  /*42ae0*/  USEL UR12, URZ, 0x4, !UP1 ;  /* 0x000000043f0c7887 */ /* 0x000fe2000c800000 */
[----:B-1----:R-:W-:Y:S02]  /*42af0*/  IMAD.MOV.U32 R116, RZ, RZ, R111 ;  /* 0x000000ffff747224 */ /* 0x002fe400078e006f */
[----:B------:R-:W-:Y:S02]  /*42b00*/  IMAD.MOV.U32 R117, RZ, RZ, R112 ;  /* 0x000000ffff757224 */ /* 0x000fe400078e0070 */
[----:B---3--:R-:W3:Y:S01]  /*42b10*/  LDL.LU R112, [R1+0x16fc] ;  /* 0x0016fc0001707983 */ /* 0x008ee20000300800 */
[----:B------:R-:W-:-:S03]  /*42b20*/  USEL UR12, UR12, URZ, !UP0 ;  /* 0x0000003f0c0c7287 */ /* 0x000fc6000c000000 */
[----:B------:R1:W-:Y:S04]  /*42b30*/  LDGSTS.E [R5+0x18000], desc[UR8][R116.64], P1 ;  /* 0x1800000074057fae */ /* 0x0003e80008921848 */
[----:B------:R-:W3:Y:S01]  /*42b40*/  LDL.LU R111, [R1+0x1700] ;  /* 0x00170000016f7983 */ /* 0x000ee20000300800 */
[----:B------:R-:W-:-:S05]  /*42b50*/  IADD3 R109, P0, R109, R2, RZ ;  /* 0x000000026d6d7210 */ /* 0x000fca0007f1e0ff */
[----:B------:R-:W-:Y:S01]  /*42b60*/  IMAD.X R110, R110, 0x1, R0, P0 ;  /* 0x000000016e6e7824 */ /* 0x000fe200000e0600 */
[----:B------:R-:W-:Y:S01]  /*42b70*/  STL [R1+0x16e0], R109 ;  /* 0x0016e06d01007387 */ /* 0x000fe20000100800 */
[----:B-1----:R-:W-:-:S03]  /*42b80*/  IMAD.MOV.U32 R116, RZ, RZ, R109 ;  /* 0x000000ffff747224 */ /* 0x002fc600078e006d */
[----:B------:R-:W-:Y:S01]  /*42b90*/  MOV R117, R110 ;  /* 0x0000006e00757202 */ /* 0x000fe20000000f00 */
[----:B------:R1:W-:Y:S01]  /*42ba0*/  STL [R1+0x16dc], R110 ;  /* 0x0016dc6e01007387 */ /* 0x0003e20000100800 */
[----:B------:R-:W-:-:S03]  /*42bb0*/  ISETP.NE.U32.AND P0, PT, RZ, UR12, PT ;  /* 0x0000000cff007c0c */ /* 0x000fc6000bf05070 */
[----:B------:R4:W-:Y:S04]  /*42bc0*/  LDGSTS.E [R5+0x1c000], desc[UR8][R116.64], P1 ;  /* 0x1c00000074057fae */ /* 0x0009e80008921848 */
[----:B-1----:R-:W3:Y:S04]  /*42bd0*/  LDL.LU R110, [R1+0x1704] ;  /* 0x00170400016e7983 */ /* 0x002ee80000300800 */
[----:B------:R-:W3:Y:S01]  /*42be0*/  LDL.LU R109, [R1+0x1708] ;  /* 0x00170800016d7983 */ /* 0x000ee20000300800 */
[----:B----4-:R-:W-:-:S05]  /*42bf0*/  IADD3 R22, P1, R22, R2, RZ ;  /* 0x0000000216167210 */ /* 0x010fca0007f3e0ff */
[----:B------:R-:W-:Y:S01]  /*42c00*/  IMAD.X R108, R108, 0x1, R0, P1 ;  /* 0x000000016c6c7824 */ /* 0x000fe200008e0600 */
        /* <DEDUP_REMOVED lines=8> */
[----:B-1----:R-:W4:Y:S04]  /*42c90*/  LDL.LU R108, [R1+0x170c] ;  /* 0x00170c00016c7983 */ /* 0x002f280000300800 */
[----:B------:R1:W-:Y:S04]  /*42ca0*/  STL [R1+0x16ec], R115 ;  /* 0x0016ec7301007387 */ /* 0x0003e80000100800 */
[----:B------:R-:W4:Y:S04]  /*42cb0*/  LDL.LU R22, [R1+0x1710] ;  /* 0x0017100001167983 */ /* 0x000f280000300800 */
[----:B------:R-:W4:Y:S04]  /*42cc0*/  LDL.LU R117, [R1+0x1714] ;  /* 0x0017140001757983 */ /* 0x000f280000300800 */
[----:B------:R-:W4:Y:S04]  /*42cd0*/  LDL.LU R116, [R1+0x1718] ;  /* 0x0017180001747983 */ /* 0x000f280000300800 */
[----:B------:R-:W-:Y:S01]  /*42ce0*/  LDGSTS.E [R5+0x14004], desc[UR8][R114.64], P0 ;  /* 0x1400400072057fae */ /* 0x000fe20008121848 */
[----:B--2---:R-:W-:-:S05]  /*42cf0*/  IADD3 R23, P1, R23, R2, RZ ;  /* 0x0000000217177210 */ /* 0x004fca0007f3e0ff */
[----:B------:R-:W-:Y:S01]  /*42d00*/  IMAD.X R113, R113, 0x1, R0, P1 ;  /* 0x0000000171717824 */ /* 0x000fe200008e0600 */
[----:B------:R2:W-:Y:S01]  /*42d10*/  STL [R1+0x16f8], R23 ;  /* 0x0016f81701007387 */ /* 0x0005e20000100800 */
[----:B------:R-:W-:-:S03]  /*42d20*/  MOV R118, R23 ;  /* 0x0000001700767202 */ /* 0x000fc60000000f00 */
[----:B------:R3:W-:Y:S04]  /*42d30*/  STL [R1+0x16f4], R113 ;  /* 0x0016f47101007387 */ /* 0x0007e80000100800 */
[----:B-1----:R-:W4:Y:S04]  /*42d40*/  LDL.LU R115, [R1+0x171c] ;  /* 0x00171c0001737983 */ /* 0x002f280000300800 */
[----:B--2---:R-:W2:Y:S01]  /*42d50*/  LDL.LU R23, [R1+0x1720] ;  /* 0x0017200001177983 */ /* 0x004ea20000300800 */
[----:B------:R-:W-:Y:S01]  /*42d60*/  UISETP.GT.AND UP1, UPT, UR16, 0x36, UPT ;  /* 0x000000361000788c */ /* 0x000fe2000bf24270 */
[----:B------:R-:W-:-:S03]  /*42d70*/  IMAD.MOV.U32 R119, RZ, RZ, R113 ;  /* 0x000000ffff777224 */ /* 0x000fc600078e0071 */
[----:B------:R-:W-:Y:S02]  /*42d80*/  USEL UR12, URZ, 0x4, !UP1 ;  /* 0x000000043f0c7887 */ /* 0x000fe4000c800000 */
[----:B------:R1:W-:Y:S01]  /*42d90*/  LDGSTS.E [R5+0x18004], desc[UR8][R118.64], P0 ;  /* 0x1800400076057fae */ /* 0x0003e20008121848 */
[----:B---3--:R-:W-:-:S05]  /*42da0*/  IADD3 R111, P2, R111, R2, RZ ;  /* 0x000000026f6f7210 */ /* 0x008fca0007f5e0ff */
[----:B------:R-:W-:Y:S01]  /*42db0*/  IMAD.X R112, R112, 0x1, R0, P2 ;  /* 0x0000000170707824 */ /* 0x000fe200010e0600 */
[----:B------:R-:W-:Y:S01]  /*42dc0*/  STL [R1+0x1700], R111 ;  /* 0x0017006f01007387 */ /* 0x000fe20000100800 */
[----:B------:R-:W-:-:S03]  /*42dd0*/  USEL UR12, UR12, URZ, !UP0 ;  /* 0x0000003f0c0c7287 */ /* 0x000fc6000c000000 */
[----:B------:R3:W-:Y:S01]  /*42de0*/  STL [R1+0x16fc], R112 ;  /* 0x0016fc7001007387 */ /* 0x0007e20000100800 */
[----:B-1----:R-:W-:Y:S02]  /*42df0*/  IMAD.MOV.U32 R118, RZ, RZ, R111 ;  /* 0x000000ffff767224 */ /* 0x002fe400078e006f */
[----:B------:R-:W-:Y:S01]  /*42e00*/  IMAD.MOV.U32 R119, RZ, RZ, R112 ;  /* 0x000000ffff777224 */ /* 0x000fe200078e0070 */
[----:B------:R-:W-:-:S04]  /*42e10*/  ISETP.NE.U32.AND P1, PT, RZ, UR12, PT ;  /* 0x0000000cff007c0c */ /* 0x000fc8000bf25070 */
[----:B------:R1:W-:Y:S01]  /*42e20*/  LDGSTS.E [R5+0x1c004], desc[UR8][R118.64], P0 ;  /* 0x1c00400076057fae */ /* 0x0003e20008121848 */
[----:B------:R-:W-:-:S05]  /*42e30*/  IADD3 R109, P3, R109, R2, RZ ;  /* 0x000000026d6d7210 */ /* 0x000fca0007f7e0ff */
[----:B------:R-:W-:Y:S01]  /*42e40*/  IMAD.X R110, R110, 0x1, R0, P3 ;  /* 0x000000016e6e7824 */ /* 0x000fe200018e0600 */
[----:B------:R-:W-:Y:S04]  /*42e50*/  STL [R1+0x1708], R109 ;  /* 0x0017086d01007387 */ /* 0x000fe80000100800 */
[----:B------:R-:W2:Y:S04]  /*42e60*/  LDL.LU R114, [R1+0x1724] ;  /* 0x0017240001727983 */ /* 0x000ea80000300800 */
[----:B------:R4:W-:Y:S04]  /*42e70*/  STL [R1+0x1704], R110 ;  /* 0x0017046e01007387 */ /* 0x0009e80000100800 */
[----:B------:R-:W2:Y:S04]  /*42e80*/  LDL.LU R113, [R1+0x1728] ;  /* 0x0017280001717983 */ /* 0x000ea80000300800 */
[----:B---3--:R-:W3:Y:S04]  /*42e90*/  LDL.LU R112, [R1+0x172c] ;  /* 0x00172c0001707983 */ /* 0x008ee80000300800 */
[----:B------:R-:W3:Y:S01]  /*42ea0*/  LDL.LU R111, [R1+0x1730] ;  /* 0x00173000016f7983 */ /* 0x000ee20000300800 */
[----:B-1----:R-:W-:Y:S01]  /*42eb0*/  MOV R118, R109 ;  /* 0x0000006d00767202 */ /* 0x002fe20000000f00 */
[----:B------:R-:W-:-:S05]  /*42ec0*/  IMAD.MOV.U32 R119, RZ, RZ, R110 ;  /* 0x000000ffff777224 */ /* 0x000fca00078e006e */
[----:B------:R1:W-:Y:S01]  /*42ed0*/  LDGSTS.E [R5+0x10008], desc[UR8][R118.64], P1 ;  /* 0x1000800076057fae */ /* 0x0003e20008921848 */
[----:B----4-:R-:W-:-:S05]  /*42ee0*/  IADD3 R22, P0, R22, R2, RZ ;  /* 0x0000000216167210 */ /* 0x010fca0007f1e0ff */
[--C-:B------:R-:W-:Y:S01]  /*42ef0*/  IMAD.X R108, R108, 0x1, R0.reuse, P0 ;  /* 0x000000016c6c7824 */ /* 0x100fe200000e0600 */
[----:B------:R-:W-:Y:S01]  /*42f00*/  IADD3 R116, P2, R116, R2, RZ ;  /* 0x0000000274747210 */ /* 0x000fe20007f5e0ff */
[----:B------:R4:W-:Y:S04]  /*42f10*/  STL [R1+0x1710], R22 ;  /* 0x0017101601007387 */ /* 0x0009e80000100800 */
[----:B------:R-:W-:Y:S01]  /*42f20*/  IMAD.X R117, R117, 0x1, R0, P2 ;  /* 0x0000000175757824 */ /* 0x000fe200010e0600 */
[----:B------:R4:W-:Y:S01]  /*42f30*/  STL [R1+0x170c], R108 ;  /* 0x00170c6c01007387 */ /* 0x0009e20000100800 */
[----:B-1----:R-:W-:-:S03]  /*42f40*/  IMAD.MOV.U32 R118, RZ, RZ, R22 ;  /* 0x000000ffff767224 */ /* 0x002fc600078e0016 */
[----:B------:R1:W-:Y:S04]  /*42f50*/  STL [R1+0x1718], R116 ;  /* 0x0017187401007387 */ /* 0x0003e80000100800 */
[----:B------:R-:W3:Y:S04]  /*42f60*/  LDL.LU R110, [R1+0x1734] ;  /* 0x00173400016e7983 */ /* 0x000ee80000300800 */
[----:B------:R1:W-:Y:S01]  /*42f70*/  STL [R1+0x1714], R117 ;  /* 0x0017147501007387 */ /* 0x0003e20000100800 */
[----:B------:R-:W-:-:S03]  /*42f80*/  IMAD.MOV.U32 R119, RZ, RZ, R108 ;  /* 0x000000ffff777224 */ /* 0x000fc600078e006c */
[----:B----4-:R-:W4:Y:S04]  /*42f90*/  LDL.LU R22, [R1+0x1738] ;  /* 0x0017380001167983 */ /* 0x010f280000300800 */
[----:B------:R-:W4:Y:S04]  /*42fa0*/  LDL.LU R109, [R1+0x173c] ;  /* 0x00173c00016d7983 */ /* 0x000f280000300800 */
[----:B------:R-:W4:Y:S04]  /*42fb0*/  LDL.LU R108, [R1+0x1740] ;  /* 0x00174000016c7983 */ /* 0x000f280000300800 */
[----:B------:R-:W-:Y:S04]  /*42fc0*/  LDGSTS.E [R5+0x14008], desc[UR8][R118.64], P1 ;  /* 0x1400800076057fae */ /* 0x000fe80008921848 */
[----:B------:R1:W-:Y:S01]  /*42fd0*/  LDGSTS.E [R5+0x18008], desc[UR8][R116.64], P1 ;  /* 0x1800800074057fae */ /* 0x0003e20008921848 */
[----:B--2---:R-:W-:-:S04]  /*42fe0*/  IADD3 R23, P0, R23, R2, RZ ;  /* 0x0000000217177210 */ /* 0x004fc80007f1e0ff */
[----:B------:R-:W-:Y:S01]  /*42ff0*/  IADD3.X R115, R115, R0, RZ, P0, !PT ;  /* 0x0000000073737210 */ /* 0x000fe200007fe4ff */
[----:B------:R-:W-:Y:S01]  /*43000*/  STL [R1+0x1720], R23 ;  /* 0x0017201701007387 */ /* 0x000fe20000100800 */
[----:B-1----:R-:W-:-:S03]  /*43010*/  IMAD.MOV.U32 R116, RZ, RZ, R23 ;  /* 0x000000ffff747224 */ /* 0x002fc600078e0017 */
[----:B------:R1:W-:Y:S01]  /*43020*/  STL [R1+0x171c], R115 ;  /* 0x00171c7301007387 */ /* 0x0003e20000100800 */
[----:B------:R-:W-:Y:S01]  /*43030*/  IMAD.MOV.U32 R117, RZ, RZ, R115 ;  /* 0x000000ffff757224 */ /* 0x000fe200078e0073 */
[----:B------:R-:W-:Y:S02]  /*43040*/  UISETP.GT.AND UP1, UPT, UR16, 0x37, UPT ;  /* 0x000000371000788c */ /* 0x000fe4000bf24270 */
[----:B-1----:R-:W2:Y:S04]  /*43050*/  LDL.LU R115, [R1+0x1344] ;  /* 0x0013440001737983 */ /* 0x002ea80000300800 */
[----:B------:R-:W2:Y:S01]  /*43060*/  LDL.LU R23, [R1+0x1348] ;  /* 0x0013480001177983 */ /* 0x000ea20000300800 */
[----:B------:R-:W-:-:S03]  /*43070*/  USEL UR12, URZ, 0x4, !UP1 ;  /* 0x000000043f0c7887 */ /* 0x000fc6000c800000 */
[----:B------:R1:W-:Y:S01]  /*43080*/  LDGSTS.E [R5+0x1c008], desc[UR8][R116.64], P1 ;  /* 0x1c00800074057fae */ /* 0x0003e20008921848 */
[----:B------:R-:W-:Y:S01]  /*43090*/  USEL UR12, UR12, URZ, !UP0 ;  /* 0x0000003f0c0c7287 */ /* 0x000fe2000c000000 */
[----:B------:R-:W1:Y:S05]  /*430a0*/  S2R R153, SR_TID.X ;  /* 0x0000000000997919 */ /* 0x000e6a0000002100 */
[----:B------:R-:W-:Y:S01]  /*430b0*/  ISETP.NE.U32.AND P0, PT, RZ, UR12, PT ;  /* 0x0000000cff007c0c */ /* 0x000fe2000bf05070 */
[C---:B-1----:R-:W-:Y:S01]  /*430c0*/  IMAD.SHL.U32 R152, R153.reuse, 0x10, RZ ;  /* 0x0000001099987824 */ /* 0x042fe200078e00ff */
[----:B------:R-:W-:Y:S02]  /*430d0*/  LOP3.LUT R153, R153, 0x7f, RZ, 0xc0, !PT ;  /* 0x0000007f99997812 */ /* 0x000fe400078ec0ff */
[----:B------:R-:W-:-:S05]  /*430e0*/  IADD3 R113, P1, R113, R2, RZ ;  /* 0x0000000271717210 */ /* 0x000fca0007f3e0ff */
[--C-:B------:R-:W-:Y:S01]  /*430f0*/  IMAD.X R114, R114, 0x1, R0.reuse, P1 ;  /* 0x0000000172727824 */ /* 0x100fe200008e0600 */
[----:B---3--:R-:W-:Y:S01]  /*43100*/  IADD3 R111, P2, R111, R2, RZ ;  /* 0x000000026f6f7210 */ /* 0x008fe20007f5e0ff */
[----:B------:R1:W-:Y:S01]  /*43110*/  STL [R1+0x1728], R113 ;  /* 0x0017287101007387 */ /* 0x0003e20000100800 */
[----:B------:R-:W-:Y:S02]  /*43120*/  IMAD.MOV.U32 R116, RZ, RZ, R113 ;  /* 0x000000ffff747224 */ /* 0x000fe400078e0071 */
[----:B------:R-:W-:Y:S01]  /*43130*/  MOV R117, R114 ;  /* 0x0000007200757202 */ /* 0x000fe20000000f00 */
[----:B------:R-:W-:Y:S01]  /*43140*/  IMAD.X R112, R112, 0x1, R0, P2 ;  /* 0x0000000170707824 */ /* 0x000fe200010e0600 */
[----:B------:R3:W-:Y:S04]  /*43150*/  STL [R1+0x1724], R114 ;  /* 0x0017247201007387 */ /* 0x0007e80000100800 */
[----:B------:R-:W-:Y:S04]  /*43160*/  STL [R1+0x1730], R111 ;  /* 0x0017306f01007387 */ /* 0x000fe80000100800 */
[----:B-1----:R-:W2:Y:S04]  /*43170*/  LDL.LU R113, [R1+0x1350] ;  /* 0x0013500001717983 */ /* 0x002ea80000300800 */
[----:B------:R1:W-:Y:S04]  /*43180*/  STL [R1+0x172c], R112 ;  /* 0x00172c7001007387 */ /* 0x0003e80000100800 */
[----:B------:R1:W-:Y:S04]  /*43190*/  LDGSTS.E [R5+0x1000c], desc[UR8][R116.64], P0 ;  /* 0x1000c00074057fae */ /* 0x0003e80008121848 */
[----:B---3--:R-:W3:Y:S01]  /*431a0*/  LDL.LU R114, [R1+0x134c] ;  /* 0x00134c0001727983 */ /* 0x008ee20000300800 */
[----:B-1----:R-:W-:-:S02]  /*431b0*/  IMAD.MOV.U32 R117, RZ, RZ, R112 ;  /* 0x000000ffff757224 */ /* 0x002fc400078e0070 */
[----:B------:R-:W-:Y:S01]  /*431c0*/  IMAD.MOV.U32 R116, RZ, RZ, R111 ;  /* 0x000000ffff747224 */ /* 0x000fe200078e006f */
[----:B------:R-:W3:Y:S04]  /*431d0*/  LDL.LU R112, [R1+0x1354] ;  /* 0x0013540001707983 */ /* 0x000ee80000300800 */
[----:B------:R-:W3:Y:S04]  /*431e0*/  LDL.LU R111, [R1+0x1358] ;  /* 0x00135800016f7983 */ /* 0x000ee80000300800 */
[----:B------:R1:W-:Y:S01]  /*431f0*/  LDGSTS.E [R5+0x1400c], desc[UR8][R116.64], P0 ;  /* 0x1400c00074057fae */ /* 0x0003e20008121848 */
[----:B----4-:R-:W-:-:S05]  /*43200*/  IADD3 R22, P1, R22, R2, RZ ;  /* 0x0000000216167210 */ /* 0x010fca0007f3e0ff */
[----:B------:R-:W-:Y:S01]  /*43210*/  IMAD.X R110, R110, 0x1, R0, P1 ;  /* 0x000000016e6e7824 */ /* 0x000fe200008e0600 */
[----:B------:R-:W-:Y:S01]  /*43220*/  IADD3 R108, P2, R108, R2, RZ ;  /* 0x000000026c6c7210 */ /* 0x000fe20007f5e0ff */
[----:B-1----:R-:W-:-:S03]  /*43230*/  IMAD.MOV.U32 R116, RZ, RZ, R22 ;  /* 0x000000ffff747224 */ /* 0x002fc600078e0016 */
[----:B------:R-:W-:Y:S01]  /*43240*/  MOV R117, R110 ;  /* 0x0000006e00757202 */ /* 0x000fe20000000f00 */
[----:B------:R1:W-:Y:S01]  /*43250*/  STL [R1+0x1738], R22 ;  /* 0x0017381601007387 */ /* 0x0003e20000100800 */
[----:B------:R-:W-:-:S03]  /*43260*/  IMAD.X R109, R109, 0x1, R0, P2 ;  /* 0x000000016d6d7824 */ /* 0x000fc600010e0600 */
[----:B------:R4:W-:Y:S04]  /*43270*/  STL [R1+0x1734], R110 ;  /* 0x0017346e01007387 */ /* 0x0009e80000100800 */
[----:B------:R-:W-:Y:S04]  /*43280*/  STL [R1+0x1740], R108 ;  /* 0x0017406c01007387 */ /* 0x000fe80000100800 */
[----:B------:R4:W-:Y:S04]  /*43290*/  STL [R1+0x173c], R109 ;  /* 0x00173c6d01007387 */ /* 0x0009e80000100800 */
[----:B------:R4:W-:Y:S04]  /*432a0*/  LDGSTS.E [R5+0x1800c], desc[UR8][R116.64], P0 ;  /* 0x1800c00074057fae */ /* 0x0009e80008121848 */
[----:B-1----:R-:W3:Y:S04]  /*432b0*/  LDL.LU R22, [R1+0x1360] ;  /* 0x0013600001167983 */ /* 0x002ee80000300800 */
[----:B----4-:R-:W4:Y:S01]  /*432c0*/  LDL.LU R110, [R1+0x135c] ;  /* 0x00135c00016e7983 */ /* 0x010f220000300800 */
[----:B------:R-:W-:-:S03]  /*432d0*/  LOP3.LUT R116, R152, 0x70, RZ, 0xc0, !PT ;  /* 0x0000007098747812 */ /* 0x000fc600078ec0ff */
[----:B------:R1:W-:Y:S02]  /*432e0*/  LDGSTS.E [R5+0x1c00c], desc[UR8][R108.64], P0 ;  /* 0x1c00c0006c057fae */ /* 0x0003e40008121848 */
[----:B------:R-:W-:-:S05]  /*432f0*/  IMAD R116, R153, 0x80, R116 ;  /* 0x0000008099747824 */ /* 0x000fca00078e0274 */
[----:B------:R-:W-:Y:S01]  /*43300*/  LOP3.LUT R116, R116, 0x60, RZ, 0x3c, !PT ;  /* 0x0000006074747812 */ /* 0x000fe200078e3cff */
[----:B------:R-:W4:Y:S04]  /*43310*/  LDL.LU R109, [R1+0x1364] ;  /* 0x00136400016d7983 */ /* 0x000f280000300800 */
[----:B-1----:R-:W-:Y:S01]  /*43320*/  VIADD R5, R116, UR17 ;  /* 0x0000001174057c36 */ /* 0x002fe20008000000 */
[----:B------:R-:W4:Y:S01]  /*43330*/  LDL.LU R108, [R1+0x1368] ;  /* 0x00136800016c7983 */ /* 0x000f220000300800 */
[----:B--2---:R-:W-:-:S05]  /*43340*/  IADD3 R23, P1, R23, R2, RZ ;  /* 0x0000000217177210 */ /* 0x004fca0007f3e0ff */
[----:B------:R-:W-:Y:S01]  /*43350*/  IMAD.X R115, R115, 0x1, R0, P1 ;  /* 0x0000000173737824 */ /* 0x000fe200008e0600 */
[----:B------:R1:W-:Y:S01]  /*43360*/  STL [R1+0x1348], R23 ;  /* 0x0013481701007387 */ /* 0x0003e20000100800 */
[----:B------:R-:W-:-:S03]  /*43370*/  IMAD.MOV.U32 R118, RZ, RZ, R23 ;  /* 0x000000ffff767224 */ /* 0x000fc600078e0017 */
[----:B------:R2:W-:Y:S04]  /*43380*/  STL [R1+0x1344], R115 ;  /* 0x0013447301007387 */ /* 0x0005e80000100800 */
[----:B------:R-:W4:Y:S04]  /*43390*/  LDL.LU R116, [R1+0x136c] ;  /* 0x00136c0001747983 */ /* 0x000f280000300800 */
[----:B-1----:R-:W4:Y:S01]  /*433a0*/  LDL.LU R23, [R1+0x1370] ;  /* 0x0013700001177983 */ /* 0x002f220000300800 */
[----:B------:R-:W-:-:S04]  /*433b0*/  UISETP.GT.AND UP1, UPT, UR16, 0x18, UPT ;  /* 0x000000181000788c */ /* 0x000fc8000bf24270 */
[----:B------:R-:W-:-:S04]  /*433c0*/  USEL UR12, URZ, 0x4, !UP1 ;  /* 0x000000043f0c7887 */ /* 0x000fc8000c800000 */
[----:B------:R-:W-:-:S06]  /*433d0*/  USEL UR12, UR12, URZ, !UP0 ;  /* 0x0000003f0c0c7287 */ /* 0x000fcc000c000000 */
[----:B------:R-:W-:Y:S02]  /*433e0*/  ISETP.NE.U32.AND P0, PT, RZ, UR12, PT ;  /* 0x0000000cff007c0c */ /* 0x000fe4000bf05070 */
[----:B------:R-:W-:-:S11]  /*433f0*/  MOV R119, R115 ;  /* 0x0000007300777202 */ /* 0x000fd60000000f00 */
[----:B------:R1:W-:Y:S01]  /*43400*/  LDGSTS.E [R5], desc[UR8][R118.64], P0 ;  /* 0x0000000076057fae */ /* 0x0003e20008121848 */
[----:B------:R-:W-:-:S05]  /*43410*/  IADD3 R113, P1, R113, R2, RZ ;  /* 0x0000000271717210 */ /* 0x000fca0007f3e0ff */
[----:B------:R-:W-:Y:S01]  /*43420*/  STL [R1+0x1350], R113 ;  /* 0x0013507101007387 */ /* 0x000fe20000100800 */
[----:B---3--:R-:W-:-:S04]  /*43430*/  IMAD.X R114, R114, 0x1, R0, P1 ;  /* 0x0000000172727824 */ /* 0x008fc800008e0600 */
        /* <DEDUP_REMOVED lines=9> */
[----:B-1----:R-:W-:Y:S01]  /*434d0*/  IMAD.MOV.U32 R118, RZ, RZ, R111 ;  /* 0x000000ffff767224 */ /* 0x002fe200078e006f */
[----:B------:R-:W-:-:S05]  /*434e0*/  MOV R119, R112 ;  /* 0x0000007000777202 */ /* 0x000fca0000000f00 */
[----:B------:R1:W-:Y:S04]  /*434f0*/  LDGSTS.E [R5+0x8000], desc[UR8][R118.64], P0 ;  /* 0x0800000076057fae */ /* 0x0003e80008121848 */
[----:B------:R-:W2:Y:S04]  /*43500*/  LDL.LU R114, [R1+0x1374] ;  /* 0x0013740001727983 */ /* 0x000ea80000300800 */
[----:B---3--:R-:W3:Y:S04]  /*43510*/  LDL.LU R112, [R1+0x137c] ;  /* 0x00137c0001707983 */ /* 0x008ee80000300800 */
[----:B------:R-:W3:Y:S04]  /*43520*/  LDL.LU R111, [R1+0x1380] ;  /* 0x00138000016f7983 */ /* 0x000ee80000300800 */
[----:B------:R-:W3:Y:S01]  /*43530*/  LDL.LU R115, [R1+0x1384] ;  /* 0x0013840001737983 */ /* 0x000ee20000300800 */
[----:B------:R-:W-:-:S05]  /*43540*/  IADD3 R22, P1, R22, R2, RZ ;  /* 0x0000000216167210 */ /* 0x000fca0007f3e0ff */
[----:B----4-:R-:W-:Y:S01]  /*43550*/  IMAD.X R110, R110, 0x1, R0, P1 ;  /* 0x000000016e6e7824 */ /* 0x010fe200008e0600 */
[----:B------:R4:W-:Y:S01]  /*43560*/  STL [R1+0x1360], R22 ;  /* 0x0013601601007387 */ /* 0x0009e20000100800 */
[----:B-1----:R-:W-:-:S03]  /*43570*/  IMAD.MOV.U32 R118, RZ, RZ, R22 ;  /* 0x000000ffff767224 */ /* 0x002fc600078e0016 */
[----:B------:R1:W-:Y:S04]  /*43580*/  STL [R1+0x135c], R110 ;  /* 0x00135c6e01007387 */ /* 0x0003e80000100800 */
[----:B----4-:R-:W4:Y:S01]  /*43590*/  LDL.LU R22, [R1+0x1388] ;  /* 0x0013880001167983 */ /* 0x010f220000300800 */
[----:B------:R-:W-:-:S05]  /*435a0*/  IMAD.MOV.U32 R119, RZ, RZ, R110 ;  /* 0x000000ffff777224 */ /* 0x000fca00078e006e */
[----:B------:R1:W-:Y:S01]  /*435b0*/  LDGSTS.E [R5+0xc000], desc[UR8][R118.64], P0 ;  /* 0x0c00000076057fae */ /* 0x0003e20008121848 */
[----:B------:R-:W-:-:S05]  /*435c0*/  IADD3 R108, P1, R108, R2, RZ ;  /* 0x000000026c6c7210 */ /* 0x000fca0007f3e0ff */
[----:B------:R-:W-:Y:S01]  /*435d0*/  IMAD.X R109, R109, 0x1, R0, P1 ;  /* 0x000000016d6d7824 */ /* 0x000fe200008e0600 */
[----:B------:R-:W-:Y:S04]  /*435e0*/  STL [R1+0x1368], R108 ;  /* 0x0013686c01007387 */ /* 0x000fe80000100800 */
[----:B------:R1:W-:Y:S02]  /*435f0*/  STL [R1+0x1364], R109 ;  /* 0x0013646d01007387 */ /* 0x0003e40000100800 */
[----:B-1----:R-:W-:Y:S01]  /*43600*/  IMAD.MOV.U32 R119, RZ, RZ, R109 ;  /* 0x000000ffff777224 */ /* 0x002fe200078e006d */
[----:B------:R-:W-:Y:S02]  /*43610*/  MOV R118, R108 ;  /* 0x0000006c00767202 */ /* 0x000fe40000000f00 */
[----:B------:R-:W-:-:S05]  /*43620*/  IADD3 R23, P2, R23, R2, RZ ;  /* 0x0000000217177210 */ /* 0x000fca0007f5e0ff */
[----:B------:R-:W-:Y:S01]  /*43630*/  IMAD.X R116, R116, 0x1, R0, P2 ;  /* 0x0000000174747824 */ /* 0x000fe200010e0600 */
[----:B------:R-:W-:Y:S04]  /*43640*/  STL [R1+0x1370], R23 ;  /* 0x0013701701007387 */ /* 0x000fe80000100800 */
[----:B------:R-:W4:Y:S04]  /*43650*/  LDL.LU R110, [R1+0x138c] ;  /* 0x00138c00016e7983 */ /* 0x000f280000300800 */
[----:B------:R1:W-:Y:S04]  /*43660*/  STL [R1+0x136c], R116 ;  /* 0x00136c7401007387 */ /* 0x0003e80000100800 */
[----:B------:R-:W4:Y:S01]  /*43670*/  LDL.LU R109, [R1+0x1390] ;  /* 0x00139000016d7983 */ /* 0x000f220000300800 */
[----:B------:R-:W-:-:S03]  /*43680*/  IMAD.MOV.U32 R117, RZ, RZ, R116 ;  /* 0x000000ffff757224 */ /* 0x000fc600078e0074 */
[----:B------:R-:W4:Y:S01]  /*43690*/  LDL.LU R108, [R1+0x1394] ;  /* 0x00139400016c7983 */ /* 0x000f220000300800 */
[----:B-1----:R-:W-:-:S03]  /*436a0*/  IMAD.MOV.U32 R116, RZ, RZ, R23 ;  /* 0x000000ffff747224 */ /* 0x002fc600078e0017 */
        /* <DEDUP_REMOVED lines=12> */
[----:B-1----:R-:W-:Y:S02]  /*43770*/  IMAD.MOV.U32 R116, RZ, RZ, R113 ;  /* 0x000000ffff747224 */ /* 0x002fe400078e0071 */
[----:B------:R-:W-:-:S05]  /*43780*/  IMAD.X R114, R114, 0x1, R0, P1 ;  /* 0x0000000172727824 */ /* 0x000fca00008e0600 */
[----:B------:R1:W-:Y:S01]  /*43790*/  STL [R1+0x1374], R114 ;  /* 0x0013747201007387 */ /* 0x0003e20000100800 */
[----:B------:R-:W-:Y:S02]  /*437a0*/  MOV R117, R114 ;  /* 0x0000007200757202 */ /* 0x000fe40000000f00 */
[----:B---3--:R-:W-:-:S03]  /*437b0*/  IADD3 R111, P2, R111, R2, RZ ;  /* 0x000000026f6f7210 */ /* 0x008fc60007f5e0ff */
[----:B------:R2:W-:Y:S04]  /*437c0*/  LDGSTS.E [R5+0x8004], desc[UR8][R116.64], P0 ;  /* 0x0800400074057fae */ /* 0x0005e80008121848 */
[----:B-1----:R-:W3:Y:S04]  /*437d0*/  LDL.LU R114, [R1+0x139c] ;  /* 0x00139c0001727983 */ /* 0x002ee80000300800 */
[----:B------:R-:W3:Y:S01]  /*437e0*/  LDL.LU R113, [R1+0x13a0] ;  /* 0x0013a00001717983 */ /* 0x000ee20000300800 */
[----:B------:R-:W-:-:S03]  /*437f0*/  IMAD.X R112, R112, 0x1, R0, P2 ;  /* 0x0000000170707824 */ /* 0x000fc600010e0600 */
[----:B------:R-:W-:Y:S01]  /*43800*/  STL [R1+0x1380], R111 ;  /* 0x0013806f01007387 */ /* 0x000fe20000100800 */
[----:B--2---:R-:W-:Y:S02]  /*43810*/  IMAD.MOV.U32 R116, RZ, RZ, R111 ;  /* 0x000000ffff747224 */ /* 0x004fe400078e006f */
[----:B------:R-:W-:Y:S01]  /*43820*/  IMAD.MOV.U32 R117, RZ, RZ, R112 ;  /* 0x000000ffff757224 */ /* 0x000fe200078e0070 */
[----:B------:R1:W-:Y:S04]  /*43830*/  STL [R1+0x137c], R112 ;  /* 0x00137c7001007387 */ /* 0x0003e80000100800 */
[----:B------:R2:W-:Y:S01]  /*43840*/  LDGSTS.E [R5+0xc004], desc[UR8][R116.64], P0 ;  /* 0x0c00400074057fae */ /* 0x0005e20008121848 */
[----:B------:R-:W-:Y:S02]  /*43850*/  ISETP.NE.U32.AND P1, PT, RZ, UR12, PT ;  /* 0x0000000cff007c0c */ /* 0x000fe4000bf25070 */
[----:B----4-:R-:W-:-:S05]  /*43860*/  IADD3 R22, P3, R22, R2, RZ ;  /* 0x0000000216167210 */ /* 0x010fca0007f7e0ff */
[----:B------:R-:W-:Y:S01]  /*43870*/  IMAD.X R115, R115, 0x1, R0, P3 ;  /* 0x0000000173737824 */ /* 0x000fe200018e0600 */
[----:B------:R-:W-:Y:S04]  /*43880*/  STL [R1+0x1388], R22 ;  /* 0x0013881601007387 */ /* 0x000fe80000100800 */
[----:B-1----:R-:W4:Y:S01]  /*43890*/  LDL.LU R112, [R1+0x13a4] ;  /* 0x0013a40001707983 */ /* 0x002f220000300800 */
[----:B--2---:R-:W-:-:S03]  /*438a0*/  MOV R117, R115 ;  /* 0x0000007300757202 */ /* 0x004fc60000000f00 */
[----:B------:R1:W-:Y:S01]  /*438b0*/  STL [R1+0x1384], R115 ;  /* 0x0013847301007387 */ /* 0x0003e20000100800 */
[----:B------:R-:W-:-:S03]  /*438c0*/  IMAD.MOV.U32 R116, RZ, RZ, R22 ;  /* 0x000000ffff747224 */ /* 0x000fc600078e0016 */
[----:B------:R-:W2:Y:S04]  /*438d0*/  LDL.LU R111, [R1+0x13a8] ;  /* 0x0013a800016f7983 */ /* 0x000ea80000300800 */
[----:B------:R1:W-:Y:S04]  /*438e0*/  LDGSTS.E [R5+0x8], desc[UR8][R116.64], P1 ;  /* 0x0000800074057fae */ /* 0x0003e80008921848 */
[----:B-1----:R-:W4:Y:S04]  /*438f0*/  LDL.LU R115, [R1+0x13ac] ;  /* 0x0013ac0001737983 */ /* 0x002f280000300800 */
[----:B------:R-:W4:Y:S01]  /*43900*/  LDL.LU R22, [R1+0x13b0] ;  /* 0x0013b00001167983 */ /* 0x000f220000300800 */
[----:B------:R-:W-:-:S05]  /*43910*/  IADD3 R109, P0, R109, R2, RZ ;  /* 0x000000026d6d7210 */ /* 0x000fca0007f1e0ff */
[----:B------:R-:W-:Y:S01]  /*43920*/  IMAD.X R110, R110, 0x1, R0, P0 ;  /* 0x000000016e6e7824 */ /* 0x000fe200000e0600 */
[----:B------:R-:W-:Y:S01]  /*43930*/  IADD3 R23, P2, R23, R2, RZ ;  /* 0x0000000217177210 */ /* 0x000fe20007f5e0ff */
[----:B------:R1:W-:Y:S01]  /*43940*/  STL [R1+0x1390], R109 ;  /* 0x0013906d01007387 */ /* 0x0003e20000100800 */
[----:B------:R-:W-:-:S03]  /*43950*/  IMAD.MOV.U32 R116, RZ, RZ, R109 ;  /* 0x000000ffff747224 */ /* 0x000fc600078e006d */
[----:B------:R1:W-:Y:S01]  /*43960*/  STL [R1+0x138c], R110 ;  /* 0x00138c6e01007387 */ /* 0x0003e20000100800 */
[----:B------:R-:W-:-:S03]  /*43970*/  IMAD.X R108, R108, 0x1, R0, P2 ;  /* 0x000000016c6c7824 */ /* 0x000fc600010e0600 */
[----:B------:R-:W-:Y:S04]  /*43980*/  STL [R1+0x1398], R23 ;  /* 0x0013981701007387 */ /* 0x000fe80000100800 */
[----:B-1----:R-:W4:Y:S01]  /*43990*/  LDL.LU R109, [R1+0x13b8] ;  /* 0x0013b800016d7983 */ /* 0x002f220000300800 */
[----:B------:R-:W-:-:S03]  /*439a0*/  IMAD.MOV.U32 R117, RZ, RZ, R110 ;  /* 0x000000ffff757224 */ /* 0x000fc600078e006e */
[----:B------:R1:W-:Y:S04]  /*439b0*/  STL [R1+0x1394], R108 ;  /* 0x0013946c01007387 */ /* 0x0003e80000100800 */
[----:B------:R-:W4:Y:S04]  /*439c0*/  LDL.LU R110, [R1+0x13b4] ;  /* 0x0013b400016e7983 */ /* 0x000f280000300800 */
[----:B------:R1:W-:Y:S01]  /*439d0*/  LDGSTS.E [R5+0x4008], desc[UR8][R116.64], P1 ;  /* 0x0400800074057fae */ /* 0x0003e20008921848 */
[----:B------:R-:W-:Y:S01]  /*439e0*/  UISETP.GT.AND UP1, UPT, UR16, 0x1b, UPT ;  /* 0x0000001b1000788c */ /* 0x000fe2000bf24270 */
[----:B-1----:R-:W-:Y:S01]  /*439f0*/  IMAD.MOV.U32 R116, RZ, RZ, R23 ;  /* 0x000000ffff747224 */ /* 0x002fe200078e0017 */
[----:B------:R-:W-:-:S02]  /*43a00*/  MOV R117, R108 ;  /* 0x0000006c00757202 */ /* 0x000fc40000000f00 */
[----:B------:R-:W4:Y:S04]  /*43a10*/  LDL.LU R108, [R1+0x13bc] ;  /* 0x0013bc00016c7983 */ /* 0x000f280000300800 */
[----:B------:R-:W4:Y:S04]  /*43a20*/  LDL.LU R23, [R1+0x13c0] ;  /* 0x0013c00001177983 */ /* 0x000f280000300800 */
        /* <DEDUP_REMOVED lines=13> */
[----:B--2---:R-:W-:-:S05]  /*43b00*/  IADD3 R111, P1, R111, R2, RZ ;  /* 0x000000026f6f7210 */ /* 0x004fca0007f3e0ff */
[----:B----4-:R-:W-:Y:S01]  /*43b10*/  IMAD.X R112, R112, 0x1, R0, P1 ;  /* 0x0000000170707824 */ /* 0x010fe200008e0600 */
[----:B------:R-:W-:Y:S01]  /*43b20*/  STL [R1+0x13a8], R111 ;  /* 0x0013a86f01007387 */ /* 0x000fe20000100800 */
[----:B------:R-:W-:-:S03]  /*43b30*/  IADD3 R22, P2, R22, R2, RZ ;  /* 0x0000000216167210 */ /* 0x000fc60007f5e0ff */
[----:B------:R2:W-:Y:S02]  /*43b40*/  STL [R1+0x13a4], R112 ;  /* 0x0013a47001007387 */ /* 0x0005e40000100800 */
[----:B------:R-:W-:Y:S02]  /*43b50*/  IMAD.X R115, R115, 0x1, R0, P2 ;  /* 0x0000000173737824 */ /* 0x000fe400010e0600 */
[----:B------:R4:W-:Y:S01]  /*43b60*/  STL [R1+0x13b0], R22 ;  /* 0x0013b01601007387 */ /* 0x0009e20000100800 */
[----:B-1----:R-:W-:Y:S01]  /*43b70*/  MOV R118, R111 ;  /* 0x0000006f00767202 */ /* 0x002fe20000000f00 */
[----:B------:R-:W-:Y:S02]  /*43b80*/  IMAD.MOV.U32 R119, RZ, RZ, R112 ;  /* 0x000000ffff777224 */ /* 0x000fe400078e0070 */
[----:B------:R-:W3:Y:S04]  /*43b90*/  LDL.LU R113, [R1+0x174c] ;  /* 0x00174c0001717983 */ /* 0x000ee80000300800 */
[----:B------:R-:W-:Y:S04]  /*43ba0*/  STL [R1+0x13ac], R115 ;  /* 0x0013ac7301007387 */ /* 0x000fe80000100800 */
[----:B--2---:R-:W2:Y:S04]  /*43bb0*/  LDL.LU R112, [R1+0x1750] ;  /* 0x0017500001707983 */ /* 0x004ea80000300800 */
[----:B------:R1:W-:Y:S04]  /*43bc0*/  LDGSTS.E [R5+0xc], desc[UR8][R118.64], P0 ;  /* 0x0000c00076057fae */ /* 0x0003e80008121848 */
[----:B------:R-:W2:Y:S01]  /*43bd0*/  LDL.LU R111, [R1+0x1754] ;  /* 0x00175400016f7983 */ /* 0x000ea20000300800 */
[----:B-1----:R-:W-:-:S03]  /*43be0*/  IMAD.MOV.U32 R118, RZ, RZ, R22 ;  /* 0x000000ffff767224 */ /* 0x002fc600078e0016 */
[----:B----4-:R-:W4:Y:S01]  /*43bf0*/  LDL.LU R22, [R1+0x1758] ;  /* 0x0017580001167983 */ /* 0x010f220000300800 */
[----:B------:R-:W-:-:S05]  /*43c00*/  IMAD.MOV.U32 R119, RZ, RZ, R115 ;  /* 0x000000ffff777224 */ /* 0x000fca00078e0073 */
[----:B------:R1:W-:Y:S01]  /*43c10*/  LDGSTS.E [R5+0x400c], desc[UR8][R118.64], P0 ;  /* 0x0400c00076057fae */ /* 0x0003e20008121848 */
[----:B------:R-:W-:-:S05]  /*43c20*/  IADD3 R109, P1, R109, R2, RZ ;  /* 0x000000026d6d7210 */ /* 0x000fca0007f3e0ff */
[----:B------:R-:W-:Y:S01]  /*43c30*/  IMAD.X R110, R110, 0x1, R0, P1 ;  /* 0x000000016e6e7824 */ /* 0x000fe200008e0600 */
[----:B------:R-:W-:Y:S01]  /*43c40*/  STL [R1+0x13b8], R109 ;  /* 0x0013b86d01007387 */ /* 0x000fe20000100800 */
[----:B-1----:R-:W-:-:S03]  /*43c50*/  IMAD.MOV.U32 R118, RZ, RZ, R109 ;  /* 0x000000ffff767224 */ /* 0x002fc600078e006d */
[----:B------:R1:W-:Y:S01]  /*43c60*/  STL [R1+0x13b4], R110 ;  /* 0x0013b46e01007387 */ /* 0x0003e20000100800 */
[----:B------:R-:W-:Y:S01]  /*43c70*/  MOV R119, R110 ;  /* 0x0000006e00777202 */ /* 0x000fe20000000f00 */
[----:B------:R-:W-:-:S04]  /*43c80*/  UISETP.GT.AND UP1, UPT, UR16, 0x38, UPT ;  /* 0x000000381000788c */ /* 0x000fc8000bf24270 */
[----:B------:R1:W-:Y:S04]  /*43c90*/  LDGSTS.E [R5+0x800c], desc[UR8][R118.64], P0 ;  /* 0x0800c00076057fae */ /* 0x0003e80008121848 */
[----:B-1----:R-:W4:Y:S04]  /*43ca0*/  LDL.LU R110, [R1+0x175c] ;  /* 0x00175c00016e7983 */ /* 0x002f280000300800 */
[----:B------:R-:W4:Y:S01]  /*43cb0*/  LDL.LU R109, [R1+0x1760] ;  /* 0x00176000016d7983 */ /* 0x000f220000300800 */
[----:B------:R-:W-:-:S05]  /*43cc0*/  IADD3 R23, P2, R23, R2, RZ ;  /* 0x0000000217177210 */ /* 0x000fca0007f5e0ff */
[----:B------:R-:W-:Y:S01]  /*43cd0*/  IMAD.X R108, R108, 0x1, R0, P2 ;  /* 0x000000016c6c7824 */ /* 0x000fe200010e0600 */
[----:B------:R-:W-:Y:S01]  /*43ce0*/  STL [R1+0x13c0], R23 ;  /* 0x0013c01701007387 */ /* 0x000fe20000100800 */
[----:B------:R-:W-:Y:S02]  /*43cf0*/  USEL UR12, URZ, 0x4, !UP1 ;  /* 0x000000043f0c7887 */ /* 0x000fe4000c800000 */
[----:B------:R-:W-:Y:S01]  /*43d00*/  IMAD.MOV.U32 R119, RZ, RZ, R108 ;  /* 0x000000ffff777224 */ /* 0x000fe200078e006c */
[----:B------:R1:W-:Y:S01]  /*43d10*/  STL [R1+0x13bc], R108 ;  /* 0x0013bc6c01007387 */ /* 0x0003e20000100800 */
[----:B------:R-:W-:Y:S01]  /*43d20*/  IMAD.MOV.U32 R118, RZ, RZ, R23 ;  /* 0x000000ffff767224 */ /* 0x000fe200078e0017 */
[----:B------:R-:W-:-:S04]  /*43d30*/  USEL UR12, UR12, URZ, !UP0 ;  /* 0x0000003f0c0c7287 */ /* 0x000fc8000c000000 */
[----:B------:R-:W-:Y:S02]  /*43d40*/  LDGSTS.E [R5+0xc00c], desc[UR8][R118.64], P0 ;  /* 0x0c00c00076057fae */ /* 0x000fe40008121848 */
[----:B------:R-:W-:Y:S02]  /*43d50*/  ISETP.NE.U32.AND P1, PT, RZ, UR12, PT ;  /* 0x0000000cff007c0c */ /* 0x000fe4000bf25070 */
[----:B---3--:R-:W-:-:S05]  /*43d60*/  IADD3 R114, P3, R114, R2, RZ ;  /* 0x0000000272727210 */ /* 0x008fca0007f7e0ff */
[----:B------:R-:W-:Y:S01]  /*43d70*/  IMAD.X R116, R116, 0x1, R0, P3 ;  /* 0x0000000174747824 */ /* 0x000fe200018e0600 */
[----:B------:R-:W-:Y:S04]  /*43d80*/  STL [R1+0x1748], R114 ;  /* 0x0017487201007387 */ /* 0x000fe80000100800 */
[----:B-1----:R-:W3:Y:S01]  /*43d90*/  LDL.LU R108, [R1+0x1764] ;  /* 0x00176400016c7983 */ /* 0x002ee20000300800 */
[----:B------:R-:W-:-:S03]  /*43da0*/  IMAD.MOV.U32 R117, RZ, RZ, R116 ;  /* 0x000000ffff757224 */ /* 0x000fc600078e0074 */
[----:B------:R1:W-:Y:S04]  /*43db0*/  STL [R1+0x1744], R116 ;  /* 0x0017447401007387 */ /* 0x0003e80000100800 */
[----:B------:R-:W3:Y:S04]  /*43dc0*/  LDL.LU R23, [R1+0x1768] ;  /* 0x0017680001177983 */ /* 0x000ee80000300800 */
[----:B------:R-:W3:Y:S01]  /*43dd0*/  LDL.LU R115, [R1+0x176c] ;  /* 0x00176c0001737983 */ /* 0x000ee20000300800 */
[----:B-1----:R-:W-:-:S03]  /*43de0*/  MOV R116, R114 ;  /* 0x0000007200747202 */ /* 0x002fc60000000f00 */
[----:B------:R-:W3:Y:S04]  /*43df0*/  LDL.LU R114, [R1+0x1770] ;  /* 0x0017700001727983 */ /* 0x000ee80000300800 */
[----:B------:R1:W-:Y:S01]  /*43e00*/  LDGSTS.E [R5+0x10000], desc[UR8][R116.64], P1 ;  /* 0x1000000074057fae */ /* 0x0003e20008921848 */
[----:B--2---:R-:W-:-:S05]  /*43e10*/  IADD3 R112, P0, R112, R2, RZ ;  /* 0x0000000270707210 */ /* 0x004fca0007f1e0ff */
[----:B------:R-:W-:Y:S01]  /*43e20*/  IMAD.X R113, R113, 0x1, R0, P0 ;  /* 0x0000000171717824 */ /* 0x000fe200000e0600 */
[----:B------:R2:W-:Y:S01]  /*43e30*/  STL [R1+0x1750], R112 ;  /* 0x0017507001007387 */ /* 0x0005e20000100800 */
[----:B-1----:R-:W-:-:S03]  /*43e40*/  IMAD.MOV.U32 R116, RZ, RZ, R112 ;  /* 0x000000ffff747224 */ /* 0x002fc600078e0070 */
        /* <DEDUP_REMOVED lines=8> */
[----:B------:R1:W-:Y:S02]  /*43ed0*/  LDGSTS.E [R5+0x14000], desc[UR8][R116.64], P1 ;  /* 0x1400000074057fae */ /* 0x0003e40008921848 */
[----:B-1----:R-:W-:Y:S01]  /*43ee0*/  IMAD.MOV.U32 R116, RZ, RZ, R22 ;  /* 0x000000ffff747224 */ /* 0x002fe200078e0016 */
[----:B------:R-:W-:-:S02]  /*43ef0*/  IADD3 R109, P0, R109, R2, RZ ;  /* 0x000000026d6d7210 */ /* 0x000fc40007f1e0ff */
[----:B------:R-:W-:Y:S02]  /*43f00*/  MOV R117, R111 ;  /* 0x0000006f00757202 */ /* 0x000fe40000000f00 */
[----:B----4-:R-:W4:Y:S01]  /*43f10*/  LDL.LU R111, [R1+0x177c] ;  /* 0x00177c00016f7983 */ /* 0x010f220000300800 */
[----:B------:R-:W-:-:S03]  /*43f20*/  IMAD.X R110, R110, 0x1, R0, P0 ;  /* 0x000000016e6e7824 */ /* 0x000fc600000e0600 */
        /* <DEDUP_REMOVED lines=13> */
[----:B---3--:R-:W-:-:S05]  /*44000*/  IADD3 R23, P1, R23, R2, RZ ;  /* 0x0000000217177210 */ /* 0x008fca0007f3e0ff */
[----:B------:R-:W-:Y:S01]  /*44010*/  IMAD.X R108, R108, 0x1, R0, P1 ;  /* 0x000000016c6c7824 */ /* 0x000fe200008e0600 */
[----:B------:R-:W-:Y:S01]  /*44020*/  IADD3 R114, P2, R114, R2, RZ ;  /* 0x0000000272727210 */ /* 0x000fe20007f5e0ff */
[----:B------:R-:W-:Y:S01]  /*44030*/  STL [R1+0x1768], R23 ;  /* 0x0017681701007387 */ /* 0x000fe20000100800 */
[----:B-1----:R-:W-:-:S03]  /*44040*/  MOV R116, R23 ;  /* 0x0000001700747202 */ /* 0x002fc60000000f00 */
        /* <DEDUP_REMOVED lines=13> */
[----:B------:R-:W-:Y:S03]  /*44120*/  STL [R1+0x1778], R112 ;  /* 0x0017787001007387 */ /* 0x000fe60000100800 */
[----:B------:R-:W-:Y:S01]  /*44130*/  IMAD.MOV.U32 R119, RZ, RZ, R113 ;  /* 0x000000ffff777224 */ /* 0x000fe200078e0071 */
[----:B------:R2:W-:Y:S04]  /*44140*/  STL [R1+0x1774], R113 ;  /* 0x0017747101007387 */ /* 0x0005e80000100800 */
[----:B-1----:R-:W3:Y:S04]  /*44150*/  LDL.LU R115, [R1+0x179c] ;  /* 0x00179c0001737983 */ /* 0x002ee80000300800 */
[----:B--2---:R-:W2:Y:S01]  /*44160*/  LDL.LU R113, [R1+0x17a0] ;  /* 0x0017a00001717983 */ /* 0x004ea20000300800 */
[----:B------:R-:W-:-:S05]  /*44170*/  IMAD.MOV.U32 R118, RZ, RZ, R112 ;  /* 0x000000ffff767224 */ /* 0x000fca00078e0070 */
[----:B------:R1:W-:Y:S01]  /*44180*/  LDGSTS.E [R5+0x18004], desc[UR8][R118.64], P0 ;  /* 0x1800400076057fae */ /* 0x0003e20008121848 */
[----:B----4-:R-:W-:-:S05]  /*44190*/  IADD3 R22, P2, R22, R2, RZ ;  /* 0x0000000216167210 */ /* 0x010fca0007f5e0ff */
[----:B------:R-:W-:Y:S01]  /*441a0*/  IMAD.X R111, R111, 0x1, R0, P2 ;  /* 0x000000016f6f7824 */ /* 0x000fe200010e0600 */
[----:B------:R4:W-:Y:S01]  /*441b0*/  STL [R1+0x1780], R22 ;  /* 0x0017801601007387 */ /* 0x0009e20000100800 */
[----:B-1----:R-:W-:Y:S02]  /*441c0*/  IMAD.MOV.U32 R118, RZ, RZ, R22 ;  /* 0x000000ffff767224 */ /* 0x002fe400078e0016 */
[----:B------:R-:W-:Y:S01]  /*441d0*/  IMAD.MOV.U32 R119, RZ, RZ, R111 ;  /* 0x000000ffff777224 */ /* 0x000fe200078e006f */
[----:B------:R1:W-:Y:S04]  /*441e0*/  STL [R1+0x177c], R111 ;  /* 0x00177c6f01007387 */ /* 0x0003e80000100800 */
[----:B------:R1:W-:Y:S01]  /*441f0*/  LDGSTS.E [R5+0x1c004], desc[UR8][R118.64], P0 ;  /* 0x1c00400076057fae */ /* 0x0003e20008121848 */
[----:B------:R-:W-:-:S04]  /*44200*/  IADD3 R109, P3, R109, R2, RZ ;  /* 0x000000026d6d7210 */ /* 0x000fc80007f7e0ff */
[----:B------:R-:W-:Y:S01]  /*44210*/  IADD3.X R110, R110, R0, RZ, P3, !PT ;  /* 0x000000006e6e7210 */ /* 0x000fe20001ffe4ff */
[----:B------:R-:W-:Y:S04]  /*44220*/  STL [R1+0x1788], R109 ;  /* 0x0017886d01007387 */ /* 0x000fe80000100800 */
[----:B------:R-:W2:Y:S04]  /*44230*/  LDL.LU R112, [R1+0x17a4] ;  /* 0x0017a40001707983 */ /* 0x000ea80000300800 */
[----:B------:R4:W-:Y:S01]  /*44240*/  STL [R1+0x1784], R110 ;  /* 0x0017846e01007387 */ /* 0x0009e20000100800 */
[----:B-1----:R-:W-:-:S03]  /*44250*/  IMAD.MOV.U32 R119, RZ, RZ, R110 ;  /* 0x000000ffff777224 */ /* 0x002fc600078e006e */
[----:B----4-:R-:W4:Y:S04]  /*44260*/  LDL.LU R22, [R1+0x17a8] ;  /* 0x0017a80001167983 */ /* 0x010f280000300800 */
[----:B------:R-:W4:Y:S04]  /*44270*/  LDL.LU R111, [R1+0x17ac] ;  /* 0x0017ac00016f7983 */ /* 0x000f280000300800 */
[----:B------:R-:W4:Y:S01]  /*44280*/  LDL.LU R110, [R1+0x17b0] ;  /* 0x0017b000016e7983 */ /* 0x000f220000300800 */
[----:B------:R-:W-:-:S04]  /*44290*/  UISETP.GT.AND UP1, UPT, UR16, 0x3a, UPT ;  /* 0x0000003a1000788c */ /* 0x000fc8000bf24270 */
[----:B------:R-:W-:-:S04]  /*442a0*/  USEL UR12, URZ, 0x4, !UP1 ;  /* 0x000000043f0c7887 */ /* 0x000fc8000c800000 */
[----:B------:R-:W-:-:S06]  /*442b0*/  USEL UR12, UR12, URZ, !UP0 ;  /* 0x0000003f0c0c7287 */ /* 0x000fcc000c000000 */
[----:B------:R-:W-:Y:S01]  /*442c0*/  ISETP.NE.U32.AND P1, PT, RZ, UR12, PT ;  /* 0x0000000cff007c0c */ /* 0x000fe2000bf25070 */
[----:B------:R-:W-:Y:S01]  /*442d0*/  IMAD.MOV.U32 R118, RZ, RZ, R109 ;  /* 0x000000ffff767224 */ /* 0x000fe200078e006d */
[----:B------:R-:W-:-:S11]  /*442e0*/  UISETP.GT.AND UP1, UPT, UR16, 0x3b, UPT ;  /* 0x0000003b1000788c */ /* 0x000fd6000bf24270 */
[----:B------:R1:W-:Y:S01]  /*442f0*/  LDGSTS.E [R5+0x10008], desc[UR8][R118.64], P1 ;  /* 0x1000800076057fae */ /* 0x0003e20008921848 */
[----:B------:R-:W-:-:S04]  /*44300*/  USEL UR12, URZ, 0x4, !UP1 ;  /* 0x000000043f0c7887 */ /* 0x000fc8000c800000 */
[----:B------:R-:W-:Y:S01]  /*44310*/  USEL UR12, UR12, URZ, !UP0 ;  /* 0x0000003f0c0c7287 */ /* 0x000fe2000c000000 */
[----:B---3--:R-:W-:-:S05]  /*44320*/  IADD3 R23, P0, R23, R2, RZ ;  /* 0x0000000217177210 */ /* 0x008fca0007f1e0ff */
[----:B------:R-:W-:Y:S01]  /*44330*/  IMAD.X R108, R108, 0x1, R0, P0 ;  /* 0x000000016c6c7824 */ /* 0x000fe200000e0600 */
[----:B------:R-:W-:Y:S01]  /*44340*/  IADD3 R116, P2, R116, R2, RZ ;  /* 0x0000000274747210 */ /* 0x000fe20007f5e0ff */
[----:B------:R-:W-:Y:S03]  /*44350*/  STL [R1+0x1790], R23 ;  /* 0x0017901701007387 */ /* 0x000fe60000100800 */
[----:B------:R-:W-:Y:S01]  /*44360*/  IADD3.X R117, R117, R0, RZ, P2, !PT ;  /* 0x0000000075757210 */ /* 0x000fe200017fe4ff */
[----:B------:R3:W-:Y:S04]  /*44370*/  STL [R1+0x178c], R108 ;  /* 0x00178c6c01007387 */ /* 0x0007e80000100800 */
[----:B------:R2:W-:Y:S01]  /*44380*/  STL [R1+0x1798], R116 ;  /* 0x0017987401007387 */ /* 0x0005e20000100800 */
[----:B-1----:R-:W-:-:S03]  /*44390*/  IMAD.MOV.U32 R119, RZ, RZ, R108 ;  /* 0x000000ffff777224 */ /* 0x002fc600078e006c */
[----:B------:R-:W4:Y:S01]  /*443a0*/  LDL.LU R114, [R1+0x17b4] ;  /* 0x0017b40001727983 */ /* 0x000f220000300800 */
[----:B------:R-:W-:-:S03]  /*443b0*/  IMAD.MOV.U32 R118, RZ, RZ, R23 ;  /* 0x000000ffff767224 */ /* 0x000fc600078e0017 */
[----:B------:R1:W-:Y:S04]  /*443c0*/  STL [R1+0x1794], R117 ;  /* 0x0017947501007387 */ /* 0x0003e80000100800 */
[----:B------:R-:W4:Y:S04]  /*443d0*/  LDL.LU R109, [R1+0x17b8] ;  /* 0x0017b800016d7983 */ /* 0x000f280000300800 */
[----:B---3--:R-:W3:Y:S04]  /*443e0*/  LDL.LU R108, [R1+0x17bc] ;  /* 0x0017bc00016c7983 */ /* 0x008ee80000300800 */
[----:B------:R-:W3:Y:S04]  /*443f0*/  LDL.LU R23, [R1+0x17c0] ;  /* 0x0017c00001177983 */ /* 0x000ee80000300800 */
[----:B------:R-:W-:Y:S04]  /*44400*/  LDGSTS.E [R5+0x14008], desc[UR8][R118.64], P1 ;  /* 0x1400800076057fae */ /* 0x000fe80008921848 */
[----:B------:R1:W-:Y:S01]  /*44410*/  LDGSTS.E [R5+0x18008], desc[UR8][R116.64], P1 ;  /* 0x1800800074057fae */ /* 0x0003e20008921848 */
[----:B--2---:R-:W-:-:S05]  /*44420*/  IADD3 R113, P0, R113, R2, RZ ;  /* 0x0000000271717210 */ /* 0x004fca0007f1e0ff */
[----:B------:R-:W-:Y:S02]  /*44430*/  IMAD.X R115, R115, 0x1, R0, P0 ;  /* 0x0000000173737824 */ /* 0x000fe400000e0600 */
[----:B-1----:R-:W-:Y:S02]  /*44440*/  IMAD.MOV.U32 R116, RZ, RZ, R113 ;  /* 0x000000ffff747224 */ /* 0x002fe400078e0071 */
[----:B------:R-:W-:Y:S01]  /*44450*/  IMAD.MOV.U32 R117, RZ, RZ, R115 ;  /* 0x000000ffff757224 */ /* 0x000fe200078e0073 */
[----:B------:R-:W-:Y:S01]  /*44460*/  STL [R1+0x17a0], R113 ;  /* 0x0017a07101007387 */ /* 0x000fe20000100800 */
[----:B------:R-:W-:-:S03]  /*44470*/  ISETP.NE.U32.AND P0, PT, RZ, UR12, PT ;  /* 0x0000000cff007c0c */ /* 0x000fc6000bf05070 */
[----:B------:R1:W-:Y:S04]  /*44480*/  LDGSTS.E [R5+0x1c008], desc[UR8][R116.64], P1 ;  /* 0x1c00800074057fae */ /* 0x0003e80008921848 */
[----:B------:R2:W-:Y:S04]  /*44490*/  STL [R1+0x179c], R115 ;  /* 0x00179c7301007387 */ /* 0x0005e80000100800 */
[----:B--2---:R-:W2:Y:S04]  /*444a0*/  LDL.LU R115, [R1+0x13c4] ;  /* 0x0013c40001737983 */ /* 0x004ea80000300800 */
[----:B------:R-:W2:Y:S01]  /*444b0*/  LDL.LU R113, [R1+0x13c8] ;  /* 0x0013c80001717983 */ /* 0x000ea20000300800 */
[----:B----4-:R-:W-:-:S04]  /*444c0*/  IADD3 R22, P1, R22, R2, RZ ;  /* 0x0000000216167210 */ /* 0x010fc80007f3e0ff */
[----:B------:R-:W-:Y:S02]  /*444d0*/  IADD3.X R112, R112, R0, RZ, P1, !PT ;  /* 0x0000000070707210 */ /* 0x000fe40000ffe4ff */
[----:B------:R-:W-:Y:S01]  /*444e0*/  IADD3 R110, P2, R110, R2, RZ ;  /* 0x000000026e6e7210 */ /* 0x000fe20007f5e0ff */
        /* <DEDUP_REMOVED lines=10> */
[----:B------:R-:W-:Y:S01]  /*44590*/  MOV R117, R111 ;  /* 0x0000006f00757202 */ /* 0x000fe20000000f00 */
[----:B------:R-:W-:-:S02]  /*445a0*/  IMAD.MOV.U32 R116, RZ, RZ, R110 ;  /* 0x000000ffff747224 */ /* 0x000fc400078e006e */
[----:B------:R-:W4:Y:S04]  /*445b0*/  LDL.LU R111, [R1+0x13d4] ;  /* 0x0013d400016f7983 */ /* 0x000f280000300800 */
[----:B------:R-:W4:Y:S01]  /*445c0*/  LDL.LU R110, [R1+0x13d8] ;  /* 0x0013d800016e7983 */ /* 0x000f220000300800 */
[----:B------:R-:W1:Y:S03]  /*445d0*/  S2R R153, SR_TID.X ;  /* 0x0000000000997919 */ /* 0x000e660000002100 */
[----:B------:R3:W-:Y:S01]  /*445e0*/  LDGSTS.E [R5+0x1400c], desc[UR8][R116.64], P0 ;  /* 0x1400c00074057fae */ /* 0x0007e20008121848 */
[----:B------:R-:W-:-:S04]  /*445f0*/  UISETP.GT.AND UP1, UPT, UR16, 0x1c, UPT ;  /* 0x0000001c1000788c */ /* 0x000fc8000bf24270 */
[----:B------:R-:W-:-:S04]  /*44600*/  USEL UR12, URZ, 0x4, !UP1 ;  /* 0x000000043f0c7887 */ /* 0x000fc8000c800000 */
[----:B------:R-:W-:Y:S01]  /*44610*/  USEL UR12, UR12, URZ, !UP0 ;  /* 0x0000003f0c0c7287 */ /* 0x000fe2000c000000 */
[C---:B-1----:R-:W-:Y:S01]  /*44620*/  IMAD.SHL.U32 R152, R153.reuse, 0x10, RZ ;  /* 0x0000001099987824 */ /* 0x042fe200078e00ff */
[----:B------:R-:W-:Y:S02]  /*44630*/  LOP3.LUT R153, R153, 0x7f, RZ, 0xc0, !PT ;  /* 0x0000007f99997812 */ /* 0x000fe400078ec0ff */
[----:B------:R-:W-:-:S05]  /*44640*/  IADD3 R109, P1, R109, R2, RZ ;  /* 0x000000026d6d7210 */ /* 0x000fca0007f3e0ff */
[----:B------:R-:W-:Y:S01]  /*44650*/  IMAD.X R114, R114, 0x1, R0, P1 ;  /* 0x0000000172727824 */ /* 0x000fe200008e0600 */
[----:B---3--:R-:W-:Y:S01]  /*44660*/  IADD3 R23, P2, R23, R2, RZ ;  /* 0x0000000217177210 */ /* 0x008fe20007f5e0ff */
[----:B------:R-:W-:Y:S01]  /*44670*/  IMAD.MOV.U32 R116, RZ, RZ, R109 ;  /* 0x000000ffff747224 */ /* 0x000fe200078e006d */
[----:B------:R1:W-:Y:S01]  /*44680*/  STL [R1+0x17b8], R109 ;  /* 0x0017b86d01007387 */ /* 0x0003e20000100800 */
[----:B------:R-:W-:Y:S02]  /*44690*/  IMAD.MOV.U32 R117, RZ, RZ, R114 ;  /* 0x000000ffff757224 */ /* 0x000fe400078e0072 */
[----:B------:R-:W-:Y:S01]  /*446a0*/  IMAD.X R108, R108, 0x1, R0, P2 ;  /* 0x000000016c6c7824 */ /* 0x000fe200010e0600 */
[----:B------:R3:W-:Y:S04]  /*446b0*/  STL [R1+0x17b4], R114 ;  /* 0x0017b47201007387 */ /* 0x0007e80000100800 */
[----:B------:R-:W-:Y:S04]  /*446c0*/  STL [R1+0x17c0], R23 ;  /* 0x0017c01701007387 */ /* 0x000fe80000100800 */
[----:B------:R3:W-:Y:S04]  /*446d0*/  STL [R1+0x17bc], R108 ;  /* 0x0017bc6c01007387 */ /* 0x0007e80000100800 */
[----:B------:R3:W-:Y:S04]  /*446e0*/  LDGSTS.E [R5+0x1800c], desc[UR8][R116.64], P0 ;  /* 0x1800c00074057fae */ /* 0x0007e80008121848 */
[----:B-1----:R-:W4:Y:S04]  /*446f0*/  LDL.LU R109, [R1+0x13e0] ;  /* 0x0013e000016d7983 */ /* 0x002f280000300800 */
[----:B---3--:R-:W3:Y:S01]  /*44700*/  LDL.LU R114, [R1+0x13dc] ;  /* 0x0013dc0001727983 */ /* 0x008ee20000300800 */
[----:B------:R-:W-:Y:S01]  /*44710*/  MOV R116, R23 ;  /* 0x0000001700747202 */ /* 0x000fe20000000f00 */
[----:B------:R-:W-:-:S02]  /*44720*/  IMAD.MOV.U32 R117, RZ, RZ, R108 ;  /* 0x000000ffff757224 */ /* 0x000fc400078e006c */
[----:B------:R-:W3:Y:S04]  /*44730*/  LDL.LU R108, [R1+0x13e4] ;  /* 0x0013e400016c7983 */ /* 0x000ee80000300800 */
[----:B------:R1:W-:Y:S04]  /*44740*/  LDGSTS.E [R5+0x1c00c], desc[UR8][R116.64], P0 ;  /* 0x1c00c00074057fae */ /* 0x0003e80008121848 */
[----:B------:R-:W3:Y:S01]  /*44750*/  LDL.LU R23, [R1+0x13e8] ;  /* 0x0013e80001177983 */ /* 0x000ee20000300800 */
[----:B-1----:R-:W-:-:S05]  /*44760*/  LOP3.LUT R116, R152, 0x70, RZ, 0xc0, !PT ;  /* 0x0000007098747812 */ /* 0x002fca00078ec0ff */
[----:B------:R-:W-:-:S05]  /*44770*/  IMAD R116, R153, 0x80, R116 ;  /* 0x0000008099747824 */ /* 0x000fca00078e0274 */
[----:B------:R-:W-:Y:S02]  /*44780*/  LOP3.LUT R116, R116, 0x70, RZ, 0x3c, !PT ;  /* 0x0000007074747812 */ /* 0x000fe400078e3cff */
[----:B------:R-:W-:Y:S02]  /*44790*/  ISETP.NE.U32.AND P0, PT, RZ, UR12, PT ;  /* 0x0000000cff007c0c */ /* 0x000fe4000bf05070 */
[----:B------:R-:W-:Y:S02]  /*447a0*/  IADD3 R5, R116, UR17, RZ ;  /* 0x0000001174057c10 */ /* 0x000fe4000fffe0ff */
[----:B--2---:R-:W-:-:S05]  /*447b0*/  IADD3 R113, P1, R113, R2, RZ ;  /* 0x0000000271717210 */ /* 0x004fca0007f3e0ff */
[----:B------:R-:W-:Y:S01]  /*447c0*/  IMAD.X R115, R115, 0x1, R0, P1 ;  /* 0x0000000173737824 */ /* 0x000fe200008e0600 */
[----:B------:R1:W-:Y:S04]  /*447d0*/  STL [R1+0x13c8], R113 ;  /* 0x0013c87101007387 */ /* 0x0003e80000100800 */
[----:B------:R-:W-:Y:S04]  /*447e0*/  STL [R1+0x13c4], R115 ;  /* 0x0013c47301007387 */ /* 0x000fe80000100800 */
[----:B------:R-:W2:Y:S04]  /*447f0*/  LDL.LU R117, [R1+0x13ec] ;  /* 0x0013ec0001757983 */ /* 0x000ea80000300800 */
[----:B------:R-:W2:Y:S01]  /*44800*/  LDL.LU R116, [R1+0x13f0] ;  /* 0x0013f00001747983 */ /* 0x000ea20000300800 */
[----:B------:R-:W-:-:S02]  /*44810*/  IMAD.MOV.U32 R118, RZ, RZ, R113 ;  /* 0x000000ffff767224 */ /* 0x000fc400078e0071 */
[----:B------:R-:W-:-:S05]  /*44820*/  IMAD.MOV.U32 R119, RZ, RZ, R115 ;  /* 0x000000ffff777224 */ /* 0x000fca00078e0073 */
[----:B------:R3:W-:Y:S01]  /*44830*/  LDGSTS.E [R5], desc[UR8][R118.64], P0 ;  /* 0x0000000076057fae */ /* 0x0007e20008121848 */
[----:B----4-:R-:W-:-:S05]  /*44840*/  IADD3 R22, P1, R22, R2, RZ ;  /* 0x0000000216167210 */ /* 0x010fca0007f3e0ff */
[----:B------:R-:W-:Y:S01]  /*44850*/  STL [R1+0x13d0], R22 ;  /* 0x0013d01601007387 */ /* 0x000fe20000100800 */
[----:B------:R-:W-:-:S05]  /*44860*/  IMAD.X R112, R112, 0x1, R0, P1 ;  /* 0x0000000170707824 */ /* 0x000fca00008e0600 */
[----:B------:R4:W-:Y:S01]  /*44870*/  STL [R1+0x13cc], R112 ;  /* 0x0013cc7001007387 */ /* 0x0009e20000100800 */
[----:B-1----:R-:W-:Y:S02]  /*44880*/  MOV R113, R112 ;  /* 0x0000007000717202 */ /* 0x002fe40000000f00 */
[----:B------:R-:W-:Y:S01]  /*44890*/  IADD3 R110, P2, R110, R2, RZ ;  /* 0x000000026e6e7210 */ /* 0x000fe20007f5e0ff */
[----:B----4-:R-:W-:-:S04]  /*448a0*/  IMAD.MOV.U32 R112, RZ, RZ, R22 ;  /* 0x000000ffff707224 */ /* 0x010fc800078e0016 */
[----:B------:R-:W-:Y:S01]  /*448b0*/  IMAD.X R111, R111, 0x1, R0, P2 ;  /* 0x000000016f6f7824 */ /* 0x000fe200010e0600 */
[----:B------:R-:W-:Y:S04]  /*448c0*/  STL [R1+0x13d8], R110 ;  /* 0x0013d86e01007387 */ /* 0x000fe80000100800 */
[----:B------:R-:W4:Y:S04]  /*448d0*/  LDL.LU R22, [R1+0x13f8] ;  /* 0x0013f80001167983 */ /* 0x000f280000300800 */
[----:B------:R1:W-:Y:S04]  /*448e0*/  STL [R1+0x13d4], R111 ;  /* 0x0013d46f01007387 */ /* 0x0003e80000100800 */
[----:B------:R-:W-:Y:S04]  /*448f0*/  LDGSTS.E [R5+0x4000], desc[UR8][R112.64], P0 ;  /* 0x0400000070057fae */ /* 0x000fe80008121848 */
[----:B------:R-:W-:Y:S04]  /*44900*/  LDGSTS.E [R5+0x8000], desc[UR8][R110.64], P0 ;  /* 0x080000006e057fae */ /* 0x000fe80008121848 */
[----:B------:R-:W4:Y:S04]  /*44910*/  LDL.LU R113, [R1+0x13f4] ;  /* 0x0013f40001717983 */ /* 0x000f280000300800 */
[----:B------:R-:W4:Y:S04]  /*44920*/  LDL.LU R112, [R1+0x13fc] ;  /* 0x0013fc0001707983 */ /* 0x000f280000300800 */
[----:B-1----:R-:W4:Y:S04]  /*44930*/  LDL.LU R111, [R1+0x1400] ;  /* 0x00140000016f7983 */ /* 0x002f280000300800 */
[----:B------:R-:W4:Y:S01]  /*44940*/  LDL.LU R110, [R1+0x1404] ;  /* 0x00140400016e7983 */ /* 0x000f220000300800 */
[----:B------:R-:W-:-:S04]  /*44950*/  UISETP.GT.AND UP1, UPT, UR16, 0x1d, UPT ;  /* 0x0000001d1000788c */ /* 0x000fc8000bf24270 */
[----:B------:R-:W-:-:S04]  /*44960*/  USEL UR12, URZ, 0x4, !UP1 ;  /* 0x000000043f0c7887 */ /* 0x000fc8000c800000 */
[----:B------:R-:W-:Y:S01]  /*44970*/  USEL UR12, UR12, URZ, !UP0 ;  /* 0x0000003f0c0c7287 */ /* 0x000fe2000c000000 */
[----:B------:R-:W-:-:S05]  /*44980*/  IADD3 R109, P1, R109, R2, RZ ;  /* 0x000000026d6d7210 */ /* 0x000fca0007f3e0ff */
[----:B---3--:R-:W-:Y:S01]  /*44990*/  IMAD.X R114, R114, 0x1, R0, P1 ;  /* 0x0000000172727824 */ /* 0x008fe200008e0600 */
[----:B------:R-:W-:Y:S03]  /*449a0*/  STL [R1+0x13e0], R109 ;  /* 0x0013e06d01007387 */ /* 0x000fe60000100800 */
[----:B------:R-:W-:Y:S01]  /*449b0*/  IMAD.MOV.U32 R115, RZ, RZ, R114 ;  /* 0x000000ffff737224 */ /* 0x000fe200078e0072 */
[----:B------:R1:W-:Y:S02]  /*449c0*/  STL [R1+0x13dc], R114 ;  /* 0x0013dc7201007387 */ /* 0x0003e40000100800 */
[----:B-1----:R-:W-:Y:S02]  /*449d0*/  IMAD.MOV.U32 R114, RZ, RZ, R109 ;  /* 0x000000ffff727224 */ /* 0x002fe400078e006d */
[----:B------:R-:W3:Y:S01]  /*449e0*/  LDL.LU R109, [R1+0x1408] ;  /* 0x00140800016d7983 */ /* 0x000ee20000300800 */
[----:B------:R-:W-:-:S03]  /*449f0*/  IADD3 R23, P1, R23, R2, RZ ;  /* 0x0000000217177210 */ /* 0x000fc60007f3e0ff */
[----:B------:R-:W-:Y:S01]  /*44a00*/  LDGSTS.E [R5+0xc000], desc[UR8][R114.64], P0 ;  /* 0x0c00000072057fae */ /* 0x000fe20008121848 */
[----:B------:R-:W-:Y:S02]  /*44a10*/  IADD3.X R108, R108, R0, RZ, P1, !PT ;  /* 0x000000006c6c7210 */ /* 0x000fe40000ffe4ff */
[----:B------:R-:W-:Y:S01]  /*44a20*/  ISETP.NE.U32.AND P0, PT, RZ, UR12, PT ;  /* 0x0000000cff007c0c */ /* 0x000fe2000bf05070 */
[----:B------:R-:W-:Y:S04]  /*44a30*/  STL [R1+0x13e8], R23 ;  /* 0x0013e81701007387 */ /* 0x000fe80000100800 */
[----:B------:R1:W-:Y:S01]  /*44a40*/  STL [R1+0x13e4], R108 ;  /* 0x0013e46c01007387 */ /* 0x0003e20000100800 */
[----:B------:R-:W-:Y:S02]  /*44a50*/  IMAD.MOV.U32 R119, RZ, RZ, R108 ;  /* 0x000000ffff777224 */ /* 0x000fe400078e006c */
[----:B------:R-:W-:-:S05]  /*44a60*/  IMAD.MOV.U32 R118, RZ, RZ, R23 ;  /* 0x000000ffff767224 */ /* 0x000fca00078e0017 */
[----:B------:R-:W-:Y:S01]  /*44a70*/  LDGSTS.E [R5+0x4], desc[UR8][R118.64], P0 ;  /* 0x0000400076057fae */ /* 0x000fe20008121848 */
[----:B--2---:R-:W-:-:S05]  /*44a80*/  IADD3 R116, P2, R116, R2, RZ ;  /* 0x0000000274747210 */ /* 0x004fca0007f5e0ff */
[----:B------:R-:W-:Y:S01]  /*44a90*/  IMAD.X R117, R117, 0x1, R0, P2 ;  /* 0x0000000175757824 */ /* 0x000fe200010e0600 */
[----:B------:R2:W-:Y:S04]  /*44aa0*/  STL [R1+0x13f0], R116 ;  /* 0x0013f07401007387 */ /* 0x0005e80000100800 */
[----:B------:R-:W3:Y:S04]  /*44ab0*/  LDL.LU R115, [R1+0x140c] ;  /* 0x00140c0001737983 */ /* 0x000ee80000300800 */
[----:B------:R-:W-:Y:S04]  /*44ac0*/  STL [R1+0x13ec], R117 ;  /* 0x0013ec7501007387 */ /* 0x000fe80000100800 */
[----:B------:R-:W3:Y:S04]  /*44ad0*/  LDL.LU R114, [R1+0x1410] ;  /* 0x0014100001727983 */ /* 0x000ee80000300800 */
[----:B-1----:R-:W3:Y:S04]  /*44ae0*/  LDL.LU R108, [R1+0x1414] ;  /* 0x00141400016c7983 */ /* 0x002ee80000300800 */
[----:B------:R-:W3:Y:S04]  /*44af0*/  LDL.LU R23, [R1+0x1418] ;  /* 0x0014180001177983 */ /* 0x000ee80000300800 */
[----:B------:R2:W-:Y:S01]  /*44b00*/  LDGSTS.E [R5+0x4004], desc[UR8][R116.64], P0 ;  /* 0x0400400074057fae */ /* 0x0005e20008121848 */
[----:B----4-:R-:W-:-:S04]  /*44b10*/  IADD3 R22, P1, R22, R2, RZ ;  /* 0x0000000216167210 */ /* 0x010fc80007f3e0ff */
[----:B--2---:R-:W-:Y:S01]  /*44b20*/  MOV R116, R22 ;  /* 0x0000001600747202 */ /* 0x004fe20000000f00 */
[----:B------:R1:W-:Y:S01]  /*44b30*/  STL [R1+0x13f8], R22 ;  /* 0x0013f81601007387 */ /* 0x0003e20000100800 */
[----:B------:R-:W-:-:S05]  /*44b40*/  IMAD.X R113, R113, 0x1, R0, P1 ;  /* 0x0000000171717824 */ /* 0x000fca00008e0600 */
[----:B------:R2:W-:Y:S04]  /*44b50*/  STL [R1+0x13f4], R113 ;  /* 0x0013f47101007387 */ /* 0x0005e80000100800 */
[----:B-1----:R-:W4:Y:S01]  /*44b60*/  LDL.LU R22, [R1+0x1420] ;  /* 0x0014200001167983 */ /* 0x002f220000300800 */
[----:B------:R-:W-:-:S03]  /*44b70*/  IMAD.MOV.U32 R117, RZ, RZ, R113 ;  /* 0x000000ffff757224 */ /* 0x000fc600078e0071 */
[----:B--2---:R-:W2:Y:S01]  /*44b80*/  LDL.LU R113, [R1+0x141c] ;  /* 0x00141c0001717983 */ /* 0x004ea20000300800 */
[----:B------:R-:W-:Y:S01]  /*44b90*/  IADD3 R111, P2, R111, R2, RZ ;  /* 0x000000026f6f7210 */ /* 0x000fe20007f5e0ff */
[----:B------:R-:W-:Y:S02]  /*44ba0*/  UISETP.GT.AND UP1, UPT, UR16, 0x1e, UPT ;  /* 0x0000001e1000788c */ /* 0x000fe4000bf24270 */
[----:B------:R1:W-:Y:S02]  /*44bb0*/  LDGSTS.E [R5+0x8004], desc[UR8][R116.64], P0 ;  /* 0x0800400074057fae */ /* 0x0003e40008121848 */
[----:B------:R-:W-:Y:S02]  /*44bc0*/  IMAD.X R112, R112, 0x1, R0, P2 ;  /* 0x0000000170707824 */ /* 0x000fe400010e0600 */
[----:B------:R-:W-:Y:S01]  /*44bd0*/  STL [R1+0x1400], R111 ;  /* 0x0014006f01007387 */ /* 0x000fe20000100800 */
[----:B------:R-:W-:-:S03]  /*44be0*/  USEL UR12, URZ, 0x4, !UP1 ;  /* 0x000000043f0c7887 */ /* 0x000fc6000c800000 */
[----:B------:R3:W-:Y:S01]  /*44bf0*/  STL [R1+0x13fc], R112 ;  /* 0x0013fc7001007387 */ /* 0x0007e20000100800 */
[----:B-1----:R-:W-:Y:S01]  /*44c00*/  IMAD.MOV.U32 R116, RZ, RZ, R111 ;  /* 0x000000ffff747224 */ /* 0x002fe200078e006f */
[----:B------:R-:W-:Y:S01]  /*44c10*/  MOV R117, R112 ;  /* 0x0000007000757202 */ /* 0x000fe20000000f00 */
[----:B------:R-:W-:-:S04]  /*44c20*/  USEL UR12, UR12, URZ, !UP0 ;  /* 0x0000003f0c0c7287 */ /* 0x000fc8000c000000 */
[----:B------:R1:W-:Y:S02]  /*44c30*/  LDGSTS.E [R5+0xc004], desc[UR8][R116.64], P0 ;  /* 0x0c00400074057fae */ /* 0x0003e40008121848 */
[----:B------:R-:W-:Y:S02]  /*44c40*/  ISETP.NE.U32.AND P1, PT, RZ, UR12, PT ;  /* 0x0000000cff007c0c */ /* 0x000fe4000bf25070 */
[----:B---3--:R-:W-:-:S05]  /*44c50*/  IADD3 R109, P3, R109, R2, RZ ;  /* 0x000000026d6d7210 */ /* 0x008fca0007f7e0ff */
[----:B------:R-:W-:Y:S01]  /*44c60*/  IMAD.X R110, R110, 0x1, R0, P3 ;  /* 0x000000016e6e7824 */ /* 0x000fe200018e0600 */
[----:B------:R-:W-:Y:S01]  /*44c70*/  STL [R1+0x1408], R109 ;  /* 0x0014086d01007387 */ /* 0x000fe20000100800 */
[----:B-1----:R-:W-:-:S03]  /*44c80*/  IMAD.MOV.U32 R116, RZ, RZ, R109 ;  /* 0x000000ffff747224 */ /* 0x002fc600078e006d */
[----:B------:R-:W3:Y:S01]  /*44c90*/  LDL.LU R112, [R1+0x1424] ;  /* 0x0014240001707983 */ /* 0x000ee20000300800 */
[----:B------:R-:W-:-:S03]  /*44ca0*/  IMAD.MOV.U32 R117, RZ, RZ, R110 ;  /* 0x000000ffff757224 */ /* 0x000fc600078e006e */
[----:B------:R1:W-:Y:S04]  /*44cb0*/  STL [R1+0x1404], R110 ;  /* 0x0014046e01007387 */ /* 0x0003e80000100800 */
[----:B------:R-:W3:Y:S04]  /*44cc0*/  LDL.LU R111, [R1+0x1428] ;  /* 0x00142800016f7983 */ /* 0x000ee80000300800 */
[----:B------:R-:W-:Y:S04]  /*44cd0*/  LDGSTS.E [R5+0x8], desc[UR8][R116.64], P1 ;  /* 0x0000800074057fae */ /* 0x000fe80008921848 */
[----:B-1----:R-:W3:Y:S04]  /*44ce0*/  LDL.LU R110, [R1+0x142c] ;  /* 0x00142c00016e7983 */ /* 0x002ee80000300800 */
[----:B------:R-:W3:Y:S01]  /*44cf0*/  LDL.LU R109, [R1+0x1430] ;  /* 0x00143000016d7983 */ /* 0x000ee20000300800 */
[----:B------:R-:W-:-:S05]  /*44d00*/  IADD3 R114, P0, R114, R2, RZ ;  /* 0x0000000272727210 */ /* 0x000fca0007f1e0ff */
[--C-:B------:R-:W-:Y:S01]  /*44d10*/  IMAD.X R115, R115, 0x1, R0.reuse, P0 ;  /* 0x0000000173737824 */ /* 0x100fe200000e0600 */
[-C--:B------:R-:W-:Y:S01]  /*44d20*/  IADD3 R23, P2, R23, R2.reuse, RZ ;  /* 0x0000000217177210 */ /* 0x080fe20007f5e0ff */
[----:B------:R1:W-:Y:S04]  /*44d30*/  STL [R1+0x1410], R114 ;  /* 0x0014107201007387 */ /* 0x0003e80000100800 */
[----:B------:R-:W-:Y:S01]  /*44d40*/  IMAD.X R108, R108, 0x1, R0, P2 ;  /* 0x000000016c6c7824 */ /* 0x000fe200010e0600 */
[----:B------:R1:W-:Y:S04]  /*44d50*/  STL [R1+0x140c], R115 ;  /* 0x00140c7301007387 */ /* 0x0003e80000100800 */
[----:B------:R1:W-:Y:S04]  /*44d60*/  LDGSTS.E [R5+0x4008], desc[UR8][R114.64], P1 ;  /* 0x0400800072057fae */ /* 0x0003e80008921848 */
[----:B------:R-:W-:Y:S04]  /*44d70*/  STL [R1+0x1418], R23 ;  /* 0x0014181701007387 */ /* 0x000fe80000100800 */
[----:B------:R1:W-:Y:S02]  /*44d80*/  STL [R1+0x1414], R108 ;  /* 0x0014146c01007387 */ /* 0x0003e40000100800 */
[----:B-1----:R-:W-:Y:S01]  /*44d90*/  MOV R114, R23 ;  /* 0x0000001700727202 */ /* 0x002fe20000000f00 */
[----:B------:R-:W-:Y:S01]  /*44da0*/  IMAD.MOV.U32 R115, RZ, RZ, R108 ;  /* 0x000000ffff737224 */ /* 0x000fe200078e006c */
[----:B------:R-:W3:Y:S04]  /*44db0*/  LDL.LU R116, [R1+0x1438] ;  /* 0x0014380001747983 */ /* 0x000ee80000300800 */
[----:B------:R-:W3:Y:S04]  /*44dc0*/  LDL.LU R117, [R1+0x1434] ;  /* 0x0014340001757983 */ /* 0x000ee80000300800 */
[----:B------:R-:W3:Y:S04]  /*44dd0*/  LDL.LU R108, [R1+0x143c] ;  /* 0x00143c00016c7983 */ /* 0x000ee80000300800 */
[----:B------:R-:W-:Y:S04]  /*44de0*/  LDGSTS.E [R5+0x8008], desc[UR8][R114.64], P1 ;  /* 0x0800800072057fae */ /* 0x000fe80008921848 */
[----:B------:R-:W3:Y:S04]  /*44df0*/  LDL.LU R23, [R1+0x1440] ;  /* 0x0014400001177983 */ /* 0x000ee80000300800 */
[----:B------:R-:W3:Y:S01]  /*44e00*/  LDL.LU R114, [R1+0x17c4] ;  /* 0x0017c40001727983 */ /* 0x000ee20000300800 */
[----:B----4-:R-:W-:-:S05]  /*44e10*/  IADD3 R22, P0, R22, R2, RZ ;  /* 0x0000000216167210 */ /* 0x010fca0007f1e0ff */
[----:B--2---:R-:W-:Y:S01]  /*44e20*/  IMAD.X R113, R113, 0x1, R0, P0 ;  /* 0x0000000171717824 */ /* 0x004fe200000e0600 */
[----:B------:R1:W-:Y:S01]  /*44e30*/  STL [R1+0x1420], R22 ;  /* 0x0014201601007387 */ /* 0x0003e20000100800 */
[----:B------:R-:W-:-:S03]  /*44e40*/  IMAD.MOV.U32 R118, RZ, RZ, R22 ;  /* 0x000000ffff767224 */ /* 0x000fc600078e0016 */
[----:B------:R2:W-:Y:S04]  /*44e50*/  STL [R1+0x141c], R113 ;  /* 0x00141c7101007387 */ /* 0x0005e80000100800 */
[----:B-1----:R-:W4:Y:S01]  /*44e60*/  LDL.LU R22, [R1+0x17c8] ;  /* 0x0017c80001167983 */ /* 0x002f220000300800 */
[----:B------:R-:W-:Y:S01]  /*44e70*/  IMAD.MOV.U32 R119, RZ, RZ, R113 ;  /* 0x000000ffff777224 */ /* 0x000fe200078e0071 */
[----:B------:R-:W-:-:S04]  /*44e80*/  UISETP.GT.AND UP1, UPT, UR16, 0x1f, UPT ;  /* 0x0000001f1000788c */ /* 0x000fc8000bf24270 */
[----:B------:R1:W-:Y:S01]  /*44e90*/  LDGSTS.E [R5+0xc008], desc[UR8][R118.64], P1 ;  /* 0x0c00800076057fae */ /* 0x0003e20008921848 */
[----:B------:R-:W-:-:S04]  /*44ea0*/  USEL UR12, URZ, 0x4, !UP1 ;  /* 0x000000043f0c7887 */ /* 0x000fc8000c800000 */
[----:B------:R-:W-:-:S06]  /*44eb0*/  USEL UR12, UR12, URZ, !UP0 ;  /* 0x0000003f0c0c7287 */ /* 0x000fcc000c000000 */
[----:B------:R-:W-:Y:S02]  /*44ec0*/  ISETP.NE.U32.AND P0, PT, RZ, UR12, PT ;  /* 0x0000000cff007c0c */ /* 0x000fe4000bf05070 */
[----:B---3--:R-:W-:-:S04]  /*44ed0*/  IADD3 R111, P1, R111, R2, RZ ;  /* 0x000000026f6f7210 */ /* 0x008fc80007f3e0ff */
[----:B------:R-:W-:Y:S01]  /*44ee0*/  IADD3.X R112, R112, R0, RZ, P1, !PT ;  /* 0x0000000070707210 */ /* 0x000fe20000ffe4ff */
[----:B------:R-:W-:Y:S01]  /*44ef0*/  STL [R1+0x1428], R111 ;  /* 0x0014286f01007387 */ /* 0x000fe20000100800 */
[----:B------:R-:W-:-:S03]  /*44f00*/  IADD3 R109, P2, R109, R2, RZ ;  /* 0x000000026d6d7210 */ /* 0x000fc60007f5e0ff */
[----:B------:R3:W-:Y:S02]  /*44f10*/  STL [R1+0x1424], R112 ;  /* 0x0014247001007387 */ /* 0x0007e40000100800 */
[----:B------:R-:W-:Y:S02]  /*44f20*/  IMAD.X R110, R110, 0x1, R0, P2 ;  /* 0x000000016e6e7824 */ /* 0x000fe400010e0600 */
[----:B------:R-:W-:Y:S01]  /*44f30*/  STL [R1+0x1430], R109 ;  /* 0x0014306d01007387 */ /* 0x000fe20000100800 */
[----:B-1----:R-:W-:-:S03]  /*44f40*/  IMAD.MOV.U32 R119, RZ, RZ, R112 ;  /* 0x000000ffff777224 */ /* 0x002fc600078e0070 */
[----:B--2---:R-:W2:Y:S04]  /*44f50*/  LDL.LU R113, [R1+0x17cc] ;  /* 0x0017cc0001717983 */ /* 0x004ea80000300800 */
[----:B------:R1:W-:Y:S04]  /*44f60*/  STL [R1+0x142c], R110 ;  /* 0x00142c6e01007387 */ /* 0x0003e80000100800 */
[----:B---3--:R-:W3:Y:S01]  /*44f70*/  LDL.LU R112, [R1+0x17d0] ;  /* 0x0017d00001707983 */ /* 0x008ee20000300800 */
[----:B------:R-:W-:-:S03]  /*44f80*/  IMAD.MOV.U32 R118, RZ, RZ, R111 ;  /* 0x000000ffff767224 */ /* 0x000fc600078e006f */
[----:B------:R-:W2:Y:S04]  /*44f90*/  LDL.LU R115, [R1+0x17d4] ;  /* 0x0017d40001737983 */ /* 0x000ea80000300800 */
[----:B------:R-:W2:Y:S04]  /*44fa0*/  LDL.LU R111, [R1+0x17d8] ;  /* 0x0017d800016f7983 */ /* 0x000ea80000300800 */
[----:B------:R1:W-:Y:S02]  /*44fb0*/  LDGSTS.E [R5+0xc], desc[UR8][R118.64], P0 ;  /* 0x0000c00076057fae */ /* 0x0003e40008121848 */
[----:B-1----:R-:W-:Y:S01]  /*44fc0*/  MOV R119, R110 ;  /* 0x0000006e00777202 */ /* 0x002fe20000000f00 */
[----:B------:R-:W-:Y:S01]  /*44fd0*/  IMAD.MOV.U32 R118, RZ, RZ, R109 ;  /* 0x000000ffff767224 */ /* 0x000fe200078e006d */
[----:B------:R-:W2:Y:S04]  /*44fe0*/  LDL.LU R110, [R1+0x17dc] ;  /* 0x0017dc00016e7983 */ /* 0x000ea80000300800 */
[----:B------:R-:W2:Y:S04]  /*44ff0*/  LDL.LU R109, [R1+0x17e0] ;  /* 0x0017e000016d7983 */ /* 0x000ea80000300800 */
[----:B------:R-:W-:Y:S01]  /*45000*/  LDGSTS.E [R5+0x400c], desc[UR8][R118.64], P0 ;  /* 0x0400c00076057fae */ /* 0x000fe20008121848 */
[----:B------:R-:W-:-:S05]  /*45010*/  IADD3 R116, P1, R116, R2, RZ ;  /* 0x0000000274747210 */ /* 0x000fca0007f3e0ff */
[----:B------:R-:W-:Y:S01]  /*45020*/  IMAD.X R117, R117, 0x1, R0, P1 ;  /* 0x0000000175757824 */ /* 0x000fe200008e0600 */
[----:B------:R1:W-:Y:S01]  /*45030*/  STL [R1+0x1438], R116 ;  /* 0x0014387401007387 */ /* 0x0003e20000100800 */
[----:B------:R-:W-:-:S03]  /*45040*/  IADD3 R23, P2, R23, R2, RZ ;  /* 0x0000000217177210 */ /* 0x000fc60007f5e0ff */
[----:B------:R1:W-:Y:S02]  /*45050*/  STL [R1+0x1434], R117 ;  /* 0x0014347501007387 */ /* 0x0003e40000100800 */
[----:B------:R-:W-:Y:S02]  /*45060*/  IMAD.X R108, R108, 0x1, R0, P2 ;  /* 0x000000016c6c7824 */ /* 0x000fe400010e0600 */
[----:B------:R1:W-:Y:S04]  /*45070*/  LDGSTS.E [R5+0x800c], desc[UR8][R116.64], P0 ;  /* 0x0800c00074057fae */ /* 0x0003e80008121848 */
[----:B------:R-:W-:Y:S04]  /*45080*/  STL [R1+0x1440], R23 ;  /* 0x0014401701007387 */ /* 0x000fe80000100800 */
[----:B------:R4:W-:Y:S01]  /*45090*/  STL [R1+0x143c], R108 ;  /* 0x00143c6c01007387 */ /* 0x0009e20000100800 */
[----:B-1----:R-:W-:Y:S01]  /*450a0*/  IMAD.MOV.U32 R116, RZ, RZ, R23 ;  /* 0x000000ffff747224 */ /* 0x002fe200078e0017 */
[----:B------:R-:W-:-:S05]  /*450b0*/  MOV R117, R108 ;  /* 0x0000006c00757202 */ /* 0x000fca0000000f00 */
[----:B------:R1:W-:Y:S01]  /*450c0*/  LDGSTS.E [R5+0xc00c], desc[UR8][R116.64], P0 ;  /* 0x0c00c00074057fae */ /* 0x0003e20008121848 */
[----:B----4-:R-:W-:-:S05]  /*450d0*/  IADD3 R22, P3, R22, R2, RZ ;  /* 0x0000000216167210 */ /* 0x010fca0007f7e0ff */
[----:B------:R-:W-:Y:S01]  /*450e0*/  IMAD.X R114, R114, 0x1, R0, P3 ;  /* 0x0000000172727824 */ /* 0x000fe200018e0600 */
[----:B------:R-:W-:Y:S04]  /*450f0*/  STL [R1+0x17c8], R22 ;  /* 0x0017c81601007387 */ /* 0x000fe80000100800 */
[----:B------:R-:W4:Y:S01]  /*45100*/  LDL.LU R108, [R1+0x17e4] ;  /* 0x0017e400016c7983 */ /* 0x000f220000300800 */
[----:B-1----:R-:W-:-:S03]  /*45110*/  IMAD.MOV.U32 R117, RZ, RZ, R114 ;  /* 0x000000ffff757224 */ /* 0x002fc600078e0072 */
[----:B------:R1:W-:Y:S01]  /*45120*/  STL [R1+0x17c4], R114 ;  /* 0x0017c47201007387 */ /* 0x0003e20000100800 */
[----:B------:R-:W-:-:S03]  /*45130*/  IMAD.MOV.U32 R116, RZ, RZ, R22 ;  /* 0x000000ffff747224 */ /* 0x000fc600078e0016 */
[----:B------:R-:W4:Y:S04]  /*45140*/  LDL.LU R23, [R1+0x17e8] ;  /* 0x0017e80001177983 */ /* 0x000f280000300800 */
[----:B-1----:R-:W4:Y:S04]  /*45150*/  LDL.LU R114, [R1+0x17ec] ;  /* 0x0017ec0001727983 */ /* 0x002f280000300800 */
[----:B------:R-:W4:Y:S01]  /*45160*/  LDL.LU R22, [R1+0x17f0] ;  /* 0x0017f00001167983 */ /* 0x000f220000300800 */
[----:B------:R-:W-:-:S04]  /*45170*/  UISETP.GT.AND UP1, UPT, UR16, 0x3c, UPT ;  /* 0x0000003c1000788c */ /* 0x000fc8000bf24270 */
[----:B------:R-:W-:-:S04]  /*45180*/  USEL UR12, URZ, 0x4, !UP1 ;  /* 0x000000043f0c7887 */ /* 0x000fc8000c800000 */
[----:B------:R-:W-:-:S06]  /*45190*/  USEL UR12, UR12, URZ, !UP0 ;  /* 0x0000003f0c0c7287 */ /* 0x000fcc000c000000 */
[----:B------:R-:W-:-:S13]  /*451a0*/  ISETP.NE.U32.AND P1, PT, RZ, UR12, PT ;  /* 0x0000000cff007c0c */ /* 0x000fda000bf25070 */
[----:B------:R1:W-:Y:S01]  /*451b0*/  LDGSTS.E [R5+0x10000], desc[UR8][R116.64], P1 ;  /* 0x1000000074057fae */ /* 0x0003e20008921848 */
[----:B---3--:R-:W-:-:S05]  /*451c0*/  IADD3 R112, P0, R112, R2, RZ ;  /* 0x0000000270707210 */ /* 0x008fca0007f1e0ff */
[--C-:B--2---:R-:W-:Y:S01]  /*451d0*/  IMAD.X R113, R113, 0x1, R0.reuse, P0 ;  /* 0x0000000171717824 */ /* 0x104fe200000e0600 */
[----:B------:R-:W-:Y:S01]  /*451e0*/  IADD3 R111, P2, R111, R2, RZ ;  /* 0x000000026f6f7210 */ /* 0x000fe20007f5e0ff */
[----:B------:R2:W-:Y:S01]  /*451f0*/  STL [R1+0x17d0], R112 ;  /* 0x0017d07001007387 */ /* 0x0005e20000100800 */
[----:B-1----:R-:W-:Y:S01]  /*45200*/  MOV R116, R112 ;  /* 0x0000007000747202 */ /* 0x002fe20000000f00 */
[----:B------:R-:W-:Y:S02]  /*45210*/  IMAD.MOV.U32 R117, RZ, RZ, R113 ;  /* 0x000000ffff757224 */ /* 0x000fe400078e0071 */
[----:B------:R1:W-:Y:S01]  /*45220*/  STL [R1+0x17cc], R113 ;  /* 0x0017cc7101007387 */ /* 0x0003e20000100800 */
[----:B------:R-:W-:-:S03]  /*45230*/  IMAD.X R115, R115, 0x1, R0, P2 ;  /* 0x0000000173737824 */ /* 0x000fc600010e0600 */
[----:B------:R3:W-:Y:S04]  /*45240*/  STL [R1+0x17d8], R111 ;  /* 0x0017d86f01007387 */ /* 0x0007e80000100800 */
[----:B--2---:R-:W2:Y:S04]  /*45250*/  LDL.LU R112, [R1+0x17f8] ;  /* 0x0017f80001707983 */ /* 0x004ea80000300800 */
[----:B------:R-:W-:Y:S04]  /*45260*/  STL [R1+0x17d4], R115 ;  /* 0x0017d47301007387 */ /* 0x000fe80000100800 */
[----:B------:R3:W-:Y:S01]  /*45270*/  LDGSTS.E [R5+0x14000], desc[UR8][R116.64], P1 ;  /* 0x1400000074057fae */ /* 0x0007e20008921848 */
[----:B------:R-:W-:-:S03]  /*45280*/  IADD3 R109, P0, R109, R2, RZ ;  /* 0x000000026d6d7210 */ /* 0x000fc60007f1e0ff */
[----:B-1----:R-:W2:Y:S02]  /*45290*/  LDL.LU R113, [R1+0x17f4] ;  /* 0x0017f40001717983 */ /* 0x002ea40000300800 */
[----:B------:R-:W-:Y:S01]  /*452a0*/  IMAD.X R110, R110, 0x1, R0, P0 ;  /* 0x000000016e6e7824 */ /* 0x000fe200000e0600 */
[----:B------:R-:W-:Y:S01]  /*452b0*/  MOV R118, R109 ;  /* 0x0000006d00767202 */ /* 0x000fe20000000f00 */
[----:B---3--:R-:W-:Y:S02]  /*452c0*/  IMAD.MOV.U32 R116, RZ, RZ, R111 ;  /* 0x000000ffff747224 */ /* 0x008fe400078e006f */
[----:B------:R-:W-:Y:S02]  /*452d0*/  IMAD.MOV.U32 R117, RZ, RZ, R115 ;  /* 0x000000ffff757224 */ /* 0x000fe400078e0073 */
[----:B------:R-:W-:-:S03]  /*452e0*/  IMAD.MOV.U32 R119, RZ, RZ, R110 ;  /* 0x000000ffff777224 */ /* 0x000fc600078e006e */
[----:B------:R-:W-:Y:S04]  /*452f0*/  LDGSTS.E [R5+0x18000], desc[UR8][R116.64], P1 ;  /* 0x1800000074057fae */ /* 0x000fe80008921848 */
[----:B------:R1:W-:Y:S04]  /*45300*/  LDGSTS.E [R5+0x1c000], desc[UR8][R118.64], P1 ;  /* 0x1c00000076057fae */ /* 0x0003e80008921848 */
[----:B------:R-:W3:Y:S04]  /*45310*/  LDL.LU R116, [R1+0x1800] ;  /* 0x0018000001747983 */ /* 0x000ee80000300800 */
[----:B------:R-:W-:Y:S04]  /*45320*/  STL [R1+0x17e0], R109 ;  /* 0x0017e06d01007387 */ /* 0x000fe80000100800 */
[----:B------:R1:W-:Y:S04]  /*45330*/  STL [R1+0x17dc], R110 ;  /* 0x0017dc6e01007387 */ /* 0x0003e80000100800 */
[----:B------:R-:W3:Y:S04]  /*45340*/  LDL.LU R117, [R1+0x17fc] ;  /* 0x0017fc0001757983 */ /* 0x000ee80000300800 */
[----:B------:R-:W3:Y:S04]  /*45350*/  LDL.LU R111, [R1+0x1804] ;  /* 0x00180400016f7983 */ /* 0x000ee80000300800 */
[----:B-1----:R-:W3:Y:S01]  /*45360*/  LDL.LU R110, [R1+0x1808] ;  /* 0x00180800016e7983 */ /* 0x002ee20000300800 */
[----:B----4-:R-:W-:-:S05]  /*45370*/  IADD3 R23, P1, R23, R2, RZ ;  /* 0x0000000217177210 */ /* 0x010fca0007f3e0ff */
[--C-:B------:R-:W-:Y:S01]  /*45380*/  IMAD.X R108, R108, 0x1, R0.reuse, P1 ;  /* 0x000000016c6c7824 */ /* 0x100fe200008e0600 */
[----:B------:R-:W-:Y:S01]  /*45390*/  IADD3 R22, P2, R22, R2, RZ ;  /* 0x0000000216167210 */ /* 0x000fe20007f5e0ff */
[----:B------:R-:W-:Y:S04]  /*453a0*/  STL [R1+0x17e8], R23 ;  /* 0x0017e81701007387 */ /* 0x000fe80000100800 */
[----:B------:R-:W-:Y:S01]  /*453b0*/  IMAD.X R114, R114, 0x1, R0, P2 ;  /* 0x0000000172727824 */ /* 0x000fe200010e0600 */
[----:B------:R1:W-:Y:S01]  /*453c0*/  STL [R1+0x17e4], R108 ;  /* 0x0017e46c01007387 */ /* 0x0003e20000100800 */
[----:B------:R-:W-:-:S03]  /*453d0*/  MOV R119, R108 ;  /* 0x0000006c00777202 */ /* 0x000fc60000000f00 */
[----:B------:R-:W-:Y:S01]  /*453e0*/  STL [R1+0x17f0], R22 ;  /* 0x0017f01601007387 */ /* 0x000fe20000100800 */
[----:B------:R-:W-:-:S03]  /*453f0*/  IMAD.MOV.U32 R118, RZ, RZ, R23 ;  /* 0x000000ffff767224 */ /* 0x000fc600078e0017 */
[----:B------:R-:W4:Y:S01]  /*45400*/  LDL.LU R109, [R1+0x180c] ;  /* 0x00180c00016d7983 */ /* 0x000f220000300800 */
[----:B------:R-:W-:-:S03]  /*45410*/  IMAD.MOV.U32 R115, RZ, RZ, R114 ;  /* 0x000000ffff737224 */ /* 0x000fc600078e0072 */
[----:B------:R1:W-:Y:S04]  /*45420*/  STL [R1+0x17ec], R114 ;  /* 0x0017ec7201007387 */ /* 0x0003e80000100800 */
[----:B-1----:R-:W4:Y:S04]  /*45430*/  LDL.LU R108, [R1+0x1810] ;  /* 0x00181000016c7983 */ /* 0x002f280000300800 */
[----:B------:R-:W4:Y:S01]  /*45440*/  LDL.LU R23, [R1+0x1814] ;  /* 0x0018140001177983 */ /* 0x000f220000300800 */
[----:B------:R-:W-:-:S03]  /*45450*/  IMAD.MOV.U32 R114, RZ, RZ, R22 ;  /* 0x000000ffff727224 */ /* 0x000fc600078e0016 */
[----:B------:R-:W4:Y:S01]  /*45460*/  LDL.LU R22, [R1+0x1818] ;  /* 0x0018180001167983 */ /* 0x000f220000300800 */
[----:B------:R-:W-:-:S04]  /*45470*/  UISETP.GT.AND UP1, UPT, UR16, 0x3d, UPT ;  /* 0x0000003d1000788c */ /* 0x000fc8000bf24270 */
[----:B------:R-:W-:-:S04]  /*45480*/  USEL UR12, URZ, 0x4, !UP1 ;  /* 0x000000043f0c7887 */ /* 0x000fc8000c800000 */
[----:B------:R-:W-:-:S06]  /*45490*/  USEL UR12, UR12, URZ, !UP0 ;  /* 0x0000003f0c0c7287 */ /* 0x000fcc000c000000 */
[----:B------:R-:W-:Y:S01]  /*454a0*/  ISETP.NE.U32.AND P0, PT, RZ, UR12, PT ;  /* 0x0000000cff007c0c */ /* 0x000fe2000bf05070 */
[----:B------:R-:W-:-:S12]  /*454b0*/  UISETP.GT.AND UP1, UPT, UR16, 0x3e, UPT ;  /* 0x0000003e1000788c */ /* 0x000fd8000bf24270 */
[----:B------:R-:W-:Y:S04]  /*454c0*/  LDGSTS.E [R5+0x10004], desc[UR8][R118.64], P0 ;  /* 0x1000400076057fae */ /* 0x000fe80008121848 */
[----:B------:R-:W-:Y:S01]  /*454d0*/  LDGSTS.E [R5+0x14004], desc[UR8][R114.64], P0 ;  /* 0x1400400072057fae */ /* 0x000fe20008121848 */
[----:B------:R-:W-:-:S04]  /*454e0*/  USEL UR12, URZ, 0x4, !UP1 ;  /* 0x000000043f0c7887 */ /* 0x000fc8000c800000 */
[----:B------:R-:W-:Y:S01]  /*454f0*/  USEL UR12, UR12, URZ, !UP0 ;  /* 0x0000003f0c0c7287 */ /* 0x000fe2000c000000 */
[----:B--2---:R-:W-:-:S05]  /*45500*/  IADD3 R112, P1, R112, R2, RZ ;  /* 0x0000000270707210 */ /* 0x004fca0007f3e0ff */
[----:B------:R-:W-:Y:S01]  /*45510*/  STL [R1+0x17f8], R112 ;  /* 0x0017f87001007387 */ /* 0x000fe20000100800 */
[----:B------:R-:W-:-:S05]  /*45520*/  IMAD.X R113, R113, 0x1, R0, P1 ;  /* 0x0000000171717824 */ /* 0x000fca00008e0600 */
[----:B------:R1:W-:Y:S04]  /*45530*/  STL [R1+0x17f4], R113 ;  /* 0x0017f47101007387 */ /* 0x0003e80000100800 */
[----:B------:R-:W2:Y:S04]  /*45540*/  LDL.LU R115, [R1+0x181c] ;  /* 0x00181c0001737983 */ /* 0x000ea80000300800 */
[----:B------:R-:W2:Y:S04]  /*45550*/  LDL.LU R114, [R1+0x1820] ;  /* 0x0018200001727983 */ /* 0x000ea80000300800 */
[----:B------:R-:W-:Y:S01]  /*45560*/  LDGSTS.E [R5+0x18004], desc[UR8][R112.64], P0 ;  /* 0x1800400070057fae */ /* 0x000fe20008121848 */
[----:B---3--:R-:W-:-:S03]  /*45570*/  IADD3 R116, P2, R116, R2, RZ ;  /* 0x0000000274747210 */ /* 0x008fc60007f5e0ff */
[----:B-1----:R-:W3:Y:S04]  /*45580*/  LDL.LU R113, [R1+0x1824] ;  /* 0x0018240001717983 */ /* 0x002ee80000300800 */
[----:B------:R-:W3:Y:S01]  /*45590*/  LDL.LU R112, [R1+0x1828] ;  /* 0x0018280001707983 */ /* 0x000ee20000300800 */
[----:B------:R-:W-:-:S03]  /*455a0*/  IMAD.X R117, R117, 0x1, R0, P2 ;  /* 0x0000000175757824 */ /* 0x000fc600010e0600 */
[----:B------:R-:W-:Y:S01]  /*455b0*/  STL [R1+0x1800], R116 ;  /* 0x0018007401007387 */ /* 0x000fe20000100800 */
[----:B------:R-:W-:-:S03]  /*455c0*/  IADD3 R110, P3, R110, R2, RZ ;  /* 0x000000026e6e7210 */ /* 0x000fc60007f7e0ff */
[----:B------:R1:W-:Y:S01]  /*455d0*/  STL [R1+0x17fc], R117 ;  /* 0x0017fc7501007387 */ /* 0x0003e20000100800 */
[----:B------:R-:W-:-:S03]  /*455e0*/  IADD3.X R111, R111, R0, RZ, P3, !PT ;  /* 0x000000006f6f7210 */ /* 0x000fc60001ffe4ff */
[----:B------:R-:W-:Y:S01]  /*455f0*/  STL [R1+0x1808], R110 ;  /* 0x0018086e01007387 */ /* 0x000fe20000100800 */
[----:B------:R-:W-:-:S03]  /*45600*/  ISETP.NE.U32.AND P1, PT, RZ, UR12, PT ;  /* 0x0000000cff007c0c */ /* 0x000fc6000bf25070 */
[----:B------:R1:W-:Y:S04]  /*45610*/  LDGSTS.E [R5+0x1c004], desc[UR8][R116.64], P0 ;  /* 0x1c00400074057fae */ /* 0x0003e80008121848 */
[----:B------:R1:W-:Y:S02]  /*45620*/  STL [R1+0x1804], R111 ;  /* 0x0018046f01007387 */ /* 0x0003e40000100800 */
[----:B-1----:R-:W-:Y:S02]  /*45630*/  IMAD.MOV.U32 R117, RZ, RZ, R111 ;  /* 0x000000ffff757224 */ /* 0x002fe400078e006f */
[----:B------:R-:W-:Y:S01]  /*45640*/  IMAD.MOV.U32 R116, RZ, RZ, R110 ;  /* 0x000000ffff747224 */ /* 0x000fe200078e006e */
[----:B------:R-:W3:Y:S04]  /*45650*/  LDL.LU R111, [R1+0x182c] ;  /* 0x00182c00016f7983 */ /* 0x000ee80000300800 */
[----:B------:R-:W3:Y:S04]  /*45660*/  LDL.LU R110, [R1+0x1830] ;  /* 0x00183000016e7983 */ /* 0x000ee80000300800 */
[----:B------:R1:W-:Y:S01]  /*45670*/  LDGSTS.E [R5+0x10008], desc[UR8][R116.64], P1 ;  /* 0x1000800074057fae */ /* 0x0003e20008921848 */
[----:B----4-:R-:W-:-:S05]  /*45680*/  IADD3 R108, P0, R108, R2, RZ ;  /* 0x000000026c6c7210 */ /* 0x010fca0007f1e0ff */
[--C-:B------:R-:W-:Y:S01]  /*45690*/  IMAD.X R109, R109, 0x1, R0.reuse, P0 ;  /* 0x000000016d6d7824 */ /* 0x100fe200000e0600 */
[----:B------:R-:W-:Y:S01]  /*456a0*/  IADD3 R22, P2, R22, R2, RZ ;  /* 0x0000000216167210 */ /* 0x000fe20007f5e0ff */
[----:B------:R-:W-:Y:S02]  /*456b0*/  STL [R1+0x1810], R108 ;  /* 0x0018106c01007387 */ /* 0x000fe40000100800 */
[----:B-1----:R-:W-:Y:S02]  /*456c0*/  IMAD.MOV.U32 R117, RZ, RZ, R109 ;  /* 0x000000ffff757224 */ /* 0x002fe400078e006d */
[----:B------:R-:W-:Y:S01]  /*456d0*/  IMAD.X R23, R23, 0x1, R0, P2 ;  /* 0x0000000117177824 */ /* 0x000fe200010e0600 */
[----:B------:R1:W-:Y:S01]  /*456e0*/  STL [R1+0x180c], R109 ;  /* 0x00180c6d01007387 */ /* 0x0003e20000100800 */
[----:B------:R-:W-:-:S03]  /*456f0*/  MOV R116, R108 ;  /* 0x0000006c00747202 */ /* 0x000fc60000000f00 */
[----:B------:R-:W-:Y:S04]  /*45700*/  STL [R1+0x1818], R22 ;  /* 0x0018181601007387 */ /* 0x000fe80000100800 */
[----:B------:R4:W-:Y:S04]  /*45710*/  LDGSTS.E [R5+0x14008], desc[UR8][R116.64], P1 ;  /* 0x1400800074057fae */ /* 0x0009e80008921848 */
[----:B-1----:R-:W3:Y:S04]  /*45720*/  LDL.LU R109, [R1+0x1834] ;  /* 0x00183400016d7983 */ /* 0x002ee80000300800 */
[----:B------:R1:W-:Y:S04]  /*45730*/  STL [R1+0x1814], R23 ;  /* 0x0018141701007387 */ /* 0x0003e80000100800 */
[----:B------:R-:W3:Y:S01]  /*45740*/  LDL.LU R108, [R1+0x1838] ;  /* 0x00183800016c7983 */ /* 0x000ee20000300800 */
[----:B----4-:R-:W-:-:S02]  /*45750*/  IMAD.MOV.U32 R117, RZ, RZ, R23 ;  /* 0x000000ffff757224 */ /* 0x010fc400078e0017 */
[----:B------:R-:W-:Y:S01]  /*45760*/  IMAD.MOV.U32 R116, RZ, RZ, R22 ;  /* 0x000000ffff747224 */ /* 0x000fe200078e0016 */
[----:B-1----:R-:W4:Y:S04]  /*45770*/  LDL.LU R23, [R1+0x183c] ;  /* 0x00183c0001177983 */ /* 0x002f280000300800 */
[----:B------:R-:W4:Y:S04]  /*45780*/  LDL.LU R22, [R1+0x1840] ;  /* 0x0018400001167983 */ /* 0x000f280000300800 */
[----:B------:R-:W-:Y:S01]  /*45790*/  LDGSTS.E [R5+0x18008], desc[UR8][R116.64], P1 ;  /* 0x1800800074057fae */ /* 0x000fe20008921848 */
[----:B------:R-:W-:-:S04]  /*457a0*/  UISETP.GT.AND UP1, UPT, UR16, 0x3f, UPT ;  /* 0x0000003f1000788c */ /* 0x000fc8000bf24270 */
[----:B------:R-:W-:-:S04]  /*457b0*/  USEL UR12, URZ, 0x4, !UP1 ;  /* 0x000000043f0c7887 */ /* 0x000fc8000c800000 */
[----:B------:R-:W-:Y:S01]  /*457c0*/  USEL UR12, UR12, URZ, !UP0 ;  /* 0x0000003f0c0c7287 */ /* 0x000fe2000c000000 */
[----:B--2---:R-:W-:-:S05]  /*457d0*/  IADD3 R114, P0, R114, R2, RZ ;  /* 0x0000000272727210 */ /* 0x004fca0007f1e0ff */
[----:B------:R-:W-:-:S05]  /*457e0*/  IMAD.X R115, R115, 0x1, R0, P0 ;  /* 0x0000000173737824 */ /* 0x000fca00000e0600 */
[----:B------:R-:W-:Y:S04]  /*457f0*/  LDGSTS.E [R5+0x1c008], desc[UR8][R114.64], P1 ;  /* 0x1c00800072057fae */ /* 0x000fe80008921848 */
[----:B------:R-:W-:Y:S01]  /*45800*/  STL [R1+0x1820], R114 ;  /* 0x0018207201007387 */ /* 0x000fe20000100800 */
[----:B---3--:R-:W-:-:S03]  /*45810*/  IADD3 R112, P1, R112, R2, RZ ;  /* 0x0000000270707210 */ /* 0x008fc60007f3e0ff */
[----:B------:R1:W-:Y:S01]  /*45820*/  STL [R1+0x181c], R115 ;  /* 0x00181c7301007387 */ /* 0x0003e20000100800 */
[----:B------:R-:W-:-:S03]  /*45830*/  IADD3.X R113, R113, R0, RZ, P1, !PT ;  /* 0x0000000071717210 */ /* 0x000fc60000ffe4ff */
[----:B------:R-:W-:Y:S04]  /*45840*/  STL [R1+0x1828], R112 ;  /* 0x0018287001007387 */ /* 0x000fe80000100800 */
[----:B------:R2:W-:Y:S01]  /*45850*/  STL [R1+0x1824], R113 ;  /* 0x0018247101007387 */ /* 0x0005e20000100800 */
[----:B------:R-:W-:-:S13]  /*45860*/  ISETP.NE.U32.AND P0, PT, RZ, UR12, PT ;  /* 0x0000000cff007c0c */ /* 0x000fda000bf05070 */
[----:B------:R-:W-:Y:S01]  /*45870*/  LDGSTS.E [R5+0x1000c], desc[UR8][R112.64], P0 ;  /* 0x1000c00070057fae */ /* 0x000fe20008121848 */
[----:B------:R-:W-:-:S05]  /*45880*/  IADD3 R110, P2, R110, R2, RZ ;  /* 0x000000026e6e7210 */ /* 0x000fca0007f5e0ff */
[----:B------:R-:W-:Y:S01]  /*45890*/  STL [R1+0x1830], R110 ;  /* 0x0018306e01007387 */ /* 0x000fe20000100800 */
[----:B------:R-:W-:-:S03]  /*458a0*/  IMAD.X R111, R111, 0x1, R0, P2 ;  /* 0x000000016f6f7824 */ /* 0x000fc600010e0600 */
[----:B------:R-:W3:Y:S04]  /*458b0*/  LDL.LU.64 R122, [R1+0x1038] ;  /* 0x00103800017a7983 */ /* 0x000ee80000300a00 */
[----:B------:R2:W-:Y:S04]  /*458c0*/  STL [R1+0x182c], R111 ;  /* 0x00182c6f01007387 */ /* 0x0005e80000100800 */
[----:B------:R-:W3:Y:S04]  /*458d0*/  LDL.LU.64 R120, [R1+0x1018] ;  /* 0x0010180001787983 */ /* 0x000ee80000300a00 */
[----:B------:R-:W3:Y:S04]  /*458e0*/  LDL.LU.64 R118, [R1+0xff8] ;  /* 0x000ff80001767983 */ /* 0x000ee80000300a00 */
[----:B------:R-:W3:Y:S04]  /*458f0*/  LDL.LU.64 R116, [R1+0xfd8] ;  /* 0x000fd80001747983 */ /* 0x000ee80000300a00 */
[----:B------:R-:W-:Y:S01]  /*45900*/  LDGSTS.E [R5+0x1400c], desc[UR8][R110.64], P0 ;  /* 0x1400c0006e057fae */ /* 0x000fe20008121848 */
[----:B------:R-:W-:-:S05]  /*45910*/  IADD3 R108, P1, R108, R2, RZ ;  /* 0x000000026c6c7210 */ /* 0x000fca0007f3e0ff */
[----:B------:R-:W-:Y:S01]  /*45920*/  IMAD.X R109, R109, 0x1, R0, P1 ;  /* 0x000000016d6d7824 */ /* 0x000fe200008e0600 */
[----:B------:R-:W-:Y:S01]  /*45930*/  STL [R1+0x1838], R108 ;  /* 0x0018386c01007387 */ /* 0x000fe20000100800 */
[----:B----4-:R-:W-:-:S03]  /*45940*/  IADD3 R22, P2, R22, R2, RZ ;  /* 0x0000000216167210 */ /* 0x010fc60007f5e0ff */
[----:B------:R4:W-:Y:S04]  /*45950*/  STL [R1+0x1834], R109 ;  /* 0x0018346d01007387 */ /* 0x0009e80000100800 */
[----:B------:R-:W-:Y:S01]  /*45960*/  STL [R1+0x1840], R22 ;  /* 0x0018401601007387 */ /* 0x000fe20000100800 */
[----:B------:R-:W-:-:S03]  /*45970*/  IMAD.X R23, R23, 0x1, R0, P2 ;  /* 0x0000000117177824 */ /* 0x000fc600010e0600 */
[----:B-1----:R-:W3:Y:S04]  /*45980*/  LDL.LU.64 R114, [R1+0xfb8] ;  /* 0x000fb80001727983 */ /* 0x002ee80000300a00 */
[----:B------:R1:W-:Y:S04]  /*45990*/  STL [R1+0x183c], R23 ;  /* 0x00183c1701007387 */ /* 0x0003e80000100800 */
[----:B--2---:R-:W2:Y:S04]  /*459a0*/  LDL.LU.64 R112, [R1+0xf98] ;  /* 0x000f980001707983 */ /* 0x004ea80000300a00 */
[----:B------:R-:W2:Y:S04]  /*459b0*/  LDL.LU.64 R110, [R1+0xf78] ;  /* 0x000f7800016e7983 */ /* 0x000ea80000300a00 */
[----:B------:R-:W-:Y:S04]  /*459c0*/  LDGSTS.E [R5+0x1800c], desc[UR8][R108.64], P0 ;  /* 0x1800c0006c057fae */ /* 0x000fe80008121848 */
[----:B------:R1:W-:Y:S01]  /*459d0*/  LDGSTS.E [R5+0x1c00c], desc[UR8][R22.64], P0 ;  /* 0x1c00c00016057fae */ /* 0x0003e20008121848 */
[----:B------:R-:W1:Y:S03]  /*459e0*/  S2R R153, SR_TID.X ;  /* 0x0000000000997919 */ /* 0x000e660000002100 */
[----:B----4-:R-:W4:Y:S04]  /*459f0*/  LDL.LU.64 R108, [R1+0xf58] ;  /* 0x000f5800016c7983 */ /* 0x010f280000300a00 */
[----:B-1----:R-:W4:Y:S01]  /*45a00*/  LDL.LU.64 R22, [R1+0xf38] ;  /* 0x000f380001167983 */ /* 0x002f220000300a00 */
[----:B------:R-:W-:Y:S01]  /*45a10*/  PLOP3.LUT P1, PT, PT, PT, UP0, 0x80, 0x0 ;  /* 0x000000000000781c */ /* 0x000fe20003f2f008 */
[----:B------:R-:W-:-:S02]  /*45a20*/  ULEA UR12, UR6, UR5, 0x10 ;  /* 0x00000005060c7291 */ /* 0x000fc4000f8e803f */
[----:B------:R-:W0:Y:S01]  /*45a30*/  LDGDEPBAR ;  /* 0x00000000000079af */ /* 0x000e220000000000 */
[----:B------:R-:W-:-:S04]  /*45a40*/  LOP3.LUT R124, R153, 0x3f, RZ, 0xc0, !PT ;  /* 0x0000003f997c7812 */ /* 0x000fc800078ec0ff */
[----:B------:R-:W-:-:S04]  /*45a50*/  ISETP.GE.AND P0, PT, R124, UR16, PT ;  /* 0x000000107c007c0c */ /* 0x000fc8000bf06270 */
[----:B------:R-:W-:-:S04]  /*45a60*/  SEL R5, RZ, 0x4, P0 ;  /* 0x00000004ff057807 */ /* 0x000fc80000000000 */
[----:B------:R-:W-:-:S04]  /*45a70*/  SEL R5, R5, RZ, !P1 ;  /* 0x000000ff05057207 */ /* 0x000fc80004800000 */
[----:B------:R-:W-:Y:S02]  /*45a80*/  ISETP.NE.U32.AND P0, PT, R5, RZ, PT ;  /* 0x000000ff0500720c */ /* 0x000fe40003f05070 */
[----:B---3--:R-:W-:-:S05]  /*45a90*/  IADD3 R140, P1, R122, R4, RZ ;  /* 0x000000047a8c7210 */ /* 0x008fca0007f3e0ff */
[----:B------:R-:W-:Y:S01]  /*45aa0*/  IMAD.X R5, R123, 0x1, R3, P1 ;  /* 0x000000017b057824 */ /* 0x000fe200008e0603 */
[----:B------:R-:W-:-:S04]  /*45ab0*/  IADD3 R138, P1, R120, R4, RZ ;  /* 0x00000004788a7210 */ /* 0x000fc80007f3e0ff */
[----:B------:R-:W-:Y:S02]  /*45ac0*/  IADD3.X R139, R121, R3, RZ, P1, !PT ;  /* 0x00000003798b7210 */ /* 0x000fe40000ffe4ff */
[-C--:B------:R-:W-:Y:S01]  /*45ad0*/  IADD3 R136, P1, R118, R4.reuse, RZ ;  /* 0x0000000476887210 */ /* 0x080fe20007f3e0ff */
[----:B------:R-:W3:Y:S04]  /*45ae0*/  LDL.LU.64 R120, [R1+0xf18] ;  /* 0x000f180001787983 */ /* 0x000ee80000300a00 */
[--C-:B------:R-:W-:Y:S01]  /*45af0*/  IMAD.X R137, R119, 0x1, R3.reuse, P1 ;  /* 0x0000000177897824 */ /* 0x100fe200008e0603 */
[----:B------:R-:W-:Y:S01]  /*45b00*/  IADD3 R134, P1, R116, R4, RZ ;  /* 0x0000000474867210 */ /* 0x000fe20007f3e0ff */
[----:B------:R-:W3:Y:S04]  /*45b10*/  LDL.LU.64 R118, [R1+0xef8] ;  /* 0x000ef80001767983 */ /* 0x000ee80000300a00 */
[----:B------:R-:W-:-:S02]  /*45b20*/  IMAD.X R135, R117, 0x1, R3, P1 ;  /* 0x0000000175877824 */ /* 0x000fc400008e0603 */
[----:B------:R-:W3:Y:S01]  /*45b30*/  LDL.LU.64 R116, [R1+0xed8] ;  /* 0x000ed80001747983 */ /* 0x000ee20000300a00 */
[----:B------:R-:W-:-:S05]  /*45b40*/  IADD3 R132, P1, R114, R4, RZ ;  /* 0x0000000472847210 */ /* 0x000fca0007f3e0ff */
[----:B------:R-:W-:Y:S02]  /*45b50*/  IMAD.X R133, R115, 0x1, R3, P1 ;  /* 0x0000000173857824 */ /* 0x000fe400008e0603 */
[----:B------:R-:W3:Y:S01]  /*45b60*/  LDL.LU.64 R114, [R1+0xeb8] ;  /* 0x000eb80001727983 */ /* 0x000ee20000300a00 */
[----:B--2---:R-:W-:-:S05]  /*45b70*/  IADD3 R130, P1, R112, R4, RZ ;  /* 0x0000000470827210 */ /* 0x004fca0007f3e0ff */
[----:B------:R-:W-:Y:S01]  /*45b80*/  IMAD.X R131, R113, 0x1, R3, P1 ;  /* 0x0000000171837824 */ /* 0x000fe200008e0603 */
[-C--:B------:R-:W-:Y:S01]  /*45b90*/  IADD3 R128, P1, R110, R4.reuse, RZ ;  /* 0x000000046e807210 */ /* 0x080fe20007f3e0ff */
[----:B------:R-:W2:Y:S03]  /*45ba0*/  LDL.LU.64 R112, [R1+0xe98] ;  /* 0x000e980001707983 */ /* 0x000ea60000300a00 */
[----:B------:R-:W-:Y:S02]  /*45bb0*/  IADD3.X R129, R111, R3, RZ, P1, !PT ;  /* 0x000000036f817210 */ /* 0x000fe40000ffe4ff */
[----:B------:R-:W2:Y:S01]  /*45bc0*/  LDL.LU.64 R110, [R1+0xe78] ;  /* 0x000e7800016e7983 */ /* 0x000ea20000300a00 */
[----:B----4-:R-:W-:-:S05]  /*45bd0*/  IADD3 R126, P1, R108, R4, RZ ;  /* 0x000000046c7e7210 */ /* 0x010fca0007f3e0ff */
[--C-:B------:R-:W-:Y:S01]  /*45be0*/  IMAD.X R127, R109, 0x1, R3.reuse, P1 ;  /* 0x000000016d7f7824 */ /* 0x100fe200008e0603 */
[----:B------:R-:W-:Y:S01]  /*45bf0*/  IADD3 R124, P1, R22, R4, RZ ;  /* 0x00000004167c7210 */ /* 0x000fe20007f3e0ff */
[----:B------:R-:W4:Y:S04]  /*45c00*/  LDL.LU.64 R108, [R1+0xe58] ;  /* 0x000e5800016c7983 */ /* 0x000f280000300a00 */
[----:B------:R-:W-:Y:S02]  /*45c10*/  IMAD.X R125, R23, 0x1, R3, P1 ;  /* 0x00000001177d7824 */ /* 0x000fe400008e0603 */
[----:B------:R-:W4:Y:S04]  /*45c20*/  LDL.LU.64 R22, [R1+0xe38] ;  /* 0x000e380001167983 */ /* 0x000f280000300a00 */
[----:B------:R-:W4:Y:S01]  /*45c30*/  LDL.LU.64 R142, [R1+0xe18] ;  /* 0x000e1800018e7983 */ /* 0x000f220000300a00 */
[----:B------:R-:W-:-:S05]  /*45c40*/  IMAD.MOV.U32 R141, RZ, RZ, R5 ;  /* 0x000000ffff8d7224 */ /* 0x000fca00078e0005 */
        /* <DEDUP_REMOVED lines=9> */
[----:B---3--:R-:W-:-:S05]  /*45ce0*/  IADD3 R122, P1, R120, R4, RZ ;  /* 0x00000004787a7210 */ /* 0x008fca0007f3e0ff */
[----:B------:R-:W-:Y:S01]  /*45cf0*/  IMAD.X R123, R121, 0x1, R3, P1 ;  /* 0x00000001797b7824 */ /* 0x000fe200008e0603 */
[----:B------:R-:W-:-:S05]  /*45d00*/  IADD3 R120, P1, R118, R4, RZ ;  /* 0x0000000476787210 */ /* 0x000fca0007f3e0ff */
[----:B------:R-:W-:Y:S01]  /*45d10*/  IMAD.X R121, R119, 0x1, R3, P1 ;  /* 0x0000000177797824 */ /* 0x000fe200008e0603 */
[----:B------:R-:W-:-:S04]  /*45d20*/  IADD3 R118, P1, R116, R4, RZ ;  /* 0x0000000474767210 */ /* 0x000fc80007f3e0ff */
[----:B------:R-:W-:Y:S02]  /*45d30*/  IADD3.X R119, R117, R3, RZ, P1, !PT ;  /* 0x0000000375777210 */ /* 0x000fe40000ffe4ff */
[----:B------:R-:W-:-:S05]  /*45d40*/  IADD3 R116, P1, R114, R4, RZ ;  /* 0x0000000472747210 */ /* 0x000fca0007f3e0ff */
[----:B------:R-:W-:Y:S01]  /*45d50*/  IMAD.X R117, R115, 0x1, R3, P1 ;  /* 0x0000000173757824 */ /* 0x000fe200008e0603 */
[----:B--2---:R-:W-:-:S05]  /*45d60*/  IADD3 R114, P1, R112, R4, RZ ;  /* 0x0000000470727210 */ /* 0x004fca0007f3e0ff */
[----:B------:R-:W-:Y:S01]  /*45d70*/  IMAD.X R115, R113, 0x1, R3, P1 ;  /* 0x0000000171737824 */ /* 0x000fe200008e0603 */
[----:B------:R-:W-:-:S05]  /*45d80*/  IADD3 R112, P1, R110, R4, RZ ;  /* 0x000000046e707210 */ /* 0x000fca0007f3e0ff */
[----:B------:R-:W-:Y:S01]  /*45d90*/  IMAD.X R113, R111, 0x1, R3, P1 ;  /* 0x000000016f717824 */ /* 0x000fe200008e0603 */
[----:B----4-:R-:W-:-:S05]  /*45da0*/  IADD3 R110, P1, R108, R4, RZ ;  /* 0x000000046c6e7210 */ /* 0x010fca0007f3e0ff */
[----:B------:R-:W-:Y:S01]  /*45db0*/  IMAD.X R111, R109, 0x1, R3, P1 ;  /* 0x000000016d6f7824 */ /* 0x000fe200008e0603 */
[----:B------:R-:W-:-:S04]  /*45dc0*/  IADD3 R108, P1, R22, R4, RZ ;  /* 0x00000004166c7210 */ /* 0x000fc80007f3e0ff */
[----:B------:R-:W-:Y:S02]  /*45dd0*/  IADD3.X R109, R23, R3, RZ, P1, !PT ;  /* 0x00000003176d7210 */ /* 0x000fe40000ffe4ff */
[----:B------:R-:W-:-:S05]  /*45de0*/  IADD3 R22, P1, R142, R4, RZ ;  /* 0x000000048e167210 */ /* 0x000fca0007f3e0ff */
[----:B------:R-:W-:Y:S01]  /*45df0*/  IMAD.X R23, R143, 0x1, R3, P1 ;  /* 0x000000018f177824 */ /* 0x000fe200008e0603 */
[----:B------:R-:W-:-:S05]  /*45e00*/  IADD3 R155, P1, R250, R4, RZ ;  /* 0x00000004fa9b7210 */ /* 0x000fca0007f3e0ff */
[----:B------:R-:W-:Y:S01]  /*45e10*/  IMAD.X R250, R251, 0x1, R3, P1 ;  /* 0x00000001fbfa7824 */ /* 0x000fe200008e0603 */
[----:B------:R-:W-:-:S05]  /*45e20*/  IADD3 R154, P1, R12, R4, RZ ;  /* 0x000000040c9a7210 */ /* 0x000fca0007f3e0ff */
[----:B------:R-:W-:Y:S01]  /*45e30*/  IMAD.X R12, R13, 0x1, R3, P1 ;  /* 0x000000010d0c7824 */ /* 0x000fe200008e0603 */
[----:B------:R-:W-:-:S05]  /*45e40*/  IADD3 R153, P1, R242, R4, RZ ;  /* 0x00000004f2997210 */ /* 0x000fca0007f3e0ff */
        /* <DEDUP_REMOVED lines=18> */
[--C-:B------:R-:W-:Y:S01]  /*45f70*/  IMAD.X R170, R171, 0x1, R3.reuse, P1 ;  /* 0x00000001abaa7824 */ /* 0x100fe200008e0603 */
[-C--:B------:R-:W-:Y:S01]  /*45f80*/  IADD3 R143, P1, R162, R4.reuse, RZ ;  /* 0x00000004a28f7210 */ /* 0x080fe20007f3e0ff */
[----:B------:R1:W-:Y:S04]  /*45f90*/  STL.64 [R1+0xf18], R122 ;  /* 0x000f187a01007387 */ /* 0x0003e80000100a00 */
[----:B------:R-:W-:Y:S01]  /*45fa0*/  IMAD.X R162, R163, 0x1, R3, P1 ;  /* 0x00000001a3a27824 */ /* 0x000fe200008e0603 */
[----:B------:R-:W-:Y:S01]  /*45fb0*/  IADD3 R142, P1, R20, R4, RZ ;  /* 0x00000004148e7210 */ /* 0x000fe20007f3e0ff */
[----:B------:R2:W-:Y:S04]  /*45fc0*/  STL.64 [R1+0xef8], R120 ;  /* 0x000ef87801007387 */ /* 0x0005e80000100a00 */
[----:B------:R3:W-:Y:S01]  /*45fd0*/  STL.64 [R1+0xed8], R118 ;  /* 0x000ed87601007387 */ /* 0x0007e20000100a00 */
[----:B------:R-:W-:-:S03]  /*45fe0*/  IADD3.X R20, R21, R3, RZ, P1, !PT ;  /* 0x0000000315147210 */ /* 0x000fc60000ffe4ff */
[----:B------:R4:W-:Y:S04]  /*45ff0*/  STL.64 [R1+0xeb8], R116 ;  /* 0x000eb87401007387 */ /* 0x0009e80000100a00 */
[----:B------:R4:W-:Y:S04]  /*46000*/  STL.64 [R1+0xe98], R114 ;  /* 0x000e987201007387 */ /* 0x0009e80000100a00 */
[----:B------:R-:W2:Y:S01]  /*46010*/  LDL R21, [R1+0x18d4] ;  /* 0x0018d40001157983 */ /* 0x000ea20000100800 */
[----:B------:R-:W-:-:S03]  /*46020*/  MOV R5, UR12 ;  /* 0x0000000c00057c02 */ /* 0x000fc60008000f00 */
[----:B------:R4:W-:Y:S04]  /*46030*/  STL.64 [R1+0xe78], R112 ;  /* 0x000e787001007387 */ /* 0x0009e80000100a00 */
[----:B------:R4:W-:Y:S04]  /*46040*/  STL.64 [R1+0xe58], R110 ;  /* 0x000e586e01007387 */ /* 0x0009e80000100a00 */
[----:B------:R4:W-:Y:S04]  /*46050*/  STL.64 [R1+0xe38], R108 ;  /* 0x000e386c01007387 */ /* 0x0009e80000100a00 */
[----:B------:R4:W-:Y:S01]  /*46060*/  STL.64 [R1+0xe18], R22 ;  /* 0x000e181601007387 */ /* 0x0009e20000100a00 */
[----:B--2---:R-:W-:-:S05]  /*46070*/  IADD3 R5, R21, 0x100000, R5 ;  /* 0x0010000015057810 */ /* 0x004fca0007ffe005 */
[----:B------:R2:W-:Y:S04]  /*46080*/  LDGSTS.E [R5+-0x40000], desc[UR8][R140.64], P0 ;  /* 0xc00000008c057fae */ /* 0x0005e80008121848 */
        /* <DEDUP_REMOVED lines=11> */
[----:B-1----:R-:W2:Y:S04]  /*46140*/  LDL.LU.64 R122, [R1+0x1030] ;  /* 0x00103000017a7983 */ /* 0x002ea80000300a00 */
[----:B------:R-:W2:Y:S04]  /*46150*/  LDL.LU.64 R120, [R1+0x1010] ;  /* 0x0010100001787983 */ /* 0x000ea80000300a00 */
[----:B---3--:R-:W3:Y:S04]  /*46160*/  LDL.LU.64 R118, [R1+0xff0] ;  /* 0x000ff00001767983 */ /* 0x008ee80000300a00 */
[----:B------:R-:W-:Y:S04]  /*46170*/  LDGSTS.E [R5+-0x3d000], desc[UR8][R116.64], P0 ;  /* 0xc300000074057fae */ /* 0x000fe80008121848 */
[----:B------:R-:W-:Y:S04]  /*46180*/  LDGSTS.E [R5+-0x3cc00], desc[UR8][R114.64], P0 ;  /* 0xc340000072057fae */ /* 0x000fe80008121848 */
[----:B------:R-:W-:Y:S04]  /*46190*/  LDGSTS.E [R5+-0x3c800], desc[UR8][R112.64], P0 ;  /* 0xc380000070057fae */ /* 0x000fe80008121848 */
[----:B----4-:R-:W4:Y:S04]  /*461a0*/  LDL.LU.64 R116, [R1+0xfd0] ;  /* 0x000fd00001747983 */ /* 0x010f280000300a00 */
[----:B------:R-:W4:Y:S04]  /*461b0*/  LDL.LU.64 R114, [R1+0xfb0] ;  /* 0x000fb00001727983 */ /* 0x000f280000300a00 */
[----:B------:R-:W4:Y:S04]  /*461c0*/  LDL.LU.64 R112, [R1+0xf90] ;  /* 0x000f900001707983 */ /* 0x000f280000300a00 */
[----:B------:R-:W-:Y:S04]  /*461d0*/  LDGSTS.E [R5+-0x3c400], desc[UR8][R110.64], P0 ;  /* 0xc3c000006e057fae */ /* 0x000fe80008121848 */
[----:B------:R-:W-:Y:S04]  /*461e0*/  LDGSTS.E [R5+-0x3c000], desc[UR8][R108.64], P0 ;  /* 0xc40000006c057fae */ /* 0x000fe80008121848 */
[----:B------:R-:W-:Y:S04]  /*461f0*/  LDGSTS.E [R5+-0x3bc00], desc[UR8][R22.64], P0 ;  /* 0xc440000016057fae */ /* 0x000fe80008121848 */
[----:B------:R-:W4:Y:S04]  /*46200*/  LDL.LU.64 R110, [R1+0xf70] ;  /* 0x000f7000016e7983 */ /* 0x000f280000300a00 */
[----:B------:R-:W4:Y:S04]  /*46210*/  LDL.LU.64 R108, [R1+0xf50] ;  /* 0x000f5000016c7983 */ /* 0x000f280000300a00 */
[----:B------:R-:W4:Y:S01]  /*46220*/  LDL.LU.64 R22, [R1+0xf30] ;  /* 0x000f300001167983 */ /* 0x000f220000300a00 */
[----:B------:R-:W-:-:S02]  /*46230*/  IMAD.MOV.U32 R251, RZ, RZ, R250 ;  /* 0x000000fffffb7224 */ /* 0x000fc400078e00fa */
[----:B------:R-:W-:Y:S02]  /*46240*/  IMAD.MOV.U32 R250, RZ, RZ, R155 ;  /* 0x000000fffffa7224 */ /* 0x000fe400078e009b */
[----:B------:R-:W-:Y:S01]  /*46250*/  IMAD.MOV.U32 R243, RZ, RZ, R242 ;  /* 0x000000fffff37224 */ /* 0x000fe200078e00f2 */
[----:B------:R-:W-:Y:S01]  /*46260*/  MOV R227, R226 ;  /* 0x000000e200e37202 */ /* 0x000fe20000000f00 */
[----:B------:R-:W-:Y:S01]  /*46270*/  IMAD.MOV.U32 R242, RZ, RZ, R153 ;  /* 0x000000fffff27224 */ /* 0x000fe200078e0099 */
[----:B------:R-:W-:Y:S01]  /*46280*/  LDGSTS.E [R5+-0x3b800], desc[UR8][R250.64], P0 ;  /* 0xc4800000fa057fae */ /* 0x000fe20008121848 */
[----:B------:R-:W-:Y:S02]  /*46290*/  IMAD.MOV.U32 R235, RZ, RZ, R234 ;  /* 0x000000ffffeb7224 */ /* 0x000fe400078e00ea */
[----:B------:R-:W-:Y:S01]  /*462a0*/  IMAD.MOV.U32 R234, RZ, RZ, R152 ;  /* 0x000000ffffea7224 */ /* 0x000fe200078e0098 */
[----:B------:R-:W-:Y:S01]  /*462b0*/  LDGSTS.E [R5+-0x3b400], desc[UR8][R242.64], P0 ;  /* 0xc4c00000f2057fae */ /* 0x000fe20008121848 */
[----:B------:R-:W-:-:S02]  /*462c0*/  IMAD.MOV.U32 R226, RZ, RZ, R151 ;  /* 0x000000ffffe27224 */ /* 0x000fc400078e0097 */
[----:B------:R-:W-:Y:S01]  /*462d0*/  IMAD.MOV.U32 R219, RZ, RZ, R218 ;  /* 0x000000ffffdb7224 */ /* 0x000fe200078e00da */
[----:B------:R-:W-:Y:S01]  /*462e0*/  LDGSTS.E [R5+-0x3b000], desc[UR8][R234.64], P0 ;  /* 0xc5000000ea057fae */ /* 0x000fe20008121848 */
[----:B------:R-:W-:Y:S02]  /*462f0*/  IMAD.MOV.U32 R218, RZ, RZ, R150 ;  /* 0x000000ffffda7224 */ /* 0x000fe400078e0096 */
[----:B------:R-:W-:Y:S01]  /*46300*/  IMAD.MOV.U32 R211, RZ, RZ, R210 ;  /* 0x000000ffffd37224 */ /* 0x000fe200078e00d2 */
[----:B------:R-:W-:Y:S01]  /*46310*/  MOV R210, R149 ;  /* 0x0000009500d27202 */ /* 0x000fe20000000f00 */
[----:B------:R-:W-:Y:S01]  /*46320*/  IMAD.MOV.U32 R203, RZ, RZ, R202 ;  /* 0x000000ffffcb7224 */ /* 0x000fe200078e00ca */
[----:B------:R-:W-:Y:S01]  /*46330*/  LDGSTS.E [R5+-0x3ac00], desc[UR8][R226.64], P0 ;  /* 0xc5400000e2057fae */ /* 0x000fe20008121848 */
[----:B------:R-:W-:Y:S02]  /*46340*/  IMAD.MOV.U32 R202, RZ, RZ, R148 ;  /* 0x000000ffffca7224 */ /* 0x000fe400078e0094 */
[----:B------:R-:W-:-:S02]  /*46350*/  IMAD.MOV.U32 R195, RZ, RZ, R194 ;  /* 0x000000ffffc37224 */ /* 0x000fc400078e00c2 */
[----:B------:R-:W-:Y:S01]  /*46360*/  IMAD.MOV.U32 R187, RZ, RZ, R186 ;  /* 0x000000ffffbb7224 */ /* 0x000fe200078e00ba */
[----:B------:R-:W-:Y:S01]  /*46370*/  MOV R171, R170 ;  /* 0x000000aa00ab7202 */ /* 0x000fe20000000f00 */
[----:B------:R-:W-:Y:S01]  /*46380*/  IMAD.MOV.U32 R194, RZ, RZ, R147 ;  /* 0x000000ffffc27224 */ /* 0x000fe200078e0093 */
[----:B------:R-:W-:Y:S01]  /*46390*/  LDGSTS.E [R5+-0x3a800], desc[UR8][R218.64], P0 ;  /* 0xc5800000da057fae */ /* 0x000fe20008121848 */
[----:B------:R-:W-:Y:S02]  /*463a0*/  IMAD.MOV.U32 R186, RZ, RZ, R146 ;  /* 0x000000ffffba7224 */ /* 0x000fe400078e0092 */
        /* <DEDUP_REMOVED lines=8> */
[----:B------:R-:W-:Y:S01]  /*46430*/  IMAD.MOV.U32 R21, RZ, RZ, R20 ;  /* 0x000000ffff157224 */ /* 0x000fe200078e0014 */
[----:B------:R-:W-:Y:S01]  /*46440*/  MOV R20, R142 ;  /* 0x0000008e00147202 */ /* 0x000fe20000000f00 */
[----:B------:R-:W-:Y:S01]  /*46450*/  IMAD.MOV.U32 R13, RZ, RZ, R12 ;  /* 0x000000ffff0d7224 */ /* 0x000fe200078e000c */
[----:B------:R-:W-:Y:S01]  /*46460*/  MOV R12, R154 ;  /* 0x0000009a000c7202 */ /* 0x000fe20000000f00 */
[----:B------:R-:W-:Y:S04]  /*46470*/  LDGSTS.E [R5+-0x39800], desc[UR8][R186.64], P0 ;  /* 0xc6800000ba057fae */ /* 0x000fe80008121848 */
[----:B------:R-:W-:Y:S04]  /*46480*/  LDGSTS.E [R5+-0x39400], desc[UR8][R178.64], P0 ;  /* 0xc6c00000b2057fae */ /* 0x000fe80008121848 */
[----:B------:R-:W-:Y:S04]  /*46490*/  LDGSTS.E [R5+-0x39000], desc[UR8][R170.64], P0 ;  /* 0xc7000000aa057fae */ /* 0x000fe80008121848 */
[----:B------:R-:W-:Y:S04]  /*464a0*/  LDGSTS.E [R5+-0x38c00], desc[UR8][R162.64], P0 ;  /* 0xc7400000a2057fae */ /* 0x000fe80008121848 */
[----:B------:R-:W-:Y:S04]  /*464b0*/  LDGSTS.E [R5+-0x38800], desc[UR8][R20.64], P0 ;  /* 0xc780000014057fae */ /* 0x000fe80008121848 */
[----:B------:R1:W-:Y:S01]  /*464c0*/  LDGSTS.E [R5+-0x38400], desc[UR8][R12.64], P0 ;  /* 0xc7c000000c057fae */ /* 0x0003e20008121848 */
[----:B--2---:R-:W-:-:S05]  /*464d0*/  IADD3 R140, P1, R122, R4, RZ ;  /* 0x000000047a8c7210 */ /* 0x004fca0007f3e0ff */
[----:B-1----:R-:W-:Y:S01]  /*464e0*/  IMAD.X R5, R123, 0x1, R3, P1 ;  /* 0x000000017b057824 */ /* 0x002fe200008e0603 */
[----:B------:R-:W-:-:S05]  /*464f0*/  IADD3 R138, P1, R120, R4, RZ ;  /* 0x00000004788a7210 */ /* 0x000fca0007f3e0ff */
[--C-:B------:R-:W-:Y:S01]  /*46500*/  IMAD.X R139, R121, 0x1, R3.reuse, P1 ;  /* 0x00000001798b7824 */ /* 0x100fe200008e0603 */
[-C--:B---3--:R-:W-:Y:S01]  /*46510*/  IADD3 R136, P1, R118, R4.reuse, RZ ;  /* 0x0000000476887210 */ /* 0x088fe20007f3e0ff */
[----:B------:R-:W2:Y:S04]  /*46520*/  LDL.LU.64 R120, [R1+0xf10] ;  /* 0x000f100001787983 */ /* 0x000ea80000300a00 */
[----:B------:R-:W-:Y:S02]  /*46530*/  IMAD.X R137, R119, 0x1, R3, P1 ;  /* 0x0000000177897824 */ /* 0x000fe400008e0603 */
[----:B------:R-:W3:Y:S01]  /*46540*/  LDL.LU.64 R118, [R1+0xef0] ;  /* 0x000ef00001767983 */ /* 0x000ee20000300a00 */
[----:B----4-:R-:W-:-:S05]  /*46550*/  IADD3 R134, P1, R116, R4, RZ ;  /* 0x0000000474867210 */ /* 0x010fca0007f3e0ff */
[--C-:B------:R-:W-:Y:S01]  /*46560*/  IMAD.X R135, R117, 0x1, R3.reuse, P1 ;  /* 0x0000000175877824 */ /* 0x100fe200008e0603 */
[-C--:B------:R-:W-:Y:S01]  /*46570*/  IADD3 R132, P1, R114, R4.reuse, RZ ;  /* 0x0000000472847210 */ /* 0x080fe20007f3e0ff */
[----:B------:R-:W4:Y:S03]  /*46580*/  LDL.LU.64 R116, [R1+0xed0] ;  /* 0x000ed00001747983 */ /* 0x000f260000300a00 */
[----:B------:R-:W-:Y:S02]  /*46590*/  IADD3.X R133, R115, R3, RZ, P1, !PT ;  /* 0x0000000373857210 */ /* 0x000fe40000ffe4ff */
[----:B------:R-:W-:Y:S01]  /*465a0*/  IADD3 R130, P1, R112, R4, RZ ;  /* 0x0000000470827210 */ /* 0x000fe20007f3e0ff */
[----:B------:R-:W4:Y:S04]  /*465b0*/  LDL.LU.64 R114, [R1+0xeb0] ;  /* 0x000eb00001727983 */ /* 0x000f280000300a00 */
[----:B------:R-:W-:-:S02]  /*465c0*/  IMAD.X R131, R113, 0x1, R3, P1 ;  /* 0x0000000171837824 */ /* 0x000fc400008e0603 */
[----:B------:R-:W4:Y:S01]  /*465d0*/  LDL.LU.64 R112, [R1+0xe90] ;  /* 0x000e900001707983 */ /* 0x000f220000300a00 */
[----:B------:R-:W-:-:S05]  /*465e0*/  IADD3 R128, P1, R110, R4, RZ ;  /* 0x000000046e807210 */ /* 0x000fca0007f3e0ff */
[--C-:B------:R-:W-:Y:S01]  /*465f0*/  IMAD.X R129, R111, 0x1, R3.reuse, P1 ;  /* 0x000000016f817824 */ /* 0x100fe200008e0603 */
[-C--:B------:R-:W-:Y:S01]  /*46600*/  IADD3 R126, P1, R108, R4.reuse, RZ ;  /* 0x000000046c7e7210 */ /* 0x080fe20007f3e0ff */
[----:B------:R-:W4:Y:S04]  /*46610*/  LDL.LU.64 R110, [R1+0xe70] ;  /* 0x000e7000016e7983 */ /* 0x000f280000300a00 */
[--C-:B------:R-:W-:Y:S01]  /*46620*/  IMAD.X R127, R109, 0x1, R3.reuse, P1 ;  /* 0x000000016d7f7824 */ /* 0x100fe200008e0603 */
[----:B------:R-:W-:Y:S01]  /*46630*/  IADD3 R124, P1, R22, R4, RZ ;  /* 0x00000004167c7210 */ /* 0x000fe20007f3e0ff */
[----:B------:R-:W4:Y:S04]  /*46640*/  LDL.LU.64 R108, [R1+0xe50] ;  /* 0x000e5000016c7983 */ /* 0x000f280000300a00 */
[----:B------:R-:W-:-:S02]  /*46650*/  IMAD.X R125, R23, 0x1, R3, P1 ;  /* 0x00000001177d7824 */ /* 0x000fc400008e0603 */
        /* <DEDUP_REMOVED lines=12> */
[----:B--2---:R-:W-:-:S04]  /*46720*/  IADD3 R122, P1, R120, R4, RZ ;  /* 0x00000004787a7210 */ /* 0x004fc80007f3e0ff */
[----:B------:R-:W-:Y:S02]  /*46730*/  IADD3.X R123, R121, R3, RZ, P1, !PT ;  /* 0x00000003797b7210 */ /* 0x000fe40000ffe4ff */
[----:B---3--:R-:W-:-:S05]  /*46740*/  IADD3 R120, P1, R118, R4, RZ ;  /* 0x0000000476787210 */ /* 0x008fca0007f3e0ff */
[----:B------:R-:W-:Y:S01]  /*46750*/  IMAD.X R121, R119, 0x1, R3, P1 ;  /* 0x0000000177797824 */ /* 0x000fe200008e0603 */
[----:B----4-:R-:W-:-:S05]  /*46760*/  IADD3 R118, P1, R116, R4, RZ ;  /* 0x0000000474767210 */ /* 0x010fca0007f3e0ff */
        /* <DEDUP_REMOVED lines=37> */
[-C--:B------:R-:W-:Y:S01]  /*469c0*/  IADD3 R143, P1, R160, R4.reuse, RZ ;  /* 0x00000004a08f7210 */ /* 0x080fe20007f3e0ff */
[----:B------:R1:W-:Y:S04]  /*469d0*/  STL.64 [R1+0xf10], R122 ;  /* 0x000f107a01007387 */ /* 0x0003e80000100a00 */
[--C-:B------:R-:W-:Y:S01]  /*469e0*/  IMAD.X R160, R161, 0x1, R3.reuse, P1 ;  /* 0x00000001a1a07824 */ /* 0x100fe200008e0603 */
[----:B------:R-:W-:Y:S01]  /*469f0*/  IADD3 R142, P1, R18, R4, RZ ;  /* 0x00000004128e7210 */ /* 0x000fe20007f3e0ff */
[----:B------:R2:W-:Y:S04]  /*46a00*/  STL.64 [R1+0xef0], R120 ;  /* 0x000ef07801007387 */ /* 0x0005e80000100a00 */
[----:B------:R3:W-:Y:S01]  /*46a10*/  STL.64 [R1+0xed0], R118 ;  /* 0x000ed07601007387 */ /* 0x0007e20000100a00 */
[----:B------:R-:W-:-:S03]  /*46a20*/  IMAD.X R18, R19, 0x1, R3, P1 ;  /* 0x0000000113127824 */ /* 0x000fc600008e0603 */
[----:B------:R4:W-:Y:S04]  /*46a30*/  STL.64 [R1+0xeb0], R116 ;  /* 0x000eb07401007387 */ /* 0x0009e80000100a00 */
[----:B------:R-:W2:Y:S01]  /*46a40*/  LDL R19, [R1+0x1c64] ;  /* 0x001c640001137983 */ /* 0x000ea20000100800 */
[----:B------:R-:W-:-:S03]  /*46a50*/  MOV R5, UR12 ;  /* 0x0000000c00057c02 */ /* 0x000fc60008000f00 */
[----:B------:R4:W-:Y:S04]  /*46a60*/  STL.64 [R1+0xe90], R114 ;  /* 0x000e907201007387 */ /* 0x0009e80000100a00 */
        /* <DEDUP_REMOVED lines=32> */
[----:B------:R-:W-:Y:S01]  /*46c70*/  IMAD.MOV.U32 R249, RZ, RZ, R248 ;  /* 0x000000fffff97224 */ /* 0x000fe200078e00f8 */
[----:B------:R-:W-:Y:S01]  /*46c80*/  MOV R248, R155 ;  /* 0x0000009b00f87202 */ /* 0x000fe20000000f00 */
[----:B------:R-:W-:Y:S01]  /*46c90*/  IMAD.MOV.U32 R241, RZ, RZ, R240 ;  /* 0x000000fffff17224 */ /* 0x000fe200078e00f0 */
[----:B------:R-:W-:Y:S01]  /*46ca0*/  MOV R225, R224 ;  /* 0x000000e000e17202 */ /* 0x000fe20000000f00 */
[----:B------:R-:W-:-:S02]  /*46cb0*/  IMAD.MOV.U32 R240, RZ, RZ, R154 ;  /* 0x000000fffff07224 */ /* 0x000fc400078e009a */
[----:B------:R-:W-:Y:S01]  /*46cc0*/  IMAD.MOV.U32 R233, RZ, RZ, R232 ;  /* 0x000000ffffe97224 */ /* 0x000fe200078e00e8 */
[----:B------:R-:W-:Y:S01]  /*46cd0*/  LDGSTS.E [R5+-0x3b700], desc[UR8][R248.64], P0 ;  /* 0xc4900000f8057fae */ /* 0x000fe20008121848 */
[----:B------:R-:W-:Y:S02]  /*46ce0*/  IMAD.MOV.U32 R232, RZ, RZ, R153 ;  /* 0x000000ffffe87224 */ /* 0x000fe400078e0099 */
[----:B------:R-:W-:Y:S01]  /*46cf0*/  IMAD.MOV.U32 R224, RZ, RZ, R152 ;  /* 0x000000ffffe07224 */ /* 0x000fe200078e0098 */
[----:B------:R-:W-:Y:S01]  /*46d00*/  LDGSTS.E [R5+-0x3b300], desc[UR8][R240.64], P0 ;  /* 0xc4d00000f0057fae */ /* 0x000fe20008121848 */
[----:B------:R-:W-:Y:S01]  /*46d10*/  IMAD.MOV.U32 R217, RZ, RZ, R216 ;  /* 0x000000ffffd97224 */ /* 0x000fe200078e00d8 */
[----:B------:R-:W-:Y:S01]  /*46d20*/  MOV R216, R150 ;  /* 0x0000009600d87202 */ /* 0x000fe20000000f00 */
[----:B------:R-:W-:Y:S01]  /*46d30*/  IMAD.MOV.U32 R209, RZ, RZ, R208 ;  /* 0x000000ffffd17224 */ /* 0x000fe200078e00d0 */
[----:B------:R-:W-:Y:S01]  /*46d40*/  LDGSTS.E [R5+-0x3af00], desc[UR8][R232.64], P0 ;  /* 0xc5100000e8057fae */ /* 0x000fe20008121848 */
        /* <DEDUP_REMOVED lines=20> */
[----:B------:R-:W-:Y:S01]  /*46e90*/  IMAD.MOV.U32 R18, RZ, RZ, R142 ;  /* 0x000000ffff127224 */ /* 0x000fe200078e008e */
[----:B------:R-:W-:Y:S01]  /*46ea0*/  LDGSTS.E [R5+-0x39700], desc[UR8][R184.64], P0 ;  /* 0xc6900000b8057fae */ /* 0x000fe20008121848 */
[----:B------:R-:W-:-:S03]  /*46eb0*/  IMAD.MOV.U32 R10, RZ, RZ, R151 ;  /* 0x000000ffff0a7224 */ /* 0x000fc600078e0097 */
        /* <DEDUP_REMOVED lines=8> */
[----:B------:R-:W-:Y:S01]  /*46f40*/  IMAD.X R139, R121, 0x1, R3, P1 ;  /* 0x00000001798b7824 */ /* 0x000fe200008e0603 */
[-C--:B---3--:R-:W-:Y:S01]  /*46f50*/  IADD3 R136, P1, R118, R4.reuse, RZ ;  /* 0x0000000476887210 */ /* 0x088fe20007f3e0ff */
[----:B------:R-:W2:Y:S03]  /*46f60*/  LDL.LU.64 R120, [R1+0xf08] ;  /* 0x000f080001787983 */ /* 0x000ea60000300a00 */
[----:B------:R-:W-:Y:S02]  /*46f70*/  IADD3.X R137, R119, R3, RZ, P1, !PT ;  /* 0x0000000377897210 */ /* 0x000fe40000ffe4ff */
[----:B------:R-:W3:Y:S01]  /*46f80*/  LDL.LU.64 R118, [R1+0xee8] ;  /* 0x000ee80001767983 */ /* 0x000ee20000300a00 */
[----:B----4-:R-:W-:-:S05]  /*46f90*/  IADD3 R134, P1, R116, R4, RZ ;  /* 0x0000000474867210 */ /* 0x010fca0007f3e0ff */
[--C-:B------:R-:W-:Y:S01]  /*46fa0*/  IMAD.X R135, R117, 0x1, R3.reuse, P1 ;  /* 0x0000000175877824 */ /* 0x100fe200008e0603 */
[-C--:B------:R-:W-:Y:S01]  /*46fb0*/  IADD3 R132, P1, R114, R4.reuse, RZ ;  /* 0x0000000472847210 */ /* 0x080fe20007f3e0ff */
[----:B------:R-:W4:Y:S04]  /*46fc0*/  LDL.LU.64 R116, [R1+0xec8] ;  /* 0x000ec80001747983 */ /* 0x000f280000300a00 */
[--C-:B------:R-:W-:Y:S01]  /*46fd0*/  IMAD.X R133, R115, 0x1, R3.reuse, P1 ;  /* 0x0000000173857824 */ /* 0x100fe200008e0603 */
[----:B------:R-:W-:Y:S01]  /*46fe0*/  IADD3 R130, P1, R112, R4, RZ ;  /* 0x0000000470827210 */ /* 0x000fe20007f3e0ff */
[----:B------:R-:W4:Y:S04]  /*46ff0*/  LDL.LU.64 R114, [R1+0xea8] ;  /* 0x000ea80001727983 */ /* 0x000f280000300a00 */
[----:B------:R-:W-:-:S02]  /*47000*/  IMAD.X R131, R113, 0x1, R3, P1 ;  /* 0x0000000171837824 */ /* 0x000fc400008e0603 */
[----:B------:R-:W4:Y:S01]  /*47010*/  LDL.LU.64 R112, [R1+0xe88] ;  /* 0x000e880001707983 */ /* 0x000f220000300a00 */
[----:B------:R-:W-:-:S05]  /*47020*/  IADD3 R128, P1, R110, R4, RZ ;  /* 0x000000046e807210 */ /* 0x000fca0007f3e0ff */
[----:B------:R-:W-:Y:S01]  /*47030*/  IMAD.X R129, R111, 0x1, R3, P1 ;  /* 0x000000016f817824 */ /* 0x000fe200008e0603 */
[-C--:B------:R-:W-:Y:S01]  /*47040*/  IADD3 R126, P1, R108, R4.reuse, RZ ;  /* 0x000000046c7e7210 */ /* 0x080fe20007f3e0ff */
[----:B------:R-:W4:Y:S03]  /*47050*/  LDL.LU.64 R110, [R1+0xe68] ;  /* 0x000e6800016e7983 */ /* 0x000f260000300a00 */
[----:B------:R-:W-:Y:S02]  /*47060*/  IADD3.X R127, R109, R3, RZ, P1, !PT ;  /* 0x000000036d7f7210 */ /* 0x000fe40000ffe4ff */
[----:B------:R-:W4:Y:S01]  /*47070*/  LDL.LU.64 R108, [R1+0xe48] ;  /* 0x000e4800016c7983 */ /* 0x000f220000300a00 */
[----:B------:R-:W-:-:S05]  /*47080*/  IADD3 R124, P1, R22, R4, RZ ;  /* 0x00000004167c7210 */ /* 0x000fca0007f3e0ff */
[----:B------:R-:W-:Y:S02]  /*47090*/  IMAD.X R125, R23, 0x1, R3, P1 ;  /* 0x00000001177d7824 */ /* 0x000fe400008e0603 */
[----:B------:R-:W4:Y:S04]  /*470a0*/  LDL.LU.64 R22, [R1+0xe28] ;  /* 0x000e280001167983 */ /* 0x000f280000300a00 */
[----:B------:R-:W4:Y:S01]  /*470b0*/  LDL.LU.64 R142, [R1+0xe08] ;  /* 0x000e0800018e7983 */ /* 0x000f220000300a00 */
[----:B------:R-:W-:-:S05]  /*470c0*/  MOV R141, R5 ;  /* 0x00000005008d7202 */ /* 0x000fca0000000f00 */
        /* <DEDUP_REMOVED lines=8> */
[----:B------:R1:W-:Y:S01]  /*47150*/  STL.64 [R1+0xf28], R124 ;  /* 0x000f287c01007387 */ /* 0x0003e20000100a00 */
[----:B--2---:R-:W-:-:S05]  /*47160*/  IADD3 R122, P1, R120, R4, RZ ;  /* 0x00000004787a7210 */ /* 0x004fca0007f3e0ff */
[----:B------:R-:W-:Y:S01]  /*47170*/  IMAD.X R123, R121, 0x1, R3, P1 ;  /* 0x00000001797b7824 */ /* 0x000fe200008e0603 */
[----:B---3--:R-:W-:-:S05]  /*47180*/  IADD3 R120, P1, R118, R4, RZ ;  /* 0x0000000476787210 */ /* 0x008fca0007f3e0ff */
        /* <DEDUP_REMOVED lines=38> */
[--C-:B------:R-:W-:Y:S01]  /*473f0*/  IMAD.X R158, R159, 0x1, R3.reuse, P1 ;  /* 0x000000019f9e7824 */ /* 0x100fe200008e0603 */
[-C--:B------:R-:W-:Y:S01]  /*47400*/  IADD3 R143, P1, R16, R4.reuse, RZ ;  /* 0x00000004108f7210 */ /* 0x080fe20007f3e0ff */
[----:B------:R-:W-:Y:S04]  /*47410*/  STL.64 [R1+0xf08], R122 ;  /* 0x000f087a01007387 */ /* 0x000fe80000100a00 */
[--C-:B------:R-:W-:Y:S01]  /*47420*/  IMAD.X R16, R17, 0x1, R3.reuse, P1 ;  /* 0x0000000111107824 */ /* 0x100fe200008e0603 */
[----:B------:R-:W-:Y:S01]  /*47430*/  IADD3 R142, P1, R8, R4, RZ ;  /* 0x00000004088e7210 */ /* 0x000fe20007f3e0ff */
[----:B------:R2:W-:Y:S04]  /*47440*/  STL.64 [R1+0xee8], R120 ;  /* 0x000ee87801007387 */ /* 0x0005e80000100a00 */
[----:B------:R3:W-:Y:S01]  /*47450*/  STL.64 [R1+0xec8], R118 ;  /* 0x000ec87601007387 */ /* 0x0007e20000100a00 */
[----:B------:R-:W-:-:S03]  /*47460*/  IMAD.X R8, R9, 0x1, R3, P1 ;  /* 0x0000000109087824 */ /* 0x000fc600008e0603 */
[----:B------:R4:W-:Y:S04]  /*47470*/  STL.64 [R1+0xea8], R116 ;  /* 0x000ea87401007387 */ /* 0x0009e80000100a00 */
[----:B------:R-:W2:Y:S01]  /*47480*/  LDL R9, [R1+0x1c60] ;  /* 0x001c600001097983 */ /* 0x000ea20000100800 */
[----:B------:R-:W-:-:S03]  /*47490*/  IMAD.U32 R5, RZ, RZ, UR12 ;  /* 0x0000000cff057e24 */ /* 0x000fc6000f8e00ff */
[----:B------:R4:W-:Y:S04]  /*474a0*/  STL.64 [R1+0xe88], R114 ;  /* 0x000e887201007387 */ /* 0x0009e80000100a00 */
[----:B------:R4:W-:Y:S04]  /*474b0*/  STL.64 [R1+0xe68], R112 ;  /* 0x000e687001007387 */ /* 0x0009e80000100a00 */
[----:B------:R4:W-:Y:S04]  /*474c0*/  STL.64 [R1+0xe48], R110 ;  /* 0x000e486e01007387 */ /* 0x0009e80000100a00 */
[----:B------:R4:W-:Y:S04]  /*474d0*/  STL.64 [R1+0xe28], R108 ;  /* 0x000e286c01007387 */ /* 0x0009e80000100a00 */
[----:B------:R4:W-:Y:S01]  /*474e0*/  STL.64 [R1+0xe08], R22 ;  /* 0x000e081601007387 */ /* 0x0009e20000100a00 */
[----:B--2---:R-:W-:-:S05]  /*474f0*/  IADD3 R5, R9, 0x100000, R5 ;  /* 0x0010000009057810 */ /* 0x004fca0007ffe005 */
        /* <DEDUP_REMOVED lines=11> */
[----:B-1----:R-:W2:Y:S04]  /*475b0*/  LDL.LU.64 R124, [R1+0x1020] ;  /* 0x00102000017c7983 */ /* 0x002ea80000300a00 */
[----:B------:R-:W-:Y:S04]  /*475c0*/  LDGSTS.E [R5+-0x3d200], desc[UR8][R118.64], P0 ;  /* 0xc2e0000076057fae */ /* 0x000fe80008121848 */
[----:B------:R-:W2:Y:S04]  /*475d0*/  LDL.LU.64 R120, [R1+0x1000] ;  /* 0x0010000001787983 */ /* 0x000ea80000300a00 */
[----:B------:R-:W-:Y:S04]  /*475e0*/  LDGSTS.E [R5+-0x3ce00], desc[UR8][R116.64], P0 ;  /* 0xc320000074057fae */ /* 0x000fe80008121848 */
[----:B---3--:R-:W3:Y:S04]  /*475f0*/  LDL.LU.64 R118, [R1+0xfe0] ;  /* 0x000fe00001767983 */ /* 0x008ee80000300a00 */
[----:B------:R-:W-:Y:S04]  /*47600*/  LDGSTS.E [R5+-0x3ca00], desc[UR8][R114.64], P0 ;  /* 0xc360000072057fae */ /* 0x000fe80008121848 */
[----:B----4-:R-:W4:Y:S04]  /*47610*/  LDL.LU.64 R116, [R1+0xfc0] ;  /* 0x000fc00001747983 */ /* 0x010f280000300a00 */
[----:B------:R-:W-:Y:S04]  /*47620*/  LDGSTS.E [R5+-0x3c600], desc[UR8][R112.64], P0 ;  /* 0xc3a0000070057fae */ /* 0x000fe80008121848 */
[----:B------:R-:W4:Y:S04]  /*47630*/  LDL.LU.64 R114, [R1+0xfa0] ;  /* 0x000fa00001727983 */ /* 0x000f280000300a00 */
[----:B------:R-:W-:Y:S04]  /*47640*/  LDGSTS.E [R5+-0x3c200], desc[UR8][R110.64], P0 ;  /* 0xc3e000006e057fae */ /* 0x000fe80008121848 */
[----:B------:R-:W4:Y:S04]  /*47650*/  LDL.LU.64 R112, [R1+0xf80] ;  /* 0x000f800001707983 */ /* 0x000f280000300a00 */
[----:B------:R-:W-:Y:S04]  /*47660*/  LDGSTS.E [R5+-0x3be00], desc[UR8][R108.64], P0 ;  /* 0xc42000006c057fae */ /* 0x000fe80008121848 */
[----:B------:R-:W4:Y:S04]  /*47670*/  LDL.LU.64 R110, [R1+0xf60] ;  /* 0x000f6000016e7983 */ /* 0x000f280000300a00 */
[----:B------:R-:W-:Y:S04]  /*47680*/  LDGSTS.E [R5+-0x3ba00], desc[UR8][R22.64], P0 ;  /* 0xc460000016057fae */ /* 0x000fe80008121848 */
[----:B------:R-:W4:Y:S04]  /*47690*/  LDL.LU.64 R108, [R1+0xf40] ;  /* 0x000f4000016c7983 */ /* 0x000f280000300a00 */
[----:B------:R-:W4:Y:S01]  /*476a0*/  LDL.LU.64 R22, [R1+0xf20] ;  /* 0x000f200001167983 */ /* 0x000f220000300a00 */
[----:B------:R-:W-:Y:S01]  /*476b0*/  IMAD.MOV.U32 R247, RZ, RZ, R246 ;  /* 0x000000fffff77224 */ /* 0x000fe200078e00f6 */
[----:B------:R-:W-:Y:S01]  /*476c0*/  MOV R231, R230 ;  /* 0x000000e600e77202 */ /* 0x000fe20000000f00 */
[----:B------:R-:W-:-:S02]  /*476d0*/  IMAD.MOV.U32 R246, RZ, RZ, R155 ;  /* 0x000000fffff67224 */ /* 0x000fc400078e009b */
[----:B------:R-:W-:Y:S02]  /*476e0*/  IMAD.MOV.U32 R239, RZ, RZ, R238 ;  /* 0x000000ffffef7224 */ /* 0x000fe400078e00ee */
[----:B------:R-:W-:Y:S01]  /*476f0*/  IMAD.MOV.U32 R238, RZ, RZ, R154 ;  /* 0x000000ffffee7224 */ /* 0x000fe200078e009a */
[----:B------:R-:W-:Y:S01]  /*47700*/  LDGSTS.E [R5+-0x3b600], desc[UR8][R246.64], P0 ;  /* 0xc4a00000f6057fae */ /* 0x000fe20008121848 */
[----:B------:R-:W-:Y:S02]  /*47710*/  IMAD.MOV.U32 R230, RZ, RZ, R153 ;  /* 0x000000ffffe67224 */ /* 0x000fe400078e0099 */
[----:B------:R-:W-:Y:S02]  /*47720*/  IMAD.MOV.U32 R223, RZ, RZ, R222 ;  /* 0x000000ffffdf7224 */ /* 0x000fe400078e00de */
[----:B------:R-:W-:Y:S01]  /*47730*/  IMAD.MOV.U32 R215, RZ, RZ, R214 ;  /* 0x000000ffffd77224 */ /* 0x000fe200078e00d6 */
[----:B------:R-:W-:Y:S01]  /*47740*/  MOV R214, R151 ;  /* 0x0000009700d67202 */ /* 0x000fe20000000f00 */
        /* <DEDUP_REMOVED lines=30> */
[----:B------:R-:W-:Y:S04]  /*47930*/  LDGSTS.E [R5+-0x38600], desc[UR8][R16.64], P0 ;  /* 0xc7a0000010057fae */ /* 0x000fe80008121848 */
[----:B------:R1:W-:Y:S04]  /*47940*/  LDGSTS.E [R5+-0x38200], desc[UR8][R8.64], P0 ;  /* 0xc7e0000008057fae */ /* 0x0003e80008121848 */
[----:B------:R-:W4:Y:S01]  /*47950*/  LDL.LU.64 R142, [R1+0xf00] ;  /* 0x000f0000018e7983 */ /* 0x000f220000300a00 */
[----:B--2---:R-:W-:-:S04]  /*47960*/  IADD3 R122, P1, R124, R4, RZ ;  /* 0x000000047c7a7210 */ /* 0x004fc80007f3e0ff */
[----:B-1----:R-:W-:Y:S02]  /*47970*/  IADD3.X R5, R125, R3, RZ, P1, !PT ;  /* 0x000000037d057210 */ /* 0x002fe40000ffe4ff */
[----:B------:R-:W-:-:S05]  /*47980*/  IADD3 R124, P1, R120, R4, RZ ;  /* 0x00000004787c7210 */ /* 0x000fca0007f3e0ff */
[----:B------:R-:W-:Y:S02]  /*47990*/  IMAD.X R125, R121, 0x1, R3, P1 ;  /* 0x00000001797d7824 */ /* 0x000fe400008e0603 */
[----:B------:R-:W2:Y:S01]  /*479a0*/  LDL.LU.64 R120, [R1+0xee0] ;  /* 0x000ee00001787983 */ /* 0x000ea20000300a00 */
[----:B---3--:R-:W-:-:S05]  /*479b0*/  IADD3 R126, P1, R118, R4, RZ ;  /* 0x00000004767e7210 */ /* 0x008fca0007f3e0ff */
[----:B------:R-:W-:Y:S02]  /*479c0*/  IMAD.X R127, R119, 0x1, R3, P1 ;  /* 0x00000001777f7824 */ /* 0x000fe400008e0603 */
[----:B------:R-:W3:Y:S01]  /*479d0*/  LDL.LU.64 R118, [R1+0xec0] ;  /* 0x000ec00001767983 */ /* 0x000ee20000300a00 */
[----:B----4-:R-:W-:-:S05]  /*479e0*/  IADD3 R128, P1, R116, R4, RZ ;  /* 0x0000000474807210 */ /* 0x010fca0007f3e0ff */
[----:B------:R-:W-:Y:S02]  /*479f0*/  IMAD.X R129, R117, 0x1, R3, P1 ;  /* 0x0000000175817824 */ /* 0x000fe400008e0603 */
[----:B------:R-:W4:Y:S01]  /*47a00*/  LDL.LU.64 R116, [R1+0xea0] ;  /* 0x000ea00001747983 */ /* 0x000f220000300a00 */
[----:B------:R-:W-:-:S05]  /*47a10*/  IADD3 R130, P1, R114, R4, RZ ;  /* 0x0000000472827210 */ /* 0x000fca0007f3e0ff */
[----:B------:R-:W-:Y:S02]  /*47a20*/  IMAD.X R131, R115, 0x1, R3, P1 ;  /* 0x0000000173837824 */ /* 0x000fe400008e0603 */
[----:B------:R-:W4:Y:S01]  /*47a30*/  LDL.LU.64 R114, [R1+0xe80] ;  /* 0x000e800001727983 */ /* 0x000f220000300a00 */
[----:B------:R-:W-:-:S04]  /*47a40*/  IADD3 R132, P1, R112, R4, RZ ;  /* 0x0000000470847210 */ /* 0x000fc80007f3e0ff */
[----:B------:R-:W-:Y:S02]  /*47a50*/  IADD3.X R133, R113, R3, RZ, P1, !PT ;  /* 0x0000000371857210 */ /* 0x000fe40000ffe4ff */
[----:B------:R-:W4:Y:S01]  /*47a60*/  LDL.LU.64 R112, [R1+0xe60] ;  /* 0x000e600001707983 */ /* 0x000f220000300a00 */
[----:B------:R-:W-:-:S05]  /*47a70*/  IADD3 R134, P1, R110, R4, RZ ;  /* 0x000000046e867210 */ /* 0x000fca0007f3e0ff */
[----:B------:R-:W-:Y:S02]  /*47a80*/  IMAD.X R135, R111, 0x1, R3, P1 ;  /* 0x000000016f877824 */ /* 0x000fe400008e0603 */
[----:B------:R-:W4:Y:S01]  /*47a90*/  LDL.LU.64 R110, [R1+0xe40] ;  /* 0x000e4000016e7983 */ /* 0x000f220000300a00 */
[----:B------:R-:W-:-:S05]  /*47aa0*/  IADD3 R136, P1, R108, R4, RZ ;  /* 0x000000046c887210 */ /* 0x000fca0007f3e0ff */
[----:B------:R-:W-:Y:S01]  /*47ab0*/  IMAD.X R137, R109, 0x1, R3, P1 ;  /* 0x000000016d897824 */ /* 0x000fe200008e0603 */
[----:B------:R-:W-:-:S05]  /*47ac0*/  IADD3 R138, P1, R22, R4, RZ ;  /* 0x00000004168a7210 */ /* 0x000fca0007f3e0ff */
[----:B------:R-:W-:Y:S02]  /*47ad0*/  IMAD.X R139, R23, 0x1, R3, P1 ;  /* 0x00000001178b7824 */ /* 0x000fe400008e0603 */
[----:B------:R-:W4:Y:S04]  /*47ae0*/  LDL.LU.64 R22, [R1+0xe20] ;  /* 0x000e200001167983 */ /* 0x000f280000300a00 */
[----:B------:R-:W4:Y:S01]  /*47af0*/  LDL.LU.64 R108, [R1+0xe00] ;  /* 0x000e0000016c7983 */ /* 0x000f220000300a00 */
[----:B------:R-:W-:-:S05]  /*47b00*/  IADD3 R140, P1, R142, R4, RZ ;  /* 0x000000048e8c7210 */ /* 0x000fca0007f3e0ff */
[----:B------:R-:W-:Y:S02]  /*47b10*/  IMAD.X R141, R143, 0x1, R3, P1 ;  /* 0x000000018f8d7824 */ /* 0x000fe400008e0603 */
[----:B------:R-:W-:-:S05]  /*47b20*/  IMAD.MOV.U32 R123, RZ, RZ, R5 ;  /* 0x000000ffff7b7224 */ /* 0x000fca00078e0005 */
        /* <DEDUP_REMOVED lines=9> */
[----:B------:R1:W-:Y:S01]  /*47bc0*/  STL.64 [R1+0xf00], R140 ;  /* 0x000f008c01007387 */ /* 0x0003e20000100a00 */
        /* <DEDUP_REMOVED lines=42> */
[----:B------:R-:W-:Y:S01]  /*47e70*/  IADD3 R121, P1, R6, R4, RZ ;  /* 0x0000000406797210 */ /* 0x000fe20007f3e0ff */
[----:B------:R2:W-:Y:S04]  /*47e80*/  STL.64 [R1+0xee0], R142 ;  /* 0x000ee08e01007387 */ /* 0x0005e80000100a00 */
[----:B------:R3:W-:Y:S01]  /*47e90*/  STL.64 [R1+0xec0], R144 ;  /* 0x000ec09001007387 */ /* 0x0007e20000100a00 */
[----:B------:R-:W-:-:S03]  /*47ea0*/  IMAD.X R6, R7, 0x1, R3, P1 ;  /* 0x0000000107067824 */ /* 0x000fc600008e0603 */
[----:B------:R4:W-:Y:S04]  /*47eb0*/  STL.64 [R1+0xea0], R146 ;  /* 0x000ea09201007387 */ /* 0x0009e80000100a00 */
[----:B------:R-:W2:Y:S01]  /*47ec0*/  LDL R7, [R1+0x1c5c] ;  /* 0x001c5c0001077983 */ /* 0x000ea20000100800 */
[----:B------:R-:W-:Y:S01]  /*47ed0*/  IMAD.MOV.U32 R245, RZ, RZ, R244 ;  /* 0x000000fffff57224 */ /* 0x000fe200078e00f4 */
[----:B------:R-:W-:Y:S01]  /*47ee0*/  MOV R237, R236 ;  /* 0x000000ec00ed7202 */ /* 0x000fe20000000f00 */
[----:B------:R-:W-:Y:S01]  /*47ef0*/  IMAD.MOV.U32 R244, RZ, RZ, R108 ;  /* 0x000000fffff47224 */ /* 0x000fe200078e006c */
[----:B------:R4:W-:Y:S01]  /*47f00*/  STL.64 [R1+0xe80], R148 ;  /* 0x000e809401007387 */ /* 0x0009e20000100a00 */
[----:B------:R-:W-:-:S03]  /*47f10*/  IMAD.MOV.U32 R236, RZ, RZ, R109 ;  /* 0x000000ffffec7224 */ /* 0x000fc600078e006d */
[----:B------:R4:W-:Y:S01]  /*47f20*/  STL.64 [R1+0xe60], R150 ;  /* 0x000e609601007387 */ /* 0x0009e20000100a00 */
[----:B------:R-:W-:-:S03]  /*47f30*/  IMAD.MOV.U32 R229, RZ, RZ, R228 ;  /* 0x000000ffffe57224 */ /* 0x000fc600078e00e4 */
[----:B------:R1:W5:Y:S01]  /*47f40*/  LDL.LU R108, [R1+0x1d2c] ;  /* 0x001d2c00016c7983 */ /* 0x0003620000300800 */
[----:B------:R-:W-:-:S03]  /*47f50*/  IMAD.MOV.U32 R228, RZ, RZ, R110 ;  /* 0x000000ffffe47224 */ /* 0x000fc600078e006e */
[----:B------:R4:W-:Y:S01]  /*47f60*/  STL.64 [R1+0xe40], R154 ;  /* 0x000e409a01007387 */ /* 0x0009e20000100a00 */
[----:B------:R-:W-:-:S03]  /*47f70*/  IMAD.MOV.U32 R221, RZ, RZ, R220 ;  /* 0x000000ffffdd7224 */ /* 0x000fc600078e00dc */
[----:B------:R1:W5:Y:S01]  /*47f80*/  LDL.LU R109, [R1+0x1d28] ;  /* 0x001d2800016d7983 */ /* 0x0003620000300800 */
[----:B------:R-:W-:Y:S01]  /*47f90*/  MOV R220, R111 ;  /* 0x0000006f00dc7202 */ /* 0x000fe20000000f00 */
[----:B------:R-:W-:Y:S02]  /*47fa0*/  IMAD.MOV.U32 R213, RZ, RZ, R212 ;  /* 0x000000ffffd57224 */ /* 0x000fe400078e00d4 */
[----:B------:R4:W-:Y:S01]  /*47fb0*/  STL.64 [R1+0xe20], R152 ;  /* 0x000e209801007387 */ /* 0x0009e20000100a00 */
[----:B------:R-:W-:-:S03]  /*47fc0*/  IMAD.MOV.U32 R212, RZ, RZ, R112 ;  /* 0x000000ffffd47224 */ /* 0x000fc600078e0070 */
[----:B------:R1:W5:Y:S01]  /*47fd0*/  LDL.LU R110, [R1+0x1d24] ;  /* 0x001d2400016e7983 */ /* 0x0003620000300800 */
[----:B------:R-:W-:Y:S01]  /*47fe0*/  IMAD.MOV.U32 R205, RZ, RZ, R204 ;  /* 0x000000ffffcd7224 */ /* 0x000fe200078e00cc */
[----:B------:R-:W-:Y:S01]  /*47ff0*/  MOV R197, R196 ;  /* 0x000000c400c57202 */ /* 0x000fe20000000f00 */
[----:B------:R-:W-:Y:S01]  /*48000*/  IMAD.U32 R5, RZ, RZ, UR12 ;  /* 0x0000000cff057e24 */ /* 0x000fe2000f8e00ff */
[----:B------:R4:W-:Y:S01]  /*48010*/  STL.64 [R1+0xe00], R22 ;  /* 0x000e001601007387 */ /* 0x0009e20000100a00 */
[----:B------:R-:W-:-:S03]  /*48020*/  IMAD.MOV.U32 R204, RZ, RZ, R113 ;  /* 0x000000ffffcc7224 */ /* 0x000fc600078e0071 */
[----:B------:R1:W5:Y:S01]  /*48030*/  LDL.LU R111, [R1+0x1d20] ;  /* 0x001d2000016f7983 */ /* 0x0003620000300800 */
[----:B------:R-:W-:Y:S01]  /*48040*/  IMAD.MOV.U32 R196, RZ, RZ, R114 ;  /* 0x000000ffffc47224 */ /* 0x000fe200078e0072 */
[----:B------:R-:W-:Y:S01]  /*48050*/  MOV R181, R180 ;  /* 0x000000b400b57202 */ /* 0x000fe20000000f00 */
[----:B------:R-:W-:Y:S01]  /*48060*/  IMAD.MOV.U32 R189, RZ, RZ, R188 ;  /* 0x000000ffffbd7224 */ /* 0x000fe200078e00bc */
[----:B------:R1:W5:Y:S01]  /*48070*/  LDL.LU R112, [R1+0x1d1c] ;  /* 0x001d1c0001707983 */ /* 0x0003620000300800 */
[----:B------:R-:W-:-:S03]  /*48080*/  IMAD.MOV.U32 R188, RZ, RZ, R115 ;  /* 0x000000ffffbc7224 */ /* 0x000fc600078e0073 */
[----:B------:R1:W5:Y:S01]  /*48090*/  LDL.LU R113, [R1+0x1d18] ;  /* 0x001d180001717983 */ /* 0x0003620000300800 */
[----:B------:R-:W-:Y:S02]  /*480a0*/  IMAD.MOV.U32 R180, RZ, RZ, R116 ;  /* 0x000000ffffb47224 */ /* 0x000fe400078e0074 */
[----:B------:R-:W-:Y:S01]  /*480b0*/  IMAD.MOV.U32 R173, RZ, RZ, R172 ;  /* 0x000000ffffad7224 */ /* 0x000fe200078e00ac */
[----:B------:R1:W5:Y:S01]  /*480c0*/  LDL.LU R114, [R1+0x1d14] ;  /* 0x001d140001727983 */ /* 0x0003620000300800 */
[----:B------:R-:W-:Y:S02]  /*480d0*/  IMAD.MOV.U32 R172, RZ, RZ, R117 ;  /* 0x000000ffffac7224 */ /* 0x000fe400078e0075 */
[----:B------:R-:W-:Y:S01]  /*480e0*/  IMAD.MOV.U32 R165, RZ, RZ, R164 ;  /* 0x000000ffffa57224 */ /* 0x000fe200078e00a4 */
[----:B------:R1:W5:Y:S01]  /*480f0*/  LDL.LU R115, [R1+0x1d10] ;  /* 0x001d100001737983 */ /* 0x0003620000300800 */
[----:B------:R-:W-:Y:S01]  /*48100*/  MOV R164, R118 ;  /* 0x0000007600a47202 */ /* 0x000fe20000000f00 */
[----:B------:R-:W-:-:S02]  /*48110*/  IMAD.MOV.U32 R157, RZ, RZ, R156 ;  /* 0x000000ffff9d7224 */ /* 0x000fc400078e009c */
[----:B------:R1:W5:Y:S01]  /*48120*/  LDL.LU R116, [R1+0x1d0c] ;  /* 0x001d0c0001747983 */ /* 0x0003620000300800 */
[----:B------:R-:W-:Y:S02]  /*48130*/  IMAD.MOV.U32 R156, RZ, RZ, R119 ;  /* 0x000000ffff9c7224 */ /* 0x000fe400078e0077 */
[----:B------:R-:W-:Y:S01]  /*48140*/  IMAD.MOV.U32 R15, RZ, RZ, R14 ;  /* 0x000000ffff0f7224 */ /* 0x000fe200078e000e */
[----:B------:R1:W5:Y:S01]  /*48150*/  LDL.LU R117, [R1+0x1d08] ;  /* 0x001d080001757983 */ /* 0x0003620000300800 */
[----:B------:R-:W-:-:S03]  /*48160*/  IMAD.MOV.U32 R14, RZ, RZ, R120 ;  /* 0x000000ffff0e7224 */ /* 0x000fc600078e0078 */
[----:B------:R1:W5:Y:S04]  /*48170*/  LDL.LU R118, [R1+0x1d04] ;  /* 0x001d040001767983 */ /* 0x0003680000300800 */
[----:B------:R1:W5:Y:S04]  /*48180*/  LDL.LU R119, [R1+0x1d00] ;  /* 0x001d000001777983 */ /* 0x0003680000300800 */
[----:B------:R1:W5:Y:S01]  /*48190*/  LDL.LU R120, [R1+0x1cfc] ;  /* 0x001cfc0001787983 */ /* 0x0003620000300800 */
[----:B--2---:R-:W-:Y:S02]  /*481a0*/  IADD3 R5, R7, 0x100000, R5 ;  /* 0x0010000007057810 */ /* 0x004fe40007ffe005 */
[----:B------:R-:W-:Y:S01]  /*481b0*/  MOV R7, R6 ;  /* 0x0000000600077202 */ /* 0x000fe20000000f00 */
[----:B------:R-:W-:-:S02]  /*481c0*/  IMAD.MOV.U32 R6, RZ, RZ, R121 ;  /* 0x000000ffff067224 */ /* 0x000fc400078e0079 */
[----:B------:R2:W5:Y:S04]  /*481d0*/  LDL.LU R121, [R1+0x1cf8] ;  /* 0x001cf80001797983 */ /* 0x0005680000300800 */
[----:B------:R2:W-:Y:S04]  /*481e0*/  LDGSTS.E [R5+-0x3fd00], desc[UR8][R122.64], P0 ;  /* 0xc03000007a057fae */ /* 0x0005e80008121848 */
[----:B------:R2:W-:Y:S04]  /*481f0*/  LDGSTS.E [R5+-0x3f900], desc[UR8][R124.64], P0 ;  /* 0xc07000007c057fae */ /* 0x0005e80008121848 */
[----:B------:R2:W-:Y:S04]  /*48200*/  LDGSTS.E [R5+-0x3f500], desc[UR8][R126.64], P0 ;  /* 0xc0b000007e057fae */ /* 0x0005e80008121848 */
[----:B-1----:R2:W5:Y:S04]  /*48210*/  LDL.LU.64 R122, [R1+0x1cf0] ;  /* 0x001cf000017a7983 */ /* 0x0025680000300a00 */
[----:B------:R2:W5:Y:S04]  /*48220*/  LDL.LU.64 R124, [R1+0x1ce8] ;  /* 0x001ce800017c7983 */ /* 0x0005680000300a00 */
[----:B------:R2:W5:Y:S04]  /*48230*/  LDL.LU.64 R126, [R1+0x1ce0] ;  /* 0x001ce000017e7983 */ /* 0x0005680000300a00 */
[----:B------:R2:W-:Y:S04]  /*48240*/  LDGSTS.E [R5+-0x3f100], desc[UR8][R128.64], P0 ;  /* 0xc0f0000080057fae */ /* 0x0005e80008121848 */
[----:B------:R2:W-:Y:S04]  /*48250*/  LDGSTS.E [R5+-0x3ed00], desc[UR8][R130.64], P0 ;  /* 0xc130000082057fae */ /* 0x0005e80008121848 */
[----:B------:R2:W-:Y:S04]  /*48260*/  LDGSTS.E [R5+-0x3e900], desc[UR8][R132.64], P0 ;  /* 0xc170000084057fae */ /* 0x0005e80008121848 */
[----:B------:R2:W5:Y:S04]  /*48270*/  LDL.LU.64 R128, [R1+0x1cd8] ;  /* 0x001cd80001807983 */ /* 0x0005680000300a00 */
        /* <DEDUP_REMOVED lines=13> */
[----:B---3--:R2:W5:Y:S04]  /*48350*/  LDL.LU.64 R144, [R1+0x1c98] ;  /* 0x001c980001907983 */ /* 0x0085680000300a00 */
[----:B------:R2:W-:Y:S04]  /*48360*/  LDGSTS.E [R5+-0x3cd00], desc[UR8][R146.64], P0 ;  /* 0xc330000092057fae */ /* 0x0005e80008121848 */
[----:B------:R2:W-:Y:S04]  /*48370*/  LDGSTS.E [R5+-0x3c900], desc[UR8][R148.64], P0 ;  /* 0xc370000094057fae */ /* 0x0005e80008121848 */
[----:B------:R2:W-:Y:S04]  /*48380*/  LDGSTS.E [R5+-0x3c500], desc[UR8][R150.64], P0 ;  /* 0xc3b0000096057fae */ /* 0x0005e80008121848 */
[----:B----4-:R2:W5:Y:S04]  /*48390*/  LDL.LU.64 R146, [R1+0x1c90] ;  /* 0x001c900001927983 */ /* 0x0105680000300a00 */
        /* <DEDUP_REMOVED lines=8> */
[----:B------:R2:W-:Y:S01]  /*48420*/  LDGSTS.E [R5+-0x3b500], desc[UR8][R244.64], P0 ;  /* 0xc4b00000f4057fae */ /* 0x0005e20008121848 */
[----:B------:R-:W-:-:S03]  /*48430*/  UIADD3 UR4, UR4, 0x1, URZ ;  /* 0x0000000104047890 */ /* 0x000fc6000fffe03f */
[----:B------:R2:W-:Y:S04]  /*48440*/  LDGSTS.E [R5+-0x3b100], desc[UR8][R236.64], P0 ;  /* 0xc4f00000ec057fae */ /* 0x0005e80008121848 */
[----:B------:R2:W-:Y:S04]  /*48450*/  LDGSTS.E [R5+-0x3ad00], desc[UR8][R228.64], P0 ;  /* 0xc5300000e4057fae */ /* 0x0005e80008121848 */
[----:B------:R2:W-:Y:S04]  /*48460*/  LDGSTS.E [R5+-0x3a900], desc[UR8][R220.64], P0 ;  /* 0xc5700000dc057fae */ /* 0x0005e80008121848 */
[----:B------:R2:W-:Y:S01]  /*48470*/  LDGSTS.E [R5+-0x3a500], desc[UR8][R212.64], P0 ;  /* 0xc5b00000d4057fae */ /* 0x0005e20008121848 */
[----:B------:R-:W-:-:S03]  /*48480*/  UISETP.NE.U32.AND UP0, UPT, UR4, UR10, UPT ;  /* 0x0000000a0400728c */ /* 0x000fc6000bf05070 */
[----:B------:R2:W-:Y:S04]  /*48490*/  LDGSTS.E [R5+-0x3a100], desc[UR8][R204.64], P0 ;  /* 0xc5f00000cc057fae */ /* 0x0005e80008121848 */
[----:B------:R2:W-:Y:S04]  /*484a0*/  LDGSTS.E [R5+-0x39d00], desc[UR8][R196.64], P0 ;  /* 0xc6300000c4057fae */ /* 0x0005e80008121848 */
[----:B------:R2:W-:Y:S04]  /*484b0*/  LDGSTS.E [R5+-0x39900], desc[UR8][R188.64], P0 ;  /* 0xc6700000bc057fae */ /* 0x0005e80008121848 */
[----:B------:R2:W-:Y:S04]  /*484c0*/  LDGSTS.E [R5+-0x39500], desc[UR8][R180.64], P0 ;  /* 0xc6b00000b4057fae */ /* 0x0005e80008121848 */
[----:B------:R2:W-:Y:S04]  /*484d0*/  LDGSTS.E [R5+-0x39100], desc[UR8][R172.64], P0 ;  /* 0xc6f00000ac057fae */ /* 0x0005e80008121848 */
[----:B------:R2:W-:Y:S04]  /*484e0*/  LDGSTS.E [R5+-0x38d00], desc[UR8][R164.64], P0 ;  /* 0xc7300000a4057fae */ /* 0x0005e80008121848 */
[----:B------:R2:W-:Y:S04]  /*484f0*/  LDGSTS.E [R5+-0x38900], desc[UR8][R156.64], P0 ;  /* 0xc77000009c057fae */ /* 0x0005e80008121848 */
[----:B------:R2:W-:Y:S04]  /*48500*/  LDGSTS.E [R5+-0x38500], desc[UR8][R14.64], P0 ;  /* 0xc7b000000e057fae */ /* 0x0005e80008121848 */
[----:B------:R2:W-:Y:S01]  /*48510*/  LDGSTS.E [R5+-0x38100], desc[UR8][R6.64], P0 ;  /* 0xc7f0000006057fae */ /* 0x0005e20008121848 */
[----:B------:R-:W-:-:S03]  /*48520*/  PLOP3.LUT P0, PT, PT, PT, UP0, 0x80, 0x0 ;  /* 0x000000000000781c */ /* 0x000fc60003f0f008 */
[----:B------:R-:W0:Y:S10]  /*48530*/  LDGDEPBAR ;  /* 0x00000000000079af */ /* 0x000e340000000000 */
[----:B--2---:R-:W-:Y:S05]  /*48540*/  @P0 BRA `(.L_x_1) ;  /* 0xfffffec400500947 */ /* 0x004fea000383ffff */
.L_x_0:
[----:B------:R-:W1:Y:S01]  /*48550*/  S2R R4, SR_TID.X ;  /* 0x0000000000047919 */ /* 0x000e620000002100 */
[----:B------:R-:W-:Y:S01]  /*48560*/  ULDC.64 UR10, c[0x0][0x228] ;  /* 0x00008a00000a7ab9 */ /* 0x000fe20000000a00 */
[----:B------:R-:W-:-:S04]  /*48570*/  DEPBAR.LE SB0, 0x0 ;  /* 0x000080000000791a */ /* 0x000fc80000000000 */
[----:B------:R-:W2:Y:S01]  /*48580*/  S2R R9, SR_TID.X ;  /* 0x0000000000097919 */ /* 0x000ea20000002100 */
[----:B------:R-:W-:Y:S01]  /*48590*/  ULDC.64 UR6, c[0x0][0x228] ;  /* 0x00008a0000067ab9 */ /* 0x000fe20000000a00 */
[----:B------:R-:W-:Y:S01]  /*485a0*/  ULDC UR4, c[0x0][0x248] ;  /* 0x0000920000047ab9 */ /* 0x000fe20000000800 */
[----:B------:R-:W-:Y:S01]  /*485b0*/  ULDC UR12, c[0x0][0x248] ;  /* 0x00009200000c7ab9 */ /* 0x000fe20000000800 */
[----:B------:R-:W3:Y:S01]  /*485c0*/  S2R R8, SR_TID.X ;  /* 0x0000000000087919 */ /* 0x000ee20000002100 */
[----:B------:R-:W-:Y:S01]  /*485d0*/  ULDC.64 UR38, c[0x0][0x228] ;  /* 0x00008a0000267ab9 */ /* 0x000fe20000000a00 */
        /* <DEDUP_REMOVED lines=20> */
[C---:B-1----:R-:W-:Y:S01]  /*48720*/  IMAD.SHL.U32 R3, R4.reuse, 0x10, RZ ;  /* 0x0000001004037824 */ /* 0x042fe200078e00ff */
[----:B------:R-:W-:Y:S01]  /*48730*/  ULDC UR48, c[0x0][0x228] ;  /* 0x00008a0000307ab9 */ /* 0x000fe20000000800 */
[----:B------:R-:W-:Y:S01]  /*48740*/  IMAD.SHL.U32 R2, R4, 0x40, RZ ;  /* 0x0000004004027824 */ /* 0x000fe200078e00ff */
[----:B------:R-:W-:Y:S01]  /*48750*/  ULDC UR49, c[0x0][0x228] ;  /* 0x00008a0000317ab9 */ /* 0x000fe20000000800 */
[----:B------:R-:W-:Y:S01]  /*48760*/  ULDC UR50, c[0x0][0x228] ;  /* 0x00008a0000327ab9 */ /* 0x000fe20000000800 */
[----:B------:R-:W-:Y:S01]  /*48770*/  LOP3.LUT R3, R3, 0xf0, RZ, 0xc0, !PT ;  /* 0x000000f003037812 */ /* 0x000fe200078ec0ff */
[C---:B--2--5:R-:W-:Y:S01]  /*48780*/  IMAD.SHL.U32 R155, R9.reuse, 0x40, RZ ;  /* 0x00000040099b7824 */ /* 0x064fe200078e00ff */
[C---:B------:R-:W-:Y:S01]  /*48790*/  SHF.L.U32 R4, R9.reuse, 0x4, RZ ;  /* 0x0000000409047819 */ /* 0x040fe200000006ff */
[----:B------:R-:W-:Y:S01]  /*487a0*/  IMAD.SHL.U32 R6, R9, 0x8, RZ ;  /* 0x0000000809067824 */ /* 0x000fe200078e00ff */
[----:B------:R-:W-:Y:S01]  /*487b0*/  LOP3.LUT R2, R2, 0x400, RZ, 0xc0, !PT ;  /* 0x0000040002027812 */ /* 0x000fe200078ec0ff */
[----:B---3--:R-:W-:Y:S01]  /*487c0*/  IMAD.SHL.U32 R5, R8, 0x8, RZ ;  /* 0x0000000808057824 */ /* 0x008fe200078e00ff */
[----:B------:R-:W-:Y:S01]  /*487d0*/  LOP3.LUT R4, R4, 0xf0, RZ, 0xc0, !PT ;  /* 0x000000f004047812 */ /* 0x000fe200078ec0ff */
[----:B------:R-:W-:Y:S01]  /*487e0*/  ULDC UR51, c[0x0][0x228] ;  /* 0x00008a0000337ab9 */ /* 0x000fe20000000800 */
[----:B------:R-:W-:Y:S01]  /*487f0*/  LOP3.LUT R155, R155, 0x400, RZ, 0xc0, !PT ;  /* 0x000004009b9b7812 */ /* 0x000fe200078ec0ff */
[----:B------:R-:W-:Y:S01]  /*48800*/  ULDC UR19, c[0x0][0x228] ;  /* 0x00008a0000137ab9 */ /* 0x000fe20000000800 */
[----:B------:R-:W-:Y:S01]  /*48810*/  IADD3 R2, R2, UR5, R3 ;  /* 0x0000000502027c10 */ /* 0x000fe2000fffe003 */
[----:B------:R-:W-:Y:S01]  /*48820*/  ULDC UR25, c[0x0][0x228] ;  /* 0x00008a0000197ab9 */ /* 0x000fe20000000800 */
[----:B------:R-:W-:Y:S01]  /*48830*/  IADD3 R155, R155, UR5, R4 ;  /* 0x000000059b9b7c10 */ /* 0x000fe2000fffe004 */
[----:B------:R-:W-:Y:S01]  /*48840*/  VIADD R4, R22, 0x81 ;  /* 0x0000008116047836 */ /* 0x000fe20000000000 */
[----:B------:R-:W-:Y:S01]  /*48850*/  LOP3.LUT R5, R5, 0x300, RZ, 0xc0, !PT ;  /* 0x0000030005057812 */ /* 0x000fe200078ec0ff */
[----:B------:R-:W-:Y:S01]  /*48860*/  ULDC UR26, c[0x0][0x228] ;  /* 0x00008a00001a7ab9 */ /* 0x000fe20000000800 */
[----:B------:R-:W-:Y:S01]  /*48870*/  LOP3.LUT R3, R6, 0x300, RZ, 0xc0, !PT ;  /* 0x0000030006037812 */ /* 0x000fe200078ec0ff */
[----:B------:R-:W-:Y:S01]  /*48880*/  ULDC UR20, c[0x0][0x228] ;  /* 0x00008a0000147ab9 */ /* 0x000fe20000000800 */
[----:B------:R-:W-:Y:S01]  /*48890*/  ISETP.GE.AND P1, PT, R4, UR11, PT ;  /* 0x0000000b04007c0c */ /* 0x000fe2000bf26270 */
[----:B------:R-:W-:Y:S01]  /*488a0*/  IMAD.IADD R2, R2, 0x1, R5 ;  /* 0x0000000102027824 */ /* 0x000fe200078e0205 */
[----:B------:R-:W2:Y:S01]  /*488b0*/  LDL.LU R4, [R1+0xc00] ;  /* 0x000c000001047983 */ /* 0x000ea20000300800 */
[----:B------:R-:W-:Y:S01]  /*488c0*/  IADD3 R155, R155, R3, RZ ;  /* 0x000000039b9b7210 */ /* 0x000fe20007ffe0ff */
[----:B------:R-:W-:Y:S01]  /*488d0*/  VIADD R3, R22, 0x80 ;  /* 0x0000008016037836 */ /* 0x000fe20000000000 */
[----:B------:R-:W-:Y:S01]  /*488e0*/  LOP3.LUT R8, R8, 0x7f, RZ, 0xc0, !PT ;  /* 0x0000007f08087812 */ /* 0x000fe200078ec0ff */
[----:B------:R-:W2:Y:S01]  /*488f0*/  LDL.LU R5, [R1+0xc08] ;  /* 0x000c080001057983 */ /* 0x000ea20000300800 */
[----:B------:R-:W-:Y:S01]  /*48900*/  ULDC UR11, c[0x0][0x248] ;  /* 0x00009200000b7ab9 */ /* 0x000fe20000000800 */
[----:B------:R-:W-:Y:S01]  /*48910*/  ULDC UR21, c[0x0][0x228] ;  /* 0x00008a0000157ab9 */ /* 0x000fe20000000800 */
[----:B------:R-:W-:Y:S01]  /*48920*/  ISETP.GE.AND P0, PT, R3, UR7, PT ;  /* 0x0000000703007c0c */ /* 0x000fe2000bf06270 */
[----:B------:R-:W2:Y:S01]  /*48930*/  LDL.LU R6, [R1+0xa00] ;  /* 0x000a000001067983 */ /* 0x000ea20000300800 */
[----:B------:R-:W-:Y:S01]  /*48940*/  LEA R3, R8, UR5, 0x4 ;  /* 0x0000000508037c11 */ /* 0x000fe2000f8e20ff */
[----:B------:R-:W-:Y:S01]  /*48950*/  ULDC UR7, c[0x0][0x248] ;  /* 0x0000920000077ab9 */ /* 0x000fe20000000800 */
[----:B------:R-:W-:Y:S01]  /*48960*/  ULDC UR22, c[0x0][0x228] ;  /* 0x00008a0000167ab9 */ /* 0x000fe20000000800 */
[----:B------:R-:W2:Y:S01]  /*48970*/  LDL.LU R7, [R1+0xa08] ;  /* 0x000a080001077983 */ /* 0x000ea20000300800 */
[----:B------:R-:W-:Y:S01]  /*48980*/  ULDC UR27, c[0x0][0x228] ;  /* 0x00008a00001b7ab9 */ /* 0x000fe20000000800 */
[----:B------:R-:W-:Y:S01]  /*48990*/  ULDC UR16, c[0x0][0x228] ;  /* 0x00008a0000107ab9 */ /* 0x000fe20000000800 */
[----:B------:R-:W-:Y:S01]  /*489a0*/  ULDC UR17, c[0x0][0x228] ;  /* 0x00008a0000117ab9 */ /* 0x000fe20000000800 */
[----:B------:R-:W3:Y:S01]  /*489b0*/  LDL.LU R156, [R1+0x800] ;  /* 0x00080000019c7983 */ /* 0x000ee20000300800 */
        /* <DEDUP_REMOVED lines=15> */
[----:B------:R-:W-:Y:S06]  /*48ab0*/  BAR.SYNC.DEFER_BLOCKING 0x0 ;  /* 0x0000000000007b1d */ /* 0x000fec0000010000 */
[----:B------:R-:W-:Y:S01]  /*48ac0*/  ULDC UR57, c[0x0][0x228] ;  /* 0x00008a0000397ab9 */ /* 0x000fe20000000800 */
[----:B--2---:R1:W-:Y:S01]  /*48ad0*/  STSM.16.M88.4 [R2], R4 ;  /* 0x0000000402007844 */ /* 0x0043e20000000200 */
[----:B------:R-:W-:Y:S06]  /*48ae0*/  BAR.SYNC.DEFER_BLOCKING 0x0 ;  /* 0x0000000000007b1d */ /* 0x000fec0000010000 */
[----:B-1----:R-:W2:Y:S04]  /*48af0*/  LDL.LU R4, [R1+0x400] ;  /* 0x0004000001047983 */ /* 0x002ea80000300800 */
[----:B------:R-:W2:Y:S04]  /*48b00*/  LDL.LU R5, [R1+0x408] ;  /* 0x0004080001057983 */ /* 0x000ea80000300800 */
[----:B------:R-:W2:Y:S04]  /*48b10*/  LDL.LU R6, [R1+0x200] ;  /* 0x0002000001067983 */ /* 0x000ea80000300800 */
[----:B------:R-:W1:Y:S01]  /*48b20*/  LDS.128 R160, [R3] ;  /* 0x0000000003a07984 */ /* 0x000e620000000c00 */
[----:B------:R-:W-:Y:S06]  /*48b30*/  BAR.SYNC.DEFER_BLOCKING 0x0 ;  /* 0x0000000000007b1d */ /* 0x000fec0000010000 */
[----:B------:R-:W2:Y:S04]  /*48b40*/  LDL.LU R7, [R1+0x208] ;  /* 0x0002080001077983 */ /* 0x000ea80000300800 */
[----:B---3--:R-:W-:Y:S01]  /*48b50*/  STSM.16.M88.4 [R2], R156 ;  /* 0x0000009c02007844 */ /* 0x008fe20000000200 */
[----:B------:R-:W-:Y:S06]  /*48b60*/  BAR.SYNC.DEFER_BLOCKING 0x0 ;  /* 0x0000000000007b1d */ /* 0x000fec0000010000 */
[----:B------:R-:W3:Y:S04]  /*48b70*/  LDS.128 R156, [R3] ;  /* 0x00000000039c7984 */ /* 0x000ee80000000c00 */
[----:B-1----:R-:W-:Y:S04]  /*48b80*/  STL.64 [R1+0xe10], R160 ;  /* 0x000e10a001007387 */ /* 0x002fe80000100a00 */
[----:B------:R-:W-:Y:S01]  /*48b90*/  STL.64 [R1+0xe18], R162 ;  /* 0x000e18a201007387 */ /* 0x000fe20000100a00 */
[----:B------:R-:W-:Y:S06]  /*48ba0*/  BAR.SYNC.DEFER_BLOCKING 0x0 ;  /* 0x0000000000007b1d */ /* 0x000fec0000010000 */
[----:B---3--:R1:W-:Y:S04]  /*48bb0*/  STL.64 [R1+0xe00], R156 ;  /* 0x000e009c01007387 */ /* 0x0083e80000100a00 */
[----:B------:R3:W-:Y:S04]  /*48bc0*/  STL.64 [R1+0xe08], R158 ;  /* 0x000e089e01007387 */ /* 0x0007e80000100a00 */
[----:B-1----:R-:W4:Y:S04]  /*48bd0*/  LDL.LU R156, [R1] ;  /* 0x00000000019c7983 */ /* 0x002f280000300800 */
[----:B------:R-:W4:Y:S01]  /*48be0*/  LDL.LU R157, [R1+0x8] ;  /* 0x00000800019d7983 */ /* 0x000f220000300800 */
[----:B---3--:R-:W-:-:S02]  /*48bf0*/  IMAD.MOV.U32 R158, RZ, RZ, R24 ;  /* 0x000000ffff9e7224 */ /* 0x008fc400078e0018 */
[----:B------:R-:W-:Y:S01]  /*48c00*/  IMAD.MOV.U32 R159, RZ, RZ, R26 ;  /* 0x000000ffff9f7224 */ /* 0x000fe200078e001a */
        /* <DEDUP_REMOVED lines=8> */
[----:B----4-:R-:W-:Y:S01]  /*48c90*/  STSM.16.M88.4 [R2], R156 ;  /* 0x0000009c02007844 */ /* 0x010fe20000000200 */
[----:B------:R-:W-:Y:S06]  /*48ca0*/  BAR.SYNC.DEFER_BLOCKING 0x0 ;  /* 0x0000000000007b1d */ /* 0x000fec0000010000 */
[----:B------:R-:W3:Y:S04]  /*48cb0*/  LDS.128 R156, [R3] ;  /* 0x00000000039c7984 */ /* 0x000ee80000000c00 */
[----:B-1----:R-:W-:Y:S04]  /*48cc0*/  STL.64 [R1+0xc00], R160 ;  /* 0x000c00a001007387 */ /* 0x002fe80000100a00 */
[----:B------:R-:W-:Y:S01]  /*48cd0*/  STL.64 [R1+0xc08], R162 ;  /* 0x000c08a201007387 */ /* 0x000fe20000100a00 */
[----:B------:R-:W-:Y:S06]  /*48ce0*/  BAR.SYNC.DEFER_BLOCKING 0x0 ;  /* 0x0000000000007b1d */ /* 0x000fec0000010000 */
[----:B---3--:R1:W-:Y:S04]  /*48cf0*/  STL.64 [R1+0xa00], R156 ;  /* 0x000a009c01007387 */ /* 0x0083e80000100a00 */
[----:B------:R3:W-:Y:S04]  /*48d00*/  STL.64 [R1+0xa08], R158 ;  /* 0x000a089e01007387 */ /* 0x0007e80000100a00 */
[----:B-1----:R-:W4:Y:S04]  /*48d10*/  LDL.LU R156, [R1+0x804] ;  /* 0x00080400019c7983 */ /* 0x002f280000300800 */
[----:B------:R-:W4:Y:S04]  /*48d20*/  LDL.LU R157, [R1+0x80c] ;  /* 0x00080c00019d7983 */ /* 0x000f280000300800 */
[----:B---3--:R-:W4:Y:S04]  /*48d30*/  LDL.LU R158, [R1+0x604] ;  /* 0x00060400019e7983 */ /* 0x008f280000300800 */
[----:B------:R-:W4:Y:S04]  /*48d40*/  LDL.LU R159, [R1+0x60c] ;  /* 0x00060c00019f7983 */ /* 0x000f280000300800 */
        /* <DEDUP_REMOVED lines=8> */
[----:B-1----:R-:W-:Y:S04]  /*48dd0*/  STL.64 [R1+0x600], R160 ;  /* 0x000600a001007387 */ /* 0x002fe80000100a00 */
[----:B------:R-:W-:Y:S04]  /*48de0*/  STL.64 [R1+0x608], R162 ;  /* 0x000608a201007387 */ /* 0x000fe80000100a00 */
[----:B----4-:R-:W-:Y:S01]  /*48df0*/  STSM.16.M88.4 [R2], R156 ;  /* 0x0000009c02007844 */ /* 0x010fe20000000200 */
[----:B------:R-:W-:Y:S06]  /*48e00*/  BAR.SYNC.DEFER_BLOCKING 0x0 ;  /* 0x0000000000007b1d */ /* 0x000fec0000010000 */
[----:B------:R-:W1:Y:S02]  /*48e10*/  LDS.128 R156, [R3] ;  /* 0x00000000039c7984 */ /* 0x000e640000000c00 */
[----:B------:R-:W-:Y:S06]  /*48e20*/  BAR.SYNC.DEFER_BLOCKING 0x0 ;  /* 0x0000000000007b1d */ /* 0x000fec0000010000 */
[----:B-1----:R1:W-:Y:S04]  /*48e30*/  STL.64 [R1+0x400], R156 ;  /* 0x0004009c01007387 */ /* 0x0023e80000100a00 */
[----:B------:R3:W-:Y:S04]  /*48e40*/  STL.64 [R1+0x408], R158 ;  /* 0x0004089e01007387 */ /* 0x0007e80000100a00 */
[----:B-1----:R-:W4:Y:S04]  /*48e50*/  LDL.LU R156, [R1+0x4] ;  /* 0x00000400019c7983 */ /* 0x002f280000300800 */
[----:B------:R-:W4:Y:S01]  /*48e60*/  LDL.LU R157, [R1+0xc] ;  /* 0x00000c00019d7983 */ /* 0x000f220000300800 */
[----:B---3--:R-:W-:Y:S01]  /*48e70*/  IMAD.MOV.U32 R158, RZ, RZ, R25 ;  /* 0x000000ffff9e7224 */ /* 0x008fe200078e0019 */
[----:B------:R-:W-:-:S02]  /*48e80*/  MOV R159, R27 ;  /* 0x0000001b009f7202 */ /* 0x000fc40000000f00 */
        /* <DEDUP_REMOVED lines=14> */
[----:B-1----:R1:W-:Y:S04]  /*48f70*/  STL.64 [R1], R24 ;  /* 0x0000001801007387 */ /* 0x0023e80000100a00 */
        /* <DEDUP_REMOVED lines=20> */
[----:B------:R-:W-:Y:S04]  /*490c0*/  STL.64 [R1+0xe28], R26 ;  /* 0x000e281a01007387 */ /* 0x000fe80000100a00 */
[----:B-1----:R-:W3:Y:S04]  /*490d0*/  LDL.LU R24, [R1+0x10] ;  /* 0x0000100001187983 */ /* 0x002ee80000300800 */
[----:B------:R-:W3:Y:S04]  /*490e0*/  LDL.LU R25, [R1+0x18] ;  /* 0x0000180001197983 */ /* 0x000ee80000300800 */
[----:B--2---:R1:W-:Y:S01]  /*490f0*/  STSM.16.M88.4 [R2], R4 ;  /* 0x0000000402007844 */ /* 0x0043e20000000200 */
[----:B------:R-:W-:Y:S06]  /*49100*/  BAR.SYNC.DEFER_BLOCKING 0x0 ;  /* 0x0000000000007b1d */ /* 0x000fec0000010000 */
[----:B-1----:R-:W2:Y:S04]  /*49110*/  LDL.LU R4, [R1+0xc14] ;  /* 0x000c140001047983 */ /* 0x002ea80000300800 */
[----:B------:R-:W2:Y:S04]  /*49120*/  LDL.LU R5, [R1+0xc1c] ;  /* 0x000c1c0001057983 */ /* 0x000ea80000300800 */
[----:B------:R-:W2:Y:S04]  /*49130*/  LDL.LU R6, [R1+0xa14] ;  /* 0x000a140001067983 */ /* 0x000ea80000300800 */
[----:B------:R-:W2:Y:S04]  /*49140*/  LDL.LU R7, [R1+0xa1c] ;  /* 0x000a1c0001077983 */ /* 0x000ea80000300800 */
[----:B------:R-:W1:Y:S01]  /*49150*/  LDS.128 R156, [R3] ;  /* 0x00000000039c7984 */ /* 0x000e620000000c00 */
[----:B------:R-:W-:-:S02]  /*49160*/  IMAD.MOV.U32 R26, RZ, RZ, R28 ;  /* 0x000000ffff1a7224 */ /* 0x000fc400078e001c */
[----:B------:R-:W-:Y:S01]  /*49170*/  IMAD.MOV.U32 R27, RZ, RZ, R30 ;  /* 0x000000ffff1b7224 */ /* 0x000fe200078e001e */
[----:B------:R-:W-:Y:S06]  /*49180*/  BAR.SYNC.DEFER_BLOCKING 0x0 ;  /* 0x0000000000007b1d */ /* 0x000fec0000010000 */
[----:B-1----:R-:W-:Y:S04]  /*49190*/  STL.64 [R1+0xc10], R156 ;  /* 0x000c109c01007387 */ /* 0x002fe80000100a00 */
[----:B------:R-:W-:Y:S04]  /*491a0*/  STL.64 [R1+0xc18], R158 ;  /* 0x000c189e01007387 */ /* 0x000fe80000100a00 */
[----:B---3--:R-:W-:Y:S01]  /*491b0*/  STSM.16.M88.4 [R2], R24 ;  /* 0x0000001802007844 */ /* 0x008fe20000000200 */
[----:B------:R-:W-:Y:S06]  /*491c0*/  BAR.SYNC.DEFER_BLOCKING 0x0 ;  /* 0x0000000000007b1d */ /* 0x000fec0000010000 */
[----:B------:R-:W1:Y:S02]  /*491d0*/  LDS.128 R24, [R3] ;  /* 0x0000000003187984 */ /* 0x000e640000000c00 */
[----:B------:R-:W-:Y:S06]  /*491e0*/  BAR.SYNC.DEFER_BLOCKING 0x0 ;  /* 0x0000000000007b1d */ /* 0x000fec0000010000 */
[----:B-1----:R1:W-:Y:S04]  /*491f0*/  STL.64 [R1+0xa10], R24 ;  /* 0x000a101801007387 */ /* 0x0023e80000100a00 */
        /* <DEDUP_REMOVED lines=10> */
[----:B------:R-:W2:Y:S04]  /*492a0*/  LDL.LU R7, [R1+0x21c] ;  /* 0x00021c0001077983 */ /* 0x000ea80000300800 */
[----:B------:R-:W1:Y:S01]  /*492b0*/  LDS.128 R156, [R3] ;  /* 0x00000000039c7984 */ /* 0x000e620000000c00 */
[----:B------:R-:W-:Y:S06]  /*492c0*/  BAR.SYNC.DEFER_BLOCKING 0x0 ;  /* 0x0000000000007b1d */ /* 0x000fec0000010000 */
        /* <DEDUP_REMOVED lines=10> */
[----:B--2---:R1:W-:Y:S04]  /*49370*/  STSM.16.M88.4 [R2], R4 ;  /* 0x0000000402007844 */ /* 0x0043e80000000200 */
[----:B-1----:R-:W2:Y:S04]  /*49380*/  LDL.LU R4, [R1+0xc20] ;  /* 0x000c200001047983 */ /* 0x002ea80000300800 */
[----:B------:R-:W2:Y:S04]  /*49390*/  LDL.LU R5, [R1+0xc28] ;  /* 0x000c280001057983 */ /* 0x000ea80000300800 */
[----:B------:R-:W2:Y:S04]  /*493a0*/  LDL.LU R6, [R1+0xa20] ;  /* 0x000a200001067983 */ /* 0x000ea80000300800 */
[----:B------:R-:W2:Y:S01]  /*493b0*/  LDL.LU R7, [R1+0xa28] ;  /* 0x000a280001077983 */ /* 0x000ea20000300800 */
[----:B------:R-:W-:Y:S01]  /*493c0*/  BAR.SYNC.DEFER_BLOCKING 0x0 ;  /* 0x0000000000007b1d */ /* 0x000fe20000010000 */
[----:B------:R-:W-:-:S02]  /*493d0*/  IMAD.MOV.U32 R26, RZ, RZ, R29 ;  /* 0x000000ffff1a7224 */ /* 0x000fc400078e001d */
[----:B------:R-:W-:-:S03]  /*493e0*/  IMAD.MOV.U32 R27, RZ, RZ, R31 ;  /* 0x000000ffff1b7224 */ /* 0x000fc600078e001f */
[----:B------:R-:W1:Y:S02]  /*493f0*/  LDS.128 R28, [R3] ;  /* 0x00000000031c7984 */ /* 0x000e640000000c00 */
        /* <DEDUP_REMOVED lines=27> */
[----:B--2---:R2:W-:Y:S02]  /*495b0*/  STSM.16.M88.4 [R2], R4 ;  /* 0x0000000402007844 */ /* 0x0045e40000000200 */
[----:B------:R-:W-:Y:S06]  /*495c0*/  BAR.SYNC.DEFER_BLOCKING 0x0 ;  /* 0x0000000000007b1d */ /* 0x000fec0000010000 */
[----:B-1----:R1:W-:Y:S04]  /*495d0*/  STL.64 [R1+0xe50], R24 ;  /* 0x000e501801007387 */ /* 0x0023e80000100a00 */
[----:B------:R3:W-:Y:S04]  /*495e0*/  STL.64 [R1+0xe58], R26 ;  /* 0x000e581a01007387 */ /* 0x0007e80000100a00 */
[----:B--2---:R-:W2:Y:S04]  /*495f0*/  LDL.LU R4, [R1+0x20] ;  /* 0x0000200001047983 */ /* 0x004ea80000300800 */
[----:B------:R-:W2:Y:S04]  /*49600*/  LDL.LU R5, [R1+0x28] ;  /* 0x0000280001057983 */ /* 0x000ea80000300800 */
[----:B------:R-:W4:Y:S01]  /*49610*/  LDS.128 R28, [R3] ;  /* 0x00000000031c7984 */ /* 0x000f220000000c00 */
[----:B------:R-:W-:Y:S01]  /*49620*/  MOV R6, R32 ;  /* 0x0000002000067202 */ /* 0x000fe20000000f00 */
[----:B------:R-:W-:Y:S01]  /*49630*/  IMAD.MOV.U32 R7, RZ, RZ, R34 ;  /* 0x000000ffff077224 */ /* 0x000fe200078e0022 */
[----:B-1----:R-:W-:Y:S01]  /*49640*/  LOP3.LUT R24, R9, 0x7f, RZ, 0xc0, !PT ;  /* 0x0000007f09187812 */ /* 0x002fe200078ec0ff */
[----:B------:R-:W-:Y:S08]  /*49650*/  BAR.SYNC.DEFER_BLOCKING 0x0 ;  /* 0x0000000000007b1d */ /* 0x000ff00000010000 */
[----:B---3--:R-:W1:Y:S01]  /*49660*/  LDC R27, c[0x0][0x244] ;  /* 0x00009100ff1b7b82 */ /* 0x008e620000000800 */
[----:B----4-:R3:W-:Y:S04]  /*49670*/  STL.64 [R1+0xe40], R28 ;  /* 0x000e401c01007387 */ /* 0x0107e80000100a00 */
[----:B------:R4:W-:Y:S04]  /*49680*/  STL.64 [R1+0xe48], R30 ;  /* 0x000e481e01007387 */ /* 0x0009e80000100a00 */
[----:B---3--:R-:W3:Y:S04]  /*49690*/  LDL.LU R28, [R1+0xc24] ;  /* 0x000c2400011c7983 */ /* 0x008ee80000300800 */
[----:B------:R-:W3:Y:S04]  /*496a0*/  LDL.LU R29, [R1+0xc2c] ;  /* 0x000c2c00011d7983 */ /* 0x000ee80000300800 */
[----:B----4-:R-:W3:Y:S04]  /*496b0*/  LDL.LU R30, [R1+0xa24] ;  /* 0x000a2400011e7983 */ /* 0x010ee80000300800 */
[----:B------:R-:W3:Y:S01]  /*496c0*/  LDL.LU R31, [R1+0xa2c] ;  /* 0x000a2c00011f7983 */ /* 0x000ee20000300800 */
[----:B------:R-:W-:Y:S01]  /*496d0*/  LEA R24, R24, UR5, 0x4 ;  /* 0x0000000518187c11 */ /* 0x000fe2000f8e20ff */
[----:B------:R-:W-:-:S02]  /*496e0*/  ULDC UR5, c[0x0][0x248] ;  /* 0x0000920000057ab9 */ /* 0x000fc40000000800 */
[----:B--2---:R2:W-:Y:S01]  /*496f0*/  STSM.16.M88.4 [R2], R4 ;  /* 0x0000000402007844 */ /* 0x0045e20000000200 */
[----:B------:R-:W-:Y:S06]  /*49700*/  BAR.SYNC.DEFER_BLOCKING 0x0 ;  /* 0x0000000000007b1d */ /* 0x000fec0000010000 */
[----:B--2---:R-:W2:Y:S04]  /*49710*/  LDL.LU R4, [R1+0x824] ;  /* 0x0008240001047983 */ /* 0x004ea80000300800 */
[----:B------:R-:W2:Y:S04]  /*49720*/  LDL.LU R5, [R1+0x82c] ;  /* 0x00082c0001057983 */ /* 0x000ea80000300800 */
[----:B------:R-:W2:Y:S04]  /*49730*/  LDL.LU R6, [R1+0x624] ;  /* 0x0006240001067983 */ /* 0x000ea80000300800 */
[----:B------:R-:W4:Y:S01]  /*49740*/  LDS.128 R156, [R3] ;  /* 0x00000000039c7984 */ /* 0x000f220000000c00 */
[----:B------:R-:W-:Y:S06]  /*49750*/  BAR.SYNC.DEFER_BLOCKING 0x0 ;  /* 0x0000000000007b1d */ /* 0x000fec0000010000 */
[----:B------:R-:W2:Y:S04]  /*49760*/  LDL.LU R7, [R1+0x62c] ;  /* 0x00062c0001077983 */ /* 0x000ea80000300800 */
[----:B---3--:R-:W-:Y:S01]  /*49770*/  STSM.16.M88.4 [R155], R28 ;  /* 0x0000001c9b007844 */ /* 0x008fe20000000200 */
[----:B------:R-:W-:Y:S06]  /*49780*/  BAR.SYNC.DEFER_BLOCKING 0x0 ;  /* 0x0000000000007b1d */ /* 0x000fec0000010000 */
[----:B------:R-:W3:Y:S04]  /*49790*/  LDS.128 R28, [R24] ;  /* 0x00000000181c7984 */ /* 0x000ee80000000c00 */
[----:B----4-:R-:W-:Y:S04]  /*497a0*/  STL.64 [R1+0x810], R156 ;  /* 0x0008109c01007387 */ /* 0x010fe80000100a00 */
[----:B------:R-:W-:Y:S01]  /*497b0*/  STL.64 [R1+0x818], R158 ;  /* 0x0008189e01007387 */ /* 0x000fe20000100a00 */
[----:B------:R-:W-:Y:S06]  /*497c0*/  BAR.SYNC.DEFER_BLOCKING 0x0 ;  /* 0x0000000000007b1d */ /* 0x000fec0000010000 */
[----:B---3--:R3:W-:Y:S04]  /*497d0*/  STL.64 [R1+0x620], R28 ;  /* 0x0006201c01007387 */ /* 0x0087e80000100a00 */
[----:B------:R4:W-:Y:S04]  /*497e0*/  STL.64 [R1+0x628], R30 ;  /* 0x0006281e01007387 */ /* 0x0009e80000100a00 */
[----:B---3--:R-:W3:Y:S04]  /*497f0*/  LDL.LU R28, [R1+0x424] ;  /* 0x00042400011c7983 */ /* 0x008ee80000300800 */
[----:B------:R-:W3:Y:S04]  /*49800*/  LDL.LU R29, [R1+0x42c] ;  /* 0x00042c00011d7983 */ /* 0x000ee80000300800 */
[----:B----4-:R-:W3:Y:S04]  /*49810*/  LDL.LU R30, [R1+0x224] ;  /* 0x00022400011e7983 */ /* 0x010ee80000300800 */
[----:B------:R-:W3:Y:S04]  /*49820*/  LDL.LU R31, [R1+0x22c] ;  /* 0x00022c00011f7983 */ /* 0x000ee80000300800 */
[----:B--2---:R2:W-:Y:S02]  /*49830*/  STSM.16.M88.4 [R155], R4 ;  /* 0x000000049b007844 */ /* 0x0045e40000000200 */
[----:B--2---:R-:W-:-:S02]  /*49840*/  IMAD.MOV.U32 R6, RZ, RZ, R33 ;  /* 0x000000ffff067224 */ /* 0x004fc400078e0021 */
[----:B------:R-:W2:Y:S01]  /*49850*/  LDL.LU R4, [R1+0x24] ;  /* 0x0000240001047983 */ /* 0x000ea20000300800 */
[----:B------:R-:W-:Y:S01]  /*49860*/  IMAD.MOV.U32 R7, RZ, RZ, R35 ;  /* 0x000000ffff077224 */ /* 0x000fe200078e0023 */
[----:B------:R-:W-:Y:S06]  /*49870*/  BAR.SYNC.DEFER_BLOCKING 0x0 ;  /* 0x0000000000007b1d */ /* 0x000fec0000010000 */
[----:B------:R-:W2:Y:S04]  /*49880*/  LDL.LU R5, [R1+0x2c] ;  /* 0x00002c0001057983 */ /* 0x000ea80000300800 */
[----:B------:R-:W4:Y:S01]  /*49890*/  LDS.128 R32, [R24] ;  /* 0x0000000018207984 */ /* 0x000f220000000c00 */
[----:B------:R-:W-:Y:S06]  /*498a0*/  BAR.SYNC.DEFER_BLOCKING 0x0 ;  /* 0x0000000000007b1d */ /* 0x000fec0000010000 */
[----:B---3--:R-:W-:Y:S02]  /*498b0*/  STSM.16.M88.4 [R155], R28 ;  /* 0x0000001c9b007844 */ /* 0x008fe40000000200 */
        /* <DEDUP_REMOVED lines=19> */
[----:B----4-:R-:W-:Y:S04]  /*499f0*/  STL.64 [R1+0x20], R32 ;  /* 0x0000202001007387 */ /* 0x010fe80000100a00 */
[----:B------:R-:W-:Y:S04]  /*49a00*/  STL.64 [R1+0x28], R34 ;  /* 0x0000282201007387 */ /* 0x000fe80000100a00 */
[----:B---3--:R-:W-:Y:S01]  /*49a10*/  STSM.16.M88.4 [R155], R28 ;  /* 0x0000001c9b007844 */ /* 0x008fe20000000200 */
[----:B------:R-:W-:Y:S06]  /*49a20*/  BAR.SYNC.DEFER_BLOCKING 0x0 ;  /* 0x0000000000007b1d */ /* 0x000fec0000010000 */
[----:B------:R-:W3:Y:S02]  /*49a30*/  LDS.128 R28, [R24] ;  /* 0x00000000181c7984 */ /* 0x000ee40000000c00 */
        /* <DEDUP_REMOVED lines=11> */
[----:B------:R-:W4:Y:S01]  /*49af0*/  LDS.128 R32, [R24] ;  /* 0x0000000018207984 */ /* 0x000f220000000c00 */
[----:B------:R-:W-:Y:S06]  /*49b00*/  BAR.SYNC.DEFER_BLOCKING 0x0 ;  /* 0x0000000000007b1d */ /* 0x000fec0000010000 */
[----:B----4-:R-:W-:Y:S04]  /*49b10*/  STL.64 [R1+0xc20], R32 ;  /* 0x000c202001007387 */ /* 0x010fe80000100a00 */
[----:B------:R-:W-:Y:S04]  /*49b20*/  STL.64 [R1+0xc28], R34 ;  /* 0x000c282201007387 */ /* 0x000fe80000100a00 */
[----:B---3--:R-:W-:Y:S01]  /*49b30*/  STSM.16.M88.4 [R155], R28 ;  /* 0x0000001c9b007844 */ /* 0x008fe20000000200 */
[----:B------:R-:W-:Y:S06]  /*49b40*/  BAR.SYNC.DEFER_BLOCKING 0x0 ;  /* 0x0000000000007b1d */ /* 0x000fec0000010000 */
[----:B------:R-:W3:Y:S04]  /*49b50*/  LDS.128 R28, [R24] ;  /* 0x00000000181c7984 */ /* 0x000ee80000000c00 */
[----:B---3--:R3:W-:Y:S04]  /*49b60*/  STL.64 [R1+0xa20], R28 ;  /* 0x000a201c01007387 */ /* 0x0087e80000100a00 */
[----:B------:R4:W-:Y:S04]  /*49b70*/  STL.64 [R1+0xa28], R30 ;  /* 0x000a281e01007387 */ /* 0x0009e80000100a00 */
[----:B---3--:R-:W3:Y:S04]  /*49b80*/  LDL.LU R28, [R1+0xc34] ;  /* 0x000c3400011c7983 */ /* 0x008ee80000300800 */
[----:B------:R-:W3:Y:S04]  /*49b90*/  LDL.LU R29, [R1+0xc3c] ;  /* 0x000c3c00011d7983 */ /* 0x000ee80000300800 */
[----:B----4-:R-:W3:Y:S04]  /*49ba0*/  LDL.LU R30, [R1+0xa34] ;  /* 0x000a3400011e7983 */ /* 0x010ee80000300800 */
[----:B------:R-:W3:Y:S01]  /*49bb0*/  LDL.LU R31, [R1+0xa3c] ;  /* 0x000a3c00011f7983 */ /* 0x000ee20000300800 */
[----:B------:R-:W-:Y:S01]  /*49bc0*/  BAR.SYNC.DEFER_BLOCKING 0x0 ;  /* 0x0000000000007b1d */ /* 0x000fe20000010000 */
[----:B------:R-:W-:Y:S01]  /*49bd0*/  IMAD.MOV.U32 R6, RZ, RZ, R36 ;  /* 0x000000ffff067224 */ /* 0x000fe200078e0024 */
[----:B------:R-:W-:-:S05]  /*49be0*/  MOV R7, R38 ;  /* 0x0000002600077202 */ /* 0x000fca0000000f00 */
        /* <DEDUP_REMOVED lines=38> */
[----:B------:R-:W-:-:S02]  /*49e50*/  IMAD.MOV.U32 R6, RZ, RZ, R37 ;  /* 0x000000ffff067224 */ /* 0x000fc400078e0025 */
[----:B------:R-:W-:-:S05]  /*49e60*/  IMAD.MOV.U32 R7, RZ, RZ, R39 ;  /* 0x000000ffff077224 */ /* 0x000fca00078e0027 */
        /* <DEDUP_REMOVED lines=78> */
[----:B------:R-:W-:Y:S01]  /*4a350*/  MOV R6, R41 ;  /* 0x0000002900067202 */ /* 0x000fe20000000f00 */
        /* <DEDUP_REMOVED lines=1006> */
[----:B------:R-:W2:Y:S04]  /*4e240*/  LDL.LU R7, [R1+0x71c] ;  /* 0x00071c0001077983 */ /* 0x000ea80000300800 */
[----:B------:R-:W4:Y:S01]  /*4e250*/  LDS.128 R32, [R24] ;  /* 0x0000000018207984 */ /* 0x000f220000000c00 */
[----:B------:R-:W-:Y:S06]  /*4e260*/  BAR.SYNC.DEFER_BLOCKING 0x0 ;  /* 0x0000000000007b1d */ /* 0x000fec0000010000 */
        /* <DEDUP_REMOVED lines=19> */
[----:B------:R-:W-:Y:S01]  /*4e3a0*/  STL.64 [R1+0x118], R34 ;  /* 0x0001182201007387 */ /* 0x000fe20000100a00 */
[----:B------:R-:W-:-:S02]  /*4e3b0*/  IMAD.MOV.U32 R6, RZ, RZ, R93 ;  /* 0x000000ffff067224 */ /* 0x000fc400078e005d */
[----:B------:R-:W-:Y:S01]  /*4e3c0*/  IMAD.MOV.U32 R7, RZ, RZ, R95 ;  /* 0x000000ffff077224 */ /* 0x000fe200078e005f */
        /* <DEDUP_REMOVED lines=35> */
[----:B------:R-:W-:Y:S01]  /*4e600*/  BAR.SYNC.DEFER_BLOCKING 0x0 ;  /* 0x0000000000007b1d */ /* 0x000fe20000010000 */
[----:B------:R-:W-:Y:S01]  /*4e610*/  IMAD.MOV.U32 R6, RZ, RZ, R96 ;  /* 0x000000ffff067224 */ /* 0x000fe200078e0060 */
[----:B------:R-:W-:-:S04]  /*4e620*/  MOV R7, R98 ;  /* 0x0000006200077202 */ /* 0x000fc80000000f00 */
[----:B----4-:R-:W-:Y:S04]  /*4e630*/  STL.64 [R1+0xf80], R32 ;  /* 0x000f802001007387 */ /* 0x010fe80000100a00 */
[----:B------:R-:W-:Y:S04]  /*4e640*/  STL.64 [R1+0xf88], R34 ;  /* 0x000f882201007387 */ /* 0x000fe80000100a00 */
[----:B---3--:R-:W-:Y:S01]  /*4e650*/  STSM.16.M88.4 [R155], R28 ;  /* 0x0000001c9b007844 */ /* 0x008fe20000000200 */
[----:B------:R-:W-:Y:S06]  /*4e660*/  BAR.SYNC.DEFER_BLOCKING 0x0 ;  /* 0x0000000000007b1d */ /* 0x000fec0000010000 */
[----:B------:R-:W3:Y:S02]  /*4e670*/  LDS.128 R28, [R24] ;  /* 0x00000000181c7984 */ /* 0x000ee40000000c00 */
[----:B------:R-:W-:Y:S06]  /*4e680*/  BAR.SYNC.DEFER_BLOCKING 0x0 ;  /* 0x0000000000007b1d */ /* 0x000fec0000010000 */
[----:B--2---:R2:W-:Y:S04]  /*4e690*/  STSM.16.M88.4 [R155], R4 ;  /* 0x000000049b007844 */ /* 0x0045e80000000200 */
[----:B---3--:R-:W-:Y:S04]  /*4e6a0*/  STL.64 [R1+0xf70], R28 ;  /* 0x000f701c01007387 */ /* 0x008fe80000100a00 */
[----:B------:R-:W-:Y:S04]  /*4e6b0*/  STL.64 [R1+0xf78], R30 ;  /* 0x000f781e01007387 */ /* 0x000fe80000100a00 */
[----:B--2---:R-:W2:Y:S04]  /*4e6c0*/  LDL.LU R4, [R1+0xd24] ;  /* 0x000d240001047983 */ /* 0x004ea80000300800 */
[----:B------:R-:W2:Y:S04]  /*4e6d0*/  LDL.LU R5, [R1+0xd2c] ;  /* 0x000d2c0001057983 */ /* 0x000ea80000300800 */
[----:B------:R-:W2:Y:S04]  /*4e6e0*/  LDL.LU R6, [R1+0xb24] ;  /* 0x000b240001067983 */ /* 0x000ea80000300800 */
[----:B------:R-:W2:Y:S01]  /*4e6f0*/  LDL.LU R7, [R1+0xb2c] ;  /* 0x000b2c0001077983 */ /* 0x000ea20000300800 */
[----:B------:R-:W-:Y:S06]  /*4e700*/  BAR.SYNC.DEFER_BLOCKING 0x0 ;  /* 0x0000000000007b1d */ /* 0x000fec0000010000 */
[----:B------:R-:W3:Y:S02]  /*4e710*/  LDS.128 R28, [R24] ;  /* 0x00000000181c7984 */ /* 0x000ee40000000c00 */
[----:B------:R-:W-:Y:S06]  /*4e720*/  BAR.SYNC.DEFER_BLOCKING 0x0 ;  /* 0x0000000000007b1d */ /* 0x000fec0000010000 */
[----:B---3--:R-:W-:Y:S04]  /*4e730*/  STL.64 [R1+0xb10], R28 ;  /* 0x000b101c01007387 */ /* 0x008fe80000100a00 */
[----:B------:R-:W-:Y:S04]  /*4e740*/  STL.64 [R1+0xb18], R30 ;  /* 0x000b181e01007387 */ /* 0x000fe80000100a00 */
[----:B--2---:R2:W-:Y:S01]  /*4e750*/  STSM.16.M88.4 [R155], R4 ;  /* 0x000000049b007844 */ /* 0x0045e20000000200 */
[----:B------:R-:W-:Y:S06]  /*4e760*/  BAR.SYNC.DEFER_BLOCKING 0x0 ;  /* 0x0000000000007b1d */ /* 0x000fec0000010000 */
[----:B--2---:R-:W2:Y:S04]  /*4e770*/  LDL.LU R4, [R1+0x924] ;  /* 0x0009240001047983 */ /* 0x004ea80000300800 */
[----:B------:R-:W2:Y:S04]  /*4e780*/  LDL.LU R5, [R1+0x92c] ;  /* 0x00092c0001057983 */ /* 0x000ea80000300800 */
[----:B------:R-:W2:Y:S04]  /*4e790*/  LDL.LU R6, [R1+0x724] ;  /* 0x0007240001067983 */ /* 0x000ea80000300800 */
[----:B------:R-:W2:Y:S04]  /*4e7a0*/  LDL.LU R7, [R1+0x72c] ;  /* 0x00072c0001077983 */ /* 0x000ea80000300800 */
[----:B------:R-:W3:Y:S01]  /*4e7b0*/  LDS.128 R28, [R24] ;  /* 0x00000000181c7984 */ /* 0x000ee20000000c00 */
        /* <DEDUP_REMOVED lines=10> */
[----:B------:R-:W-:Y:S01]  /*4e860*/  IMAD R2, R22, UR4, RZ ;  /* 0x0000000416027c24 */ /* 0x000fe2000f8e02ff */
[----:B------:R-:W-:Y:S03]  /*4e870*/  BAR.SYNC.DEFER_BLOCKING 0x0 ;  /* 0x0000000000007b1d */ /* 0x000fe60000010000 */
[----:B------:R-:W-:-:S04]  /*4e880*/  VIADD R2, R2, UR4 ;  /* 0x0000000402027c36 */ /* 0x000fc80008000000 */
[----:B------:R-:W-:-:S04]  /*4e890*/  VIADD R2, R2, UR4 ;  /* 0x0000000402027c36 */ /* 0x000fc80008000000 */
[----:B------:R-:W-:-:S05]  /*4e8a0*/  VIADD R2, R2, UR4 ;  /* 0x0000000402027c36 */ /* 0x000fca0008000000 */
[----:B------:R4:W-:Y:S02]  /*4e8b0*/  STL [R1+0x1164], R2 ;  /* 0x0011640201007387 */ /* 0x0009e40000100800 */
[----:B----4-:R-:W-:-:S05]  /*4e8c0*/  VIADD R2, R2, UR4 ;  /* 0x0000000402027c36 */ /* 0x010fca0008000000 */
[----:B------:R-:W-:Y:S04]  /*4e8d0*/  STL [R1+0x10a8], R2 ;  /* 0x0010a80201007387 */ /* 0x000fe80000100800 */
[----:B---3--:R-:W-:Y:S04]  /*4e8e0*/  STL.64 [R1+0x520], R28 ;  /* 0x0005201c01007387 */ /* 0x008fe80000100a00 */
[----:B------:R-:W-:Y:S04]  /*4e8f0*/  STL.64 [R1+0x528], R30 ;  /* 0x0005281e01007387 */ /* 0x000fe80000100a00 */
[----:B--2---:R2:W-:Y:S01]  /*4e900*/  STSM.16.M88.4 [R155], R4 ;  /* 0x000000049b007844 */ /* 0x0045e20000000200 */
[----:B------:R-:W-:Y:S06]  /*4e910*/  BAR.SYNC.DEFER_BLOCKING 0x0 ;  /* 0x0000000000007b1d */ /* 0x000fec0000010000 */
[----:B--2---:R-:W2:Y:S04]  /*4e920*/  LDL.LU R4, [R1+0x124] ;  /* 0x0001240001047983 */ /* 0x004ea80000300800 */
[----:B------:R-:W2:Y:S04]  /*4e930*/  LDL.LU R5, [R1+0x12c] ;  /* 0x00012c0001057983 */ /* 0x000ea80000300800 */
[----:B------:R-:W3:Y:S01]  /*4e940*/  LDS.128 R28, [R24] ;  /* 0x00000000181c7984 */ /* 0x000ee20000000c00 */
[----:B------:R-:W-:-:S02]  /*4e950*/  IMAD.MOV.U32 R6, RZ, RZ, R97 ;  /* 0x000000ffff067224 */ /* 0x000fc400078e0061 */
[----:B------:R-:W-:Y:S01]  /*4e960*/  IMAD.MOV.U32 R7, RZ, RZ, R99 ;  /* 0x000000ffff077224 */ /* 0x000fe200078e0063 */
        /* <DEDUP_REMOVED lines=10> */
[----:B------:R-:W-:Y:S01]  /*4ea10*/  IADD3 R25, R2, UR4, RZ ;  /* 0x0000000402197c10 */ /* 0x000fe2000fffe0ff */
[----:B------:R-:W-:Y:S04]  /*4ea20*/  BAR.SYNC.DEFER_BLOCKING 0x0 ;  /* 0x0000000000007b1d */ /* 0x000fe80000010000 */
[----:B------:R-:W-:-:S04]  /*4ea30*/  VIADD R252, R25, UR4 ;  /* 0x0000000419fc7c36 */ /* 0x000fc80008000000 */
[----:B------:R-:W-:-:S05]  /*4ea40*/  VIADD R2, R252, UR4 ;  /* 0x00000004fc027c36 */ /* 0x000fca0008000000 */
[----:B------:R4:W-:Y:S02]  /*4ea50*/  STL [R1+0xff0], R2 ;  /* 0x000ff00201007387 */ /* 0x0009e40000100800 */
[----:B----4-:R-:W-:-:S05]  /*4ea60*/  IADD3 R2, R2, UR4, RZ ;  /* 0x0000000402027c10 */ /* 0x010fca000fffe0ff */
[----:B------:R-:W-:Y:S04]  /*4ea70*/  STL [R1+0xff4], R2 ;  /* 0x000ff40201007387 */ /* 0x000fe80000100800 */
        /* <DEDUP_REMOVED lines=9> */
[----:B------:R-:W-:Y:S01]  /*4eb10*/  BAR.SYNC.DEFER_BLOCKING 0x0 ;  /* 0x0000000000007b1d */ /* 0x000fe20000010000 */
        /* <DEDUP_REMOVED lines=17> */
[----:B------:R4:W-:Y:S02]  /*4ec30*/  STL [R1+0x1004], R2 ;  /* 0x0010040201007387 */ /* 0x0009e40000100800 */
[----:B----4-:R-:W-:Y:S02]  /*4ec40*/  IADD3 R2, R2, UR4, RZ ;  /* 0x0000000402027c10 */ /* 0x010fe4000fffe0ff */
[----:B---3--:R-:W-:Y:S04]  /*4ec50*/  STL.64 [R1+0xf90], R28 ;  /* 0x000f901c01007387 */ /* 0x008fe80000100a00 */
[----:B------:R-:W-:Y:S04]  /*4ec60*/  STL.64 [R1+0xf98], R30 ;  /* 0x000f981e01007387 */ /* 0x000fe80000100a00 */
[----:B--2---:R2:W-:Y:S01]  /*4ec70*/  STSM.16.M88.4 [R155], R4 ;  /* 0x000000049b007844 */ /* 0x0045e20000000200 */
[----:B------:R-:W-:Y:S06]  /*4ec80*/  BAR.SYNC.DEFER_BLOCKING 0x0 ;  /* 0x0000000000007b1d */ /* 0x000fec0000010000 */
[----:B--2---:R-:W2:Y:S04]  /*4ec90*/  LDL.LU R4, [R1+0x130] ;  /* 0x0001300001047983 */ /* 0x004ea80000300800 */
[----:B------:R3:W-:Y:S04]  /*4eca0*/  STL [R1+0x1008], R2 ;  /* 0x0010080201007387 */ /* 0x0007e80000100800 */
[----:B------:R-:W2:Y:S04]  /*4ecb0*/  LDL.LU R5, [R1+0x138] ;  /* 0x0001380001057983 */ /* 0x000ea80000300800 */
[----:B------:R-:W4:Y:S01]  /*4ecc0*/  LDS.128 R28, [R24] ;  /* 0x00000000181c7984 */ /* 0x000f220000000c00 */
[----:B---3--:R-:W-:Y:S01]  /*4ecd0*/  VIADD R2, R2, UR4 ;  /* 0x0000000402027c36 */ /* 0x008fe20008000000 */
[----:B------:R-:W-:-:S04]  /*4ece0*/  ULDC UR4, c[0x0][0x248] ;  /* 0x0000920000047ab9 */ /* 0x000fc80000000800 */
[----:B------:R3:W-:Y:S01]  /*4ecf0*/  STL [R1+0x100c], R2 ;  /* 0x00100c0201007387 */ /* 0x0007e20000100800 */
[----:B------:R-:W-:Y:S02]  /*4ed00*/  IMAD.MOV.U32 R6, RZ, RZ, R100 ;  /* 0x000000ffff067224 */ /* 0x000fe400078e0064 */
[----:B------:R-:W-:Y:S01]  /*4ed10*/  IMAD.MOV.U32 R7, RZ, RZ, R102 ;  /* 0x000000ffff077224 */ /* 0x000fe200078e0066 */
[----:B------:R-:W-:Y:S01]  /*4ed20*/  BAR.SYNC.DEFER_BLOCKING 0x0 ;  /* 0x0000000000007b1d */ /* 0x000fe20000010000 */
[----:B---3--:R-:W-:-:S05]  /*4ed30*/  VIADD R2, R2, UR5 ;  /* 0x0000000502027c36 */ /* 0x008fca0008000000 */
[----:B------:R-:W-:Y:S01]  /*4ed40*/  ULDC UR5, c[0x0][0x248] ;  /* 0x0000920000057ab9 */ /* 0x000fe20000000800 */
[----:B------:R3:W-:Y:S02]  /*4ed50*/  STL [R1+0x1010], R2 ;  /* 0x0010100201007387 */ /* 0x0007e40000100800 */
[----:B---3--:R-:W-:Y:S01]  /*4ed60*/  IADD3 R2, R2, UR7, RZ ;  /* 0x0000000702027c10 */ /* 0x008fe2000fffe0ff */
[----:B------:R-:W-:Y:S01]  /*4ed70*/  ULDC UR7, c[0x0][0x248] ;  /* 0x0000920000077ab9 */ /* 0x000fe20000000800 */
[----:B----4-:R-:W-:Y:S04]  /*4ed80*/  STL.64 [R1+0xd20], R28 ;  /* 0x000d201c01007387 */ /* 0x010fe80000100a00 */
[----:B------:R-:W-:Y:S04]  /*4ed90*/  STL.64 [R1+0xd28], R30 ;  /* 0x000d281e01007387 */ /* 0x000fe80000100a00 */
[----:B--2---:R2:W-:Y:S01]  /*4eda0*/  STSM.16.M88.4 [R155], R4 ;  /* 0x000000049b007844 */ /* 0x0045e20000000200 */
[----:B------:R-:W-:Y:S06]  /*4edb0*/  BAR.SYNC.DEFER_BLOCKING 0x0 ;  /* 0x0000000000007b1d */ /* 0x000fec0000010000 */
[----:B--2---:R-:W2:Y:S04]  /*4edc0*/  LDL.LU R4, [R1+0xd34] ;  /* 0x000d340001047983 */ /* 0x004ea80000300800 */
[----:B------:R3:W-:Y:S04]  /*4edd0*/  STL [R1+0x1014], R2 ;  /* 0x0010140201007387 */ /* 0x0007e80000100800 */
[----:B------:R-:W2:Y:S04]  /*4ede0*/  LDL.LU R5, [R1+0xd3c] ;  /* 0x000d3c0001057983 */ /* 0x000ea80000300800 */
[----:B------:R-:W2:Y:S04]  /*4edf0*/  LDL.LU R6, [R1+0xb34] ;  /* 0x000b340001067983 */ /* 0x000ea80000300800 */
[----:B------:R-:W2:Y:S04]  /*4ee00*/  LDL.LU R7, [R1+0xb3c] ;  /* 0x000b3c0001077983 */ /* 0x000ea80000300800 */
[----:B------:R-:W4:Y:S01]  /*4ee10*/  LDS.128 R28, [R24] ;  /* 0x00000000181c7984 */ /* 0x000f220000000c00 */
[----:B------:R-:W-:Y:S01]  /*4ee20*/  BAR.SYNC.DEFER_BLOCKING 0x0 ;  /* 0x0000000000007b1d */ /* 0x000fe20000010000 */
[----:B---3--:R-:W-:-:S05]  /*4ee30*/  VIADD R2, R2, UR4 ;  /* 0x0000000402027c36 */ /* 0x008fca0008000000 */
[----:B------:R-:W-:Y:S01]  /*4ee40*/  ULDC UR4, c[0x0][0x248] ;  /* 0x0000920000047ab9 */ /* 0x000fe20000000800 */
[----:B------:R3:W-:Y:S02]  /*4ee50*/  STL [R1+0x1018], R2 ;  /* 0x0010180201007387 */ /* 0x0007e40000100800 */
[----:B---3--:R-:W-:Y:S01]  /*4ee60*/  VIADD R2, R2, UR5 ;  /* 0x0000000502027c36 */ /* 0x008fe20008000000 */
[----:B------:R-:W-:-:S04]  /*4ee70*/  ULDC UR5, c[0x0][0x248] ;  /* 0x0000920000057ab9 */ /* 0x000fc80000000800 */
[----:B------:R3:W-:Y:S02]  /*4ee80*/  STL [R1+0x101c], R2 ;  /* 0x00101c0201007387 */ /* 0x0007e40000100800 */
[----:B---3--:R-:W-:Y:S01]  /*4ee90*/  VIADD R2, R2, UR4 ;  /* 0x0000000402027c36 */ /* 0x008fe20008000000 */
        /* <DEDUP_REMOVED lines=15> */
[----:B---3--:R-:W-:Y:S01]  /*4ef90*/  IADD3 R2, R2, UR4, RZ ;  /* 0x0000000402027c10 */ /* 0x008fe2000fffe0ff */
        /* <DEDUP_REMOVED lines=30> */
[----:B------:R-:W4:Y:S01]  /*4f180*/  LDS.128 R28, [R24] ;  /* 0x00000000181c7984 */ /* 0x000f220000000c00 */
[----:B---3--:R-:W-:Y:S01]  /*4f190*/  IADD3 R2, R2, UR5, RZ ;  /* 0x0000000502027c10 */ /* 0x008fe2000fffe0ff */
[----:B------:R-:W-:Y:S01]  /*4f1a0*/  IMAD.MOV.U32 R6, RZ, RZ, R101 ;  /* 0x000000ffff067224 */ /* 0x000fe200078e0065 */
[----:B------:R-:W-:-:S03]  /*4f1b0*/  ULDC UR5, c[0x0][0x248] ;  /* 0x0000920000057ab9 */ /* 0x000fc60000000800 */
[----:B------:R3:W-:Y:S01]  /*4f1c0*/  STL [R1+0x103c], R2 ;  /* 0x00103c0201007387 */ /* 0x0007e20000100800 */
[----:B------:R-:W-:Y:S01]  /*4f1d0*/  IMAD.MOV.U32 R7, RZ, RZ, R103 ;  /* 0x000000ffff077224 */ /* 0x000fe200078e0067 */
[----:B------:R-:W-:Y:S01]  /*4f1e0*/  BAR.SYNC.DEFER_BLOCKING 0x0 ;  /* 0x0000000000007b1d */ /* 0x000fe20000010000 */
[----:B---3--:R-:W-:-:S05]  /*4f1f0*/  VIADD R2, R2, UR4 ;  /* 0x0000000402027c36 */ /* 0x008fca0008000000 */
[----:B------:R-:W-:Y:S01]  /*4f200*/  ULDC UR4, c[0x0][0x248] ;  /* 0x0000920000047ab9 */ /* 0x000fe20000000800 */
        /* <DEDUP_REMOVED lines=14> */
[----:B---3--:R-:W-:-:S05]  /*4f2f0*/  IADD3 R2, R2, UR4, RZ ;  /* 0x0000000402027c10 */ /* 0x008fca000fffe0ff */
        /* <DEDUP_REMOVED lines=54> */
[----:B------:R-:W-:Y:S01]  /*4f660*/  MOV R6, R104 ;  /* 0x0000006800067202 */ /* 0x000fe20000000f00 */
[----:B------:R-:W-:Y:S01]  /*4f670*/  IMAD.MOV.U32 R7, RZ, RZ, R106 ;  /* 0x000000ffff077224 */ /* 0x000fe200078e006a */
[----:B------:R-:W-:Y:S06]  /*4f680*/  BAR.SYNC.DEFER_BLOCKING 0x0 ;  /* 0x0000000000007b1d */ /* 0x000fec0000010000 */
        /* <DEDUP_REMOVED lines=85> */
[----:B------:R3:W-:Y:S02]  /*4fbe0*/  STL [R1+0x10a4], R2 ;  /* 0x0010a40201007387 */ /* 0x0007e40000100800 */
[----:B---3--:R-:W-:Y:S01]  /*4fbf0*/  VIADD R2, R2, UR4 ;  /* 0x0000000402027c36 */ /* 0x008fe20008000000 */
[----:B------:R-:W-:Y:S01]  /*4fc00*/  ULDC UR4, c[0x0][0x248] ;  /* 0x0000920000047ab9 */ /* 0x000fe20000000800 */
        /* <DEDUP_REMOVED lines=88> */
[----:B---3--:R-:W-:-:S05]  /*50190*/  VIADD R2, R2, UR5 ;  /* 0x0000000502027c36 */ /* 0x008fca0008000000 */
[----:B------:R3:W-:Y:S01]  /*501a0*/  STL [R1+0x10e4], R2 ;  /* 0x0010e40201007387 */ /* 0x0007e20000100800 */
[----:B-1----:R-:W-:Y:S02]  /*501b0*/  IMAD R3, R23, R27, RZ ;  /* 0x0000001b17037224 */ /* 0x002fe400078e02ff */
[----:B---3--:R-:W-:Y:S01]  /*501c0*/  VIADD R2, R2, UR4 ;  /* 0x0000000402027c36 */ /* 0x008fe20008000000 */
[----:B------:R-:W-:Y:S01]  /*501d0*/  ULDC UR4, c[0x0][0x248] ;  /* 0x0000920000047ab9 */ /* 0x000fe20000000800 */
[----:B----4-:R-:W-:Y:S01]  /*501e0*/  STL.64 [R1+0x940], R28 ;  /* 0x0009401c01007387 */ /* 0x010fe20000100a00 */
[----:B------:R-:W-:-:S03]  /*501f0*/  IMAD R26, R27, 0x80, R3 ;  /* 0x000000801b1a7824 */ /* 0x000fc600078e0203 */
[----:B------:R-:W-:Y:S01]  /*50200*/  STL.64 [R1+0x948], R30 ;  /* 0x0009481e01007387 */ /* 0x000fe20000100a00 */
[----:B------:R-:W-:-:S03]  /*50210*/  IMAD R9, R27, 0x80, R26 ;  /* 0x000000801b097824 */ /* 0x000fc600078e021a */
[----:B------:R-:W-:Y:S01]  /*50220*/  STL [R1+0x10e8], R2 ;  /* 0x0010e80201007387 */ /* 0x000fe20000100800 */
[----:B------:R-:W-:-:S03]  /*50230*/  IMAD R27, R27, 0x80, R9 ;  /* 0x000000801b1b7824 */ /* 0x000fc600078e0209 */
[----:B--2---:R1:W-:Y:S02]  /*50240*/  STSM.16.M88.4 [R155], R4 ;  /* 0x000000049b007844 */ /* 0x0043e40000000200 */
[----:B-1----:R-:W-:Y:S01]  /*50250*/  VIADD R4, R2, UR4 ;  /* 0x0000000402047c36 */ /* 0x002fe20008000000 */
[----:B------:R-:W-:-:S04]  /*50260*/  ULDC.64 UR4, c[0x0][0x220] ;  /* 0x0000880000047ab9 */ /* 0x000fc80000000a00 */
[----:B------:R-:W-:Y:S01]  /*50270*/  IADD3 R28, R4, UR7, RZ ;  /* 0x00000007041c7c10 */ /* 0x000fe2000fffe0ff */
[----:B------:R-:W-:Y:S01]  /*50280*/  STL [R1+0x10ec], R4 ;  /* 0x0010ec0401007387 */ /* 0x000fe20000100800 */
[----:B------:R-:W-:Y:S02]  /*50290*/  LEA R2, P2, R3, UR4, 0x2 ;  /* 0x0000000403027c11 */ /* 0x000fe4000f8410ff */
[----:B------:R-:W-:Y:S01]  /*502a0*/  LOP3.LUT R21, R21, 0xffdfffff, RZ, 0xc0, !PT ;  /* 0xffdfffff15157812 */ /* 0x000fe200078ec0ff */
[----:B------:R1:W-:Y:S01]  /*502b0*/  STL [R1+0x10f0], R28 ;  /* 0x0010f01c01007387 */ /* 0x0003e20000100800 */
[----:B------:R-:W-:Y:S01]  /*502c0*/  LEA R6, P4, R9, UR4, 0x2 ;  /* 0x0000000409067c11 */ /* 0x000fe2000f8810ff */
[----:B------:R-:W-:Y:S01]  /*502d0*/  VIADD R29, R22, 0x7c ;  /* 0x0000007c161d7836 */ /* 0x000fe20000000000 */
[----:B------:R-:W-:Y:S02]  /*502e0*/  LEA R8, P5, R27, UR4, 0x2 ;  /* 0x000000041b087c11 */ /* 0x000fe4000f8a10ff */
[----:B------:R-:W-:Y:S01]  /*502f0*/  LOP3.LUT R20, R20, 0x7fffffff, RZ, 0xc0, !PT ;  /* 0x7fffffff14147812 */ /* 0x000fe200078ec0ff */
[C---:B------:R-:W-:Y:S01]  /*50300*/  VIADD R31, R22.reuse, 0x7a ;  /* 0x0000007a161f7836 */ /* 0x040fe20000000000 */
[----:B------:R-:W-:Y:S01]  /*50310*/  IADD3 R33, R22, 0x78, RZ ;  /* 0x0000007816217810 */ /* 0x000fe20007ffe0ff */
[----:B------:R-:W-:Y:S01]  /*50320*/  ULDC UR7, c[0x0][0x228] ;  /* 0x00008a0000077ab9 */ /* 0x000fe20000000800 */
[----:B-1----:R-:W-:Y:S01]  /*50330*/  VIADD R28, R28, UR11 ;  /* 0x0000000b1c1c7c36 */ /* 0x002fe20008000000 */
[----:B------:R-:W-:Y:S01]  /*50340*/  LEA R4, P3, R26, UR4, 0x2 ;  /* 0x000000041a047c11 */ /* 0x000fe2000f8610ff */
[----:B------:R-:W-:Y:S01]  /*50350*/  ULDC UR4, c[0x0][0x248] ;  /* 0x0000920000047ab9 */ /* 0x000fe20000000800 */
[----:B------:R-:W-:Y:S01]  /*50360*/  LEA.HI.X.SX32 R3, R3, UR5, 0x2, P2 ;  /* 0x0000000503037c11 */ /* 0x000fe200090f16ff */
[----:B------:R-:W-:Y:S01]  /*50370*/  ULDC UR11, c[0x0][0x248] ;  /* 0x00009200000b7ab9 */ /* 0x000fe20000000800 */
[----:B------:R1:W-:Y:S02]  /*50380*/  STL [R1+0x10f4], R28 ;  /* 0x0010f41c01007387 */ /* 0x0003e40000100800 */
[----:B-1----:R-:W-:Y:S01]  /*50390*/  VIADD R28, R28, UR12 ;  /* 0x0000000c1c1c7c36 */ /* 0x002fe20008000000 */
[----:B------:R-:W-:Y:S01]  /*503a0*/  ISETP.LT.AND P2, PT, R153, UR38, !P1 ;  /* 0x0000002699007c0c */ /* 0x000fe2000cf41270 */
[----:B------:R-:W-:-:S03]  /*503b0*/  ULDC UR12, c[0x0][0x248] ;  /* 0x00009200000c7ab9 */ /* 0x000fc60000000800 */
[----:B------:R1:W-:Y:S02]  /*503c0*/  STL [R1+0x10f8], R28 ;  /* 0x0010f81c01007387 */ /* 0x0003e40000100800 */
[----:B-1----:R-:W-:Y:S01]  /*503d0*/  VIADD R28, R28, UR4 ;  /* 0x000000041c1c7c36 */ /* 0x002fe20008000000 */
[----:B------:R-:W-:-:S03]  /*503e0*/  ULDC UR4, c[0x0][0x248] ;  /* 0x0000920000047ab9 */ /* 0x000fc60000000800 */
[----:B------:R-:W-:Y:S01]  /*503f0*/  VIADD R30, R28, UR4 ;  /* 0x000000041c1e7c36 */ /* 0x000fe20008000000 */
[----:B------:R-:W-:-:S04]  /*50400*/  ULDC UR4, c[0x0][0x248] ;  /* 0x0000920000047ab9 */ /* 0x000fc80000000800 */
[----:B------:R-:W-:Y:S01]  /*50410*/  IADD3 R32, R30, UR4, RZ ;  /* 0x000000041e207c10 */ /* 0x000fe2000fffe0ff */
[----:B------:R-:W-:-:S04]  /*50420*/  ULDC UR4, c[0x0][0x248] ;  /* 0x0000920000047ab9 */ /* 0x000fc80000000800 */
[----:B------:R-:W-:Y:S01]  /*50430*/  VIADD R34, R32, UR4 ;  /* 0x0000000420227c36 */ /* 0x000fe20008000000 */
[----:B------:R-:W-:-:S03]  /*50440*/  ULDC UR4, c[0x0][0x248] ;  /* 0x0000920000047ab9 */ /* 0x000fc60000000800 */
[----:B------:R-:W-:Y:S01]  /*50450*/  VIADD R36, R34, UR4 ;  /* 0x0000000422247c36 */ /* 0x000fe20008000000 */
[----:B------:R-:W-:-:S03]  /*50460*/  ULDC UR4, c[0x0][0x248] ;  /* 0x0000920000047ab9 */ /* 0x000fc60000000800 */
[----:B------:R-:W-:Y:S01]  /*50470*/  VIADD R38, R36, UR4 ;  /* 0x0000000424267c36 */ /* 0x000fe20008000000 */
        /* <DEDUP_REMOVED lines=66> */
[----:B------:R-:W-:Y:S01]  /*508a0*/  ULDC UR4, c[0x0][0x248] ;  /* 0x0000920000047ab9 */ /* 0x000fe20000000800 */
[----:B------:R-:W-:Y:S02]  /*508b0*/  STL [R1+0x10fc], R28 ;  /* 0x0010fc1c01007387 */ /* 0x000fe40000100800 */
[----:B------:R-:W-:Y:S01]  /*508c0*/  VIADD R106, R104, UR4 ;  /* 0x00000004686a7c36 */ /* 0x000fe20008000000 */
[----:B------:R-:W-:Y:S01]  /*508d0*/  ULDC UR4, c[0x0][0x248] ;  /* 0x0000920000047ab9 */ /* 0x000fe20000000800 */
[----:B------:R-:W-:Y:S02]  /*508e0*/  STL [R1+0x1100], R30 ;  /* 0x0011001e01007387 */ /* 0x000fe40000100800 */
[----:B------:R-:W-:Y:S01]  /*508f0*/  VIADD R108, R106, UR4 ;  /* 0x000000046a6c7c36 */ /* 0x000fe20008000000 */
[----:B------:R-:W-:Y:S01]  /*50900*/  ULDC UR4, c[0x0][0x248] ;  /* 0x0000920000047ab9 */ /* 0x000fe20000000800 */
[----:B------:R-:W-:Y:S04]  /*50910*/  STL [R1+0x1104], R32 ;  /* 0x0011042001007387 */ /* 0x000fe80000100800 */
[----:B------:R-:W-:Y:S04]  /*50920*/  STL [R1+0x1108], R34 ;  /* 0x0011082201007387 */ /* 0x000fe80000100800 */
[----:B------:R-:W-:Y:S01]  /*50930*/  STL [R1+0x110c], R36 ;  /* 0x00110c2401007387 */ /* 0x000fe20000100800 */
[----:B------:R-:W-:Y:S01]  /*50940*/  VIADD R156, R108, UR4 ;  /* 0x000000046c9c7c36 */ /* 0x000fe20008000000 */
[----:B------:R-:W-:-:S02]  /*50950*/  ULDC UR4, c[0x0][0x248] ;  /* 0x0000920000047ab9 */ /* 0x000fc40000000800 */
[----:B------:R-:W-:Y:S04]  /*50960*/  STL [R1+0x1110], R38 ;  /* 0x0011102601007387 */ /* 0x000fe80000100800 */
[----:B------:R-:W-:Y:S04]  /*50970*/  STL [R1+0x1114], R40 ;  /* 0x0011142801007387 */ /* 0x000fe80000100800 */
[----:B------:R-:W-:Y:S04]  /*50980*/  STL [R1+0x1118], R42 ;  /* 0x0011182a01007387 */ /* 0x000fe80000100800 */
[----:B------:R-:W-:Y:S04]  /*50990*/  STL [R1+0x111c], R44 ;  /* 0x00111c2c01007387 */ /* 0x000fe80000100800 */
[----:B------:R-:W-:Y:S01]  /*509a0*/  STL [R1+0x1120], R46 ;  /* 0x0011202e01007387 */ /* 0x000fe20000100800 */
[----:B------:R-:W-:Y:S01]  /*509b0*/  IADD3 R158, R156, UR4, RZ ;  /* 0x000000049c9e7c10 */ /* 0x000fe2000fffe0ff */
[----:B------:R-:W-:-:S02]  /*509c0*/  ULDC UR4, c[0x0][0x248] ;  /* 0x0000920000047ab9 */ /* 0x000fc40000000800 */
[----:B------:R-:W-:Y:S04]  /*509d0*/  STL [R1+0x1124], R48 ;  /* 0x0011243001007387 */ /* 0x000fe80000100800 */
[----:B------:R-:W-:Y:S04]  /*509e0*/  STL [R1+0x1128], R50 ;  /* 0x0011283201007387 */ /* 0x000fe80000100800 */
        /* <DEDUP_REMOVED lines=51> */
[----:B------:R1:W-:Y:S02]  /*50d20*/  STL [R1+0x11c4], R173 ;  /* 0x0011c4ad01007387 */ /* 0x0003e40000100800 */
[----:B-1----:R-:W-:Y:S01]  /*50d30*/  VIADD R173, R173, UR4 ;  /* 0x00000004adad7c36 */ /* 0x002fe20008000000 */
[----:B------:R-:W-:-:S04]  /*50d40*/  ULDC UR4, c[0x0][0x248] ;  /* 0x0000920000047ab9 */ /* 0x000fc80000000800 */
[----:B------:R1:W-:Y:S02]  /*50d50*/  STL [R1+0x11c8], R173 ;  /* 0x0011c8ad01007387 */ /* 0x0003e40000100800 */
[----:B-1----:R-:W-:Y:S01]  /*50d60*/  IADD3 R173, R173, UR4, RZ ;  /* 0x00000004adad7c10 */ /* 0x002fe2000fffe0ff */
[----:B------:R-:W-:-:S04]  /*50d70*/  ULDC UR4, c[0x0][0x248] ;  /* 0x0000920000047ab9 */ /* 0x000fc80000000800 */
[----:B------:R1:W-:Y:S02]  /*50d80*/  STL [R1+0x11cc], R173 ;  /* 0x0011ccad01007387 */ /* 0x0003e40000100800 */
[----:B-1----:R-:W-:Y:S01]  /*50d90*/  VIADD R173, R173, UR4 ;  /* 0x00000004adad7c36 */ /* 0x002fe20008000000 */
        /* <DEDUP_REMOVED lines=37> */
[----:B------:R1:W-:Y:S01]  /*50ff0*/  STL [R1+0x1200], R173 ;  /* 0x001200ad01007387 */ /* 0x0003e20000100800 */
[----:B------:R-:W-:Y:S02]  /*51000*/  LEA.HI.X.SX32 R5, R26, UR5, 0x2, P3 ;  /* 0x000000051a057c11 */ /* 0x000fe400098f16ff */
[----:B------:R-:W-:Y:S01]  /*51010*/  ISETP.LT.AND P3, PT, R154, UR28, !P1 ;  /* 0x0000001c9a007c0c */ /* 0x000fe2000cf61270 */
[----:B-1----:R-:W-:Y:S01]  /*51020*/  VIADD R173, R173, UR4 ;  /* 0x00000004adad7c36 */ /* 0x002fe20008000000 */
[----:B------:R-:W-:-:S04]  /*51030*/  ULDC UR4, c[0x0][0x248] ;  /* 0x0000920000047ab9 */ /* 0x000fc80000000800 */
[----:B------:R1:W-:Y:S01]  /*51040*/  STL [R1+0x1204], R173 ;  /* 0x001204ad01007387 */ /* 0x0003e20000100800 */
[----:B------:R-:W-:Y:S02]  /*51050*/  @P2 LOP3.LUT R21, R21, 0x200000, RZ, 0xfc, !PT ;  /* 0x0020000015152812 */ /* 0x000fe400078efcff */
[----:B-1----:R-:W-:Y:S02]  /*51060*/  IADD3 R173, R173, UR4, RZ ;  /* 0x00000004adad7c10 */ /* 0x002fe4000fffe0ff */
[----:B------:R-:W-:Y:S01]  /*51070*/  LEA.HI.X.SX32 R7, R9, UR5, 0x2, P4 ;  /* 0x0000000509077c11 */ /* 0x000fe2000a0f16ff */
[----:B------:R-:W-:Y:S01]  /*51080*/  VIADD R28, R22, 0x7d ;  /* 0x0000007d161c7836 */ /* 0x000fe20000000000 */
[----:B------:R-:W-:Y:S01]  /*51090*/  ISETP.LT.AND P2, PT, R152, UR29, !P1 ;  /* 0x0000001d98007c0c */ /* 0x000fe2000cf41270 */
[----:B------:R1:W-:Y:S01]  /*510a0*/  STL [R1+0x1208], R173 ;  /* 0x001208ad01007387 */ /* 0x0003e20000100800 */
[----:B------:R-:W-:Y:S01]  /*510b0*/  LOP3.LUT R21, R21, 0xffefffff, RZ, 0xc0, !PT ;  /* 0xffefffff15157812 */ /* 0x000fe200078ec0ff */
[----:B------:R-:W-:Y:S01]  /*510c0*/  ULDC.64 UR28, c[0x0][0x228] ;  /* 0x00008a00001c7ab9 */ /* 0x000fe20000000a00 */
[C---:B------:R-:W-:Y:S01]  /*510d0*/  IADD3 R26, R22.reuse, 0x7f, RZ ;  /* 0x0000007f161a7810 */ /* 0x040fe20007ffe0ff */
[----:B------:R-:W-:Y:S01]  /*510e0*/  VIADD R30, R22, 0x7b ;  /* 0x0000007b161e7836 */ /* 0x000fe20000000000 */
[----:B------:R-:W-:Y:S01]  /*510f0*/  ULDC UR4, c[0x0][0x228] ;  /* 0x00008a0000047ab9 */ /* 0x000fe20000000800 */
[----:B-1----:R-:W-:Y:S01]  /*51100*/  VIADD R173, R173, UR11 ;  /* 0x0000000badad7c36 */ /* 0x002fe20008000000 */
[----:B------:R-:W-:Y:S01]  /*51110*/  ULDC UR11, c[0x0][0x248] ;  /* 0x00009200000b7ab9 */ /* 0x000fe20000000800 */
[----:B------:R-:W-:-:S03]  /*51120*/  @P3 LOP3.LUT R21, R21, 0x100000, RZ, 0xfc, !PT ;  /* 0x0010000015153812 */ /* 0x000fc600078efcff */
[----:B------:R1:W-:Y:S01]  /*51130*/  STL [R1+0x120c], R173 ;  /* 0x00120cad01007387 */ /* 0x0003e20000100800 */
[----:B------:R-:W-:Y:S01]  /*51140*/  ISETP.LT.AND P1, PT, R23, UR28, !P1 ;  /* 0x0000001c17007c0c */ /* 0x000fe2000cf21270 */
[----:B------:R-:W-:Y:S01]  /*51150*/  ULDC UR28, c[0x0][0x248] ;  /* 0x00009200001c7ab9 */ /* 0x000fe20000000800 */
[----:B------:R-:W-:Y:S01]  /*51160*/  LOP3.LUT R21, R21, 0xfff7ffff, RZ, 0xc0, !PT ;  /* 0xfff7ffff15157812 */ /* 0x000fe200078ec0ff */
[----:B-1----:R-:W-:-:S03]  /*51170*/  VIADD R173, R173, UR11 ;  /* 0x0000000badad7c36 */ /* 0x002fc60008000000 */
[----:B------:R-:W-:Y:S01]  /*51180*/  @P2 LOP3.LUT R21, R21, 0x80000, RZ, 0xfc, !PT ;  /* 0x0008000015152812 */ /* 0x000fe200078efcff */
[C---:B------:R-:W-:Y:S01]  /*51190*/  VIADD R32, R22.reuse, 0x79 ;  /* 0x0000007916207836 */ /* 0x040fe20000000000 */
[----:B------:R-:W-:Y:S01]  /*511a0*/  LEA.HI.X.SX32 R9, R27, UR5, 0x2, P5 ;  /* 0x000000051b097c11 */ /* 0x000fe2000a8f16ff */
[C---:B------:R-:W-:Y:S01]  /*511b0*/  VIADD R34, R22.reuse, 0x77 ;  /* 0x0000007716227836 */ /* 0x040fe20000000000 */
[----:B------:R1:W-:Y:S01]  /*511c0*/  STL [R1+0x1210], R173 ;  /* 0x001210ad01007387 */ /* 0x0003e20000100800 */
[----:B------:R-:W-:Y:S01]  /*511d0*/  LOP3.LUT R21, R21, 0xfffbffff, RZ, 0xc0, !PT ;  /* 0xfffbffff15157812 */ /* 0x000fe200078ec0ff */
[C---:B------:R-:W-:Y:S01]  /*511e0*/  VIADD R27, R22.reuse, 0x7e ;  /* 0x0000007e161b7836 */ /* 0x040fe20000000000 */
[----:B------:R-:W-:Y:S01]  /*511f0*/  ULDC UR5, c[0x0][0x228] ;  /* 0x00008a0000057ab9 */ /* 0x000fe20000000800 */
[----:B------:R-:W-:Y:S01]  /*51200*/  VIADD R35, R22, 0x76 ;  /* 0x0000007616237836 */ /* 0x000fe20000000000 */
[----:B------:R-:W-:Y:S01]  /*51210*/  ULDC UR11, c[0x0][0x22c] ;  /* 0x00008b00000b7ab9 */ /* 0x000fe20000000800 */
[----:B-1----:R-:W-:Y:S01]  /*51220*/  VIADD R173, R173, UR12 ;  /* 0x0000000cadad7c36 */ /* 0x002fe20008000000 */
[----:B------:R-:W-:-:S04]  /*51230*/  ULDC UR12, c[0x0][0x248] ;  /* 0x00009200000c7ab9 */ /* 0x000fc80000000800 */
[----:B------:R1:W-:Y:S01]  /*51240*/  STL [R1+0x1214], R173 ;  /* 0x001214ad01007387 */ /* 0x0003e20000100800 */
[----:B------:R-:W-:Y:S02]  /*51250*/  @P1 LOP3.LUT R21, R21, 0x40000, RZ, 0xfc, !PT ;  /* 0x0004000015151812 */ /* 0x000fe400078efcff */
[----:B------:R-:W-:Y:S01]  /*51260*/  ISETP.LT.AND P1, PT, R153, UR31, !P0 ;  /* 0x0000001f99007c0c */ /* 0x000fe2000c721270 */
[----:B-1----:R-:W-:Y:S01]  /*51270*/  VIADD R173, R173, UR12 ;  /* 0x0000000cadad7c36 */ /* 0x002fe20008000000 */
[----:B------:R-:W-:-:S04]  /*51280*/  ULDC UR12, c[0x0][0x248] ;  /* 0x00009200000c7ab9 */ /* 0x000fc80000000800 */
[----:B------:R1:W-:Y:S02]  /*51290*/  STL [R1+0x1218], R173 ;  /* 0x001218ad01007387 */ /* 0x0003e40000100800 */
[----:B-1----:R-:W-:Y:S01]  /*512a0*/  IADD3 R173, R173, UR12, RZ ;  /* 0x0000000cadad7c10 */ /* 0x002fe2000fffe0ff */
[----:B------:R-:W-:-:S04]  /*512b0*/  ULDC UR12, c[0x0][0x248] ;  /* 0x00009200000c7ab9 */ /* 0x000fc80000000800 */
[----:B------:R1:W-:Y:S01]  /*512c0*/  STL [R1+0x121c], R173 ;  /* 0x00121cad01007387 */ /* 0x0003e20000100800 */
[----:B------:R-:W-:Y:S01]  /*512d0*/  LOP3.LUT R21, R21, 0xfffdffff, RZ, 0xc0, !PT ;  /* 0xfffdffff15157812 */ /* 0x000fe200078ec0ff */
[----:B-1----:R-:W-:Y:S01]  /*512e0*/  VIADD R173, R173, UR12 ;  /* 0x0000000cadad7c36 */ /* 0x002fe20008000000 */
[----:B------:R-:W-:Y:S02]  /*512f0*/  ULDC UR12, c[0x0][0x248] ;  /* 0x00009200000c7ab9 */ /* 0x000fe40000000800 */
[----:B------:R-:W-:Y:S02]  /*51300*/  @P1 LOP3.LUT R21, R21, 0x20000, RZ, 0xfc, !PT ;  /* 0x0002000015151812 */ /* 0x000fe400078efcff */
[----:B------:R1:W-:Y:S01]  /*51310*/  STL [R1+0x1220], R173 ;  /* 0x001220ad01007387 */ /* 0x0003e20000100800 */
[----:B------:R-:W-:Y:S01]  /*51320*/  ISETP.LT.AND P1, PT, R154, UR30, !P0 ;  /* 0x0000001e9a007c0c */ /* 0x000fe2000c721270 */
[----:B------:R-:W-:Y:S01]  /*51330*/  ULDC.64 UR30, c[0x0][0x228] ;  /* 0x00008a00001e7ab9 */ /* 0x000fe20000000a00 */
[----:B-1----:R-:W-:Y:S01]  /*51340*/  VIADD R173, R173, UR12 ;  /* 0x0000000cadad7c36 */ /* 0x002fe20008000000 */
[----:B------:R-:W-:Y:S01]  /*51350*/  LOP3.LUT R21, R21, 0xfffeffff, RZ, 0xc0, !PT ;  /* 0xfffeffff15157812 */ /* 0x000fe200078ec0ff */
[C---:B------:R-:W-:Y:S01]  /*51360*/  VIADD R37, R22.reuse, 0x74 ;  /* 0x0000007416257836 */ /* 0x040fe20000000000 */
[----:B------:R-:W-:Y:S01]  /*51370*/  IADD3 R36, R22, 0x75, RZ ;  /* 0x0000007516247810 */ /* 0x000fe20007ffe0ff */
[----:B------:R-:W-:Y:S01]  /*51380*/  ULDC UR12, c[0x0][0x228] ;  /* 0x00008a00000c7ab9 */ /* 0x000fe20000000800 */
[----:B------:R1:W-:Y:S02]  /*51390*/  STL [R1+0x1224], R173 ;  /* 0x001224ad01007387 */ /* 0x0003e40000100800 */
[----:B-1----:R-:W-:-:S04]  /*513a0*/  VIADD R173, R173, UR15 ;  /* 0x0000000fadad7c36 */ /* 0x002fc80008000000 */
[----:B------:R-:W-:Y:S01]  /*513b0*/  @P1 LOP3.LUT R21, R21, 0x10000, RZ, 0xfc, !PT ;  /* 0x0001000015151812 */ /* 0x000fe200078efcff */
[----:B------:R-:W-:Y:S01]  /*513c0*/  ULDC UR15, c[0x0][0x228] ;  /* 0x00008a00000f7ab9 */ /* 0x000fe20000000800 */
[----:B------:R1:W-:Y:S01]  /*513d0*/  STL [R1+0x1228], R173 ;  /* 0x001228ad01007387 */ /* 0x0003e20000100800 */
[----:B------:R-:W-:Y:S01]  /*513e0*/  ISETP.LT.AND P1, PT, R152, UR32, !P0 ;  /* 0x0000002098007c0c */ /* 0x000fe2000c721270 */
[----:B-1----:R-:W-:Y:S01]  /*513f0*/  VIADD R173, R173, UR33 ;  /* 0x00000021adad7c36 */ /* 0x002fe20008000000 */
[----:B------:R-:W-:-:S04]  /*51400*/  ULDC UR33, c[0x0][0x248] ;  /* 0x0000920000217ab9 */ /* 0x000fc80000000800 */
[----:B------:R1:W-:Y:S01]  /*51410*/  STL [R1+0x122c], R173 ;  /* 0x00122cad01007387 */ /* 0x0003e20000100800 */
[----:B------:R-:W-:Y:S01]  /*51420*/  ISETP.LT.AND P0, PT, R23, UR30, !P0 ;  /* 0x0000001e17007c0c */ /* 0x000fe2000c701270 */
[----:B------:R-:W-:Y:S01]  /*51430*/  ULDC UR30, c[0x0][0x248] ;  /* 0x00009200001e7ab9 */ /* 0x000fe20000000800 */
[----:B-1----:R-:W-:Y:S01]  /*51440*/  IADD3 R173, R173, UR33, RZ ;  /* 0x00000021adad7c10 */ /* 0x002fe2000fffe0ff */
[----:B------:R-:W-:Y:S01]  /*51450*/  ULDC UR33, c[0x0][0x248] ;  /* 0x0000920000217ab9 */ /* 0x000fe20000000800 */
[----:B------:R-:W-:-:S03]  /*51460*/  LOP3.LUT R21, R21, 0xffff7fff, RZ, 0xc0, !PT ;  /* 0xffff7fff15157812 */ /* 0x000fc600078ec0ff */
[----:B------:R1:W-:Y:S01]  /*51470*/  STL [R1+0x1230], R173 ;  /* 0x001230ad01007387 */ /* 0x0003e20000100800 */
[----:B------:R-:W-:Y:S01]  /*51480*/  @P1 LOP3.LUT R21, R21, 0x8000, RZ, 0xfc, !PT ;  /* 0x0000800015151812 */ /* 0x000fe200078efcff */
[----:B-1----:R-:W-:-:S03]  /*51490*/  VIADD R173, R173, UR34 ;  /* 0x00000022adad7c36 */ /* 0x002fc60008000000 */
[----:B------:R-:W-:Y:S01]  /*514a0*/  LOP3.LUT R21, R21, 0xffffbfff, RZ, 0xc0, !PT ;  /* 0xffffbfff15157812 */ /* 0x000fe200078ec0ff */
[----:B------:R-:W-:Y:S01]  /*514b0*/  ULDC.64 UR34, c[0x0][0x228] ;  /* 0x00008a0000227ab9 */ /* 0x000fe20000000a00 */
[----:B------:R1:W-:Y:S02]  /*514c0*/  STL [R1+0x1234], R173 ;  /* 0x001234ad01007387 */ /* 0x0003e40000100800 */
[----:B------:R-:W-:Y:S01]  /*514d0*/  @P0 LOP3.LUT R21, R21, 0x4000, RZ, 0xfc, !PT ;  /* 0x0000400015150812 */ /* 0x000fe200078efcff */
[----:B-1----:R-:W-:Y:S01]  /*514e0*/  VIADD R173, R173, UR33 ;  /* 0x00000021adad7c36 */ /* 0x002fe20008000000 */
[----:B------:R-:W-:-:S04]  /*514f0*/  ULDC UR33, c[0x0][0x248] ;  /* 0x0000920000217ab9 */ /* 0x000fc80000000800 */
[----:B------:R1:W-:Y:S02]  /*51500*/  STL [R1+0x1238], R173 ;  /* 0x001238ad01007387 */ /* 0x0003e40000100800 */
[----:B-1----:R-:W-:Y:S01]  /*51510*/  VIADD R173, R173, UR33 ;  /* 0x00000021adad7c36 */ /* 0x002fe20008000000 */
[----:B------:R-:W-:Y:S02]  /*51520*/  ULDC.64 UR32, c[0x0][0x228] ;  /* 0x00008a0000207ab9 */ /* 0x000fe40000000a00 */
[----:B------:R-:W-:Y:S02]  /*51530*/  ISETP.GE.AND P0, PT, R26, UR33, PT ;  /* 0x000000211a007c0c */ /* 0x000fe4000bf06270 */
[----:B------:R-:W-:Y:S02]  /*51540*/  LOP3.LUT R19, R19, 0x7fffffff, RZ, 0xc0, !PT ;  /* 0x7fffffff13137812 */ /* 0x000fe400078ec0ff */
[----:B------:R-:W-:Y:S01]  /*51550*/  LOP3.LUT R21, R21, 0xffffdfff, RZ, 0xc0, !PT ;  /* 0xffffdfff15157812 */ /* 0x000fe200078ec0ff */
[----:B------:R1:W-:Y:S01]  /*51560*/  STL [R1+0x123c], R173 ;  /* 0x00123cad01007387 */ /* 0x0003e20000100800 */
[----:B------:R-:W-:Y:S01]  /*51570*/  ISETP.LT.AND P3, PT, R153, UR37, !P0 ;  /* 0x0000002599007c0c */ /* 0x000fe2000c761270 */
[----:B------:R-:W-:Y:S01]  /*51580*/  VIADD R38, R22, 0x73 ;  /* 0x0000007316267836 */ /* 0x000fe20000000000 */
[----:B------:R-:W-:Y:S01]  /*51590*/  ISETP.LT.AND P2, PT, R154, UR36, !P0 ;  /* 0x000000249a007c0c */ /* 0x000fe2000c741270 */
[----:B------:R-:W-:Y:S01]  /*515a0*/  ULDC.64 UR36, c[0x0][0x228] ;  /* 0x00008a0000247ab9 */ /* 0x000fe20000000a00 */
[----:B------:R-:W-:Y:S01]  /*515b0*/  ISETP.LT.AND P1, PT, R152, UR61, !P0 ;  /* 0x0000003d98007c0c */ /* 0x000fe2000c721270 */
[----:B------:R-:W-:Y:S01]  /*515c0*/  VIADD R39, R22, 0x72 ;  /* 0x0000007216277836 */ /* 0x000fe20000000000 */
[----:B------:R-:W-:-:S07]  /*515d0*/  ULDC UR33, c[0x0][0x228] ;  /* 0x00008a0000217ab9 */ /* 0x000fce0000000800 */
[----:B------:R-:W-:Y:S01]  /*515e0*/  @P3 LOP3.LUT R21, R21, 0x2000, RZ, 0xfc, !PT ;  /* 0x0000200015153812 */ /* 0x000fe200078efcff */
[----:B-1----:R-:W-:Y:S01]  /*515f0*/  VIADD R173, R173, UR28 ;  /* 0x0000001cadad7c36 */ /* 0x002fe20008000000 */
[----:B------:R-:W-:Y:S01]  /*51600*/  ISETP.LT.AND P0, PT, R23, UR34, !P0 ;  /* 0x0000002217007c0c */ /* 0x000fe2000c701270 */
[----:B------:R-:W-:Y:S01]  /*51610*/  ULDC UR28, c[0x0][0x248] ;  /* 0x00009200001c7ab9 */ /* 0x000fe20000000800 */
[----:B------:R-:W-:Y:S01]  /*51620*/  LOP3.LUT R21, R21, 0xffffefff, RZ, 0xc0, !PT ;  /* 0xffffefff15157812 */ /* 0x000fe200078ec0ff */
[C---:B------:R-:W-:Y:S01]  /*51630*/  VIADD R40, R22.reuse, 0x71 ;  /* 0x0000007116287836 */ /* 0x040fe20000000000 */
[----:B------:R1:W-:Y:S01]  /*51640*/  STL [R1+0x1244], R173 ;  /* 0x001244ad01007387 */ /* 0x0003e20000100800 */
[----:B------:R-:W-:Y:S01]  /*51650*/  ULDC UR34, c[0x0][0x228] ;  /* 0x00008a0000227ab9 */ /* 0x000fe20000000800 */
[----:B------:R-:W-:Y:S01]  /*51660*/  @P2 LOP3.LUT R21, R21, 0x1000, RZ, 0xfc, !PT ;  /* 0x0000100015152812 */ /* 0x000fe200078efcff */
[C---:B------:R-:W-:Y:S02]  /*51670*/  VIADD R41, R22.reuse, 0x70 ;  /* 0x0000007016297836 */ /* 0x040fe40000000000 */
[----:B------:R-:W-:Y:S01]  /*51680*/  VIADD R42, R22, 0x6f ;  /* 0x0000006f162a7836 */ /* 0x000fe20000000000 */
[----:B------:R-:W-:-:S02]  /*51690*/  LOP3.LUT R21, R21, 0xfffff7ff, RZ, 0xc0, !PT ;  /* 0xfffff7ff15157812 */ /* 0x000fc400078ec0ff */
[C---:B------:R-:W-:Y:S01]  /*516a0*/  IADD3 R43, R22.reuse, 0x6e, RZ ;  /* 0x0000006e162b7810 */ /* 0x040fe20007ffe0ff */
[C---:B------:R-:W-:Y:S01]  /*516b0*/  VIADD R44, R22.reuse, 0x6d ;  /* 0x0000006d162c7836 */ /* 0x040fe20000000000 */
[----:B------:R-:W-:Y:S01]  /*516c0*/  @P1 LOP3.LUT R21, R21, 0x800, RZ, 0xfc, !PT ;  /* 0x0000080015151812 */ /* 0x000fe200078efcff */
[----:B------:R-:W-:Y:S01]  /*516d0*/  VIADD R45, R22, 0x6c ;  /* 0x0000006c162d7836 */ /* 0x000fe20000000000 */
[----:B------:R-:W-:Y:S01]  /*516e0*/  LOP3.LUT R18, R18, 0x7fffffff, RZ, 0xc0, !PT ;  /* 0x7fffffff12127812 */ /* 0x000fe200078ec0ff */
[----:B------:R-:W-:Y:S01]  /*516f0*/  VIADD R47, R22, 0x6a ;  /* 0x0000006a162f7836 */ /* 0x000fe20000000000 */
[----:B------:R-:W-:Y:S01]  /*51700*/  LOP3.LUT R21, R21, 0xfffffbff, RZ, 0xc0, !PT ;  /* 0xfffffbff15157812 */ /* 0x000fe200078ec0ff */
[----:B------:R-:W-:-:S03]  /*51710*/  ULDC UR61, c[0x0][0x22c] ;  /* 0x00008b00003d7ab9 */ /* 0x000fc60000000800 */
[----:B------:R-:W-:Y:S02]  /*51720*/  @P0 LOP3.LUT R21, R21, 0x400, RZ, 0xfc, !PT ;  /* 0x0000040015150812 */ /* 0x000fe400078efcff */
[----:B------:R-:W-:Y:S01]  /*51730*/  ISETP.GE.AND P0, PT, R27, UR39, PT ;  /* 0x000000271b007c0c */ /* 0x000fe2000bf06270 */
[----:B------:R-:W-:-:S03]  /*51740*/  ULDC.64 UR38, c[0x0][0x228] ;  /* 0x00008a0000267ab9 */ /* 0x000fc60000000a00 */
[----:B------:R-:W-:Y:S02]  /*51750*/  ISETP.LT.AND P3, PT, R153, UR58, !P0 ;  /* 0x0000003a99007c0c */ /* 0x000fe4000c761270 */
[C---:B------:R-:W-:Y:S01]  /*51760*/  IADD3 R46, R22.reuse, 0x6b, RZ ;  /* 0x0000006b162e7810 */ /* 0x040fe20007ffe0ff */
[----:B------:R-:W-:Y:S01]  /*51770*/  VIADD R48, R22, 0x69 ;  /* 0x0000006916307836 */ /* 0x000fe20000000000 */
[----:B------:R-:W-:Y:S01]  /*51780*/  ISETP.LT.AND P2, PT, R154, UR59, !P0 ;  /* 0x0000003b9a007c0c */ /* 0x000fe2000c741270 */
[----:B------:R-:W-:Y:S01]  /*51790*/  ULDC UR59, c[0x0][0x228] ;  /* 0x00008a00003b7ab9 */ /* 0x000fe20000000800 */
[----:B------:R-:W-:Y:S01]  /*517a0*/  LOP3.LUT R21, R21, 0xfffffdff, RZ, 0xc0, !PT ;  /* 0xfffffdff15157812 */ /* 0x000fe200078ec0ff */
[----:B------:R-:W-:Y:S01]  /*517b0*/  ULDC UR58, c[0x0][0x228] ;  /* 0x00008a00003a7ab9 */ /* 0x000fe20000000800 */
[----:B------:R-:W-:Y:S01]  /*517c0*/  ISETP.LT.AND P1, PT, R152, UR60, !P0 ;  /* 0x0000003c98007c0c */ /* 0x000fe2000c721270 */
[----:B------:R-:W-:-:S04]  /*517d0*/  ULDC UR60, c[0x0][0x22c] ;  /* 0x00008b00003c7ab9 */ /* 0x000fc80000000800 */
[----:B------:R-:W-:-:S04]  /*517e0*/  @P3 LOP3.LUT R21, R21, 0x200, RZ, 0xfc, !PT ;  /* 0x0000020015153812 */ /* 0x000fc800078efcff */
[----:B------:R-:W-:-:S04]  /*517f0*/  LOP3.LUT R21, R21, 0xfffffeff, RZ, 0xc0, !PT ;  /* 0xfffffeff15157812 */ /* 0x000fc800078ec0ff */
[----:B------:R-:W-:Y:S02]  /*51800*/  @P2 LOP3.LUT R21, R21, 0x100, RZ, 0xfc, !PT ;  /* 0x0000010015152812 */ /* 0x000fe400078efcff */
[----:B------:R-:W-:Y:S01]  /*51810*/  ISETP.LT.AND P0, PT, R23, UR36, !P0 ;  /* 0x0000002417007c0c */ /* 0x000fe2000c701270 */
[----:B------:R-:W-:Y:S01]  /*51820*/  ULDC UR36, c[0x0][0x228] ;  /* 0x00008a0000247ab9 */ /* 0x000fe20000000800 */
[----:B------:R-:W-:-:S04]  /*51830*/  LOP3.LUT R21, R21, 0xffffff7f, RZ, 0xc0, !PT ;  /* 0xffffff7f15157812 */ /* 0x000fc800078ec0ff */
[----:B------:R-:W-:-:S04]  /*51840*/  @P1 LOP3.LUT R21, R21, 0x80, RZ, 0xfc, !PT ;  /* 0x0000008015151812 */ /* 0x000fc800078efcff */
[----:B------:R-:W-:-:S04]  /*51850*/  LOP3.LUT R21, R21, 0xffffffbf, RZ, 0xc0, !PT ;  /* 0xffffffbf15157812 */ /* 0x000fc800078ec0ff */
[----:B------:R-:W-:Y:S02]  /*51860*/  @P0 LOP3.LUT R21, R21, 0x40, RZ, 0xfc, !PT ;  /* 0x0000004015150812 */ /* 0x000fe400078efcff */
[----:B------:R-:W-:-:S04]  /*51870*/  ISETP.GE.AND P0, PT, R28, UR29, PT ;  /* 0x0000001d1c007c0c */ /* 0x000fc8000bf06270 */
[----:B------:R-:W-:Y:S01]  /*51880*/  ISETP.LT.AND P3, PT, R153, UR55, !P0 ;  /* 0x0000003799007c0c */ /* 0x000fe2000c761270 */
[----:B------:R-:W-:Y:S01]  /*51890*/  ULDC UR55, c[0x0][0x228] ;  /* 0x00008a0000377ab9 */ /* 0x000fe20000000800 */
[----:B------:R-:W-:Y:S01]  /*518a0*/  ISETP.LT.AND P2, PT, R154, UR54, !P0 ;  /* 0x000000369a007c0c */ /* 0x000fe2000c741270 */
[----:B------:R-:W-:Y:S01]  /*518b0*/  ULDC UR54, c[0x0][0x228] ;  /* 0x00008a0000367ab9 */ /* 0x000fe20000000800 */
[----:B------:R-:W-:Y:S02]  /*518c0*/  LOP3.LUT R21, R21, 0xffffffdf, RZ, 0xc0, !PT ;  /* 0xffffffdf15157812 */ /* 0x000fe400078ec0ff */
[----:B------:R-:W-:Y:S01]  /*518d0*/  ISETP.LT.AND P1, PT, R152, UR56, !P0 ;  /* 0x0000003898007c0c */ /* 0x000fe2000c721270 */
[----:B------:R-:W-:-:S06]  /*518e0*/  VIADD R49, R22, 0x68 ;  /* 0x0000006816317836 */ /* 0x000fcc0000000000 */
[----:B------:R-:W-:Y:S01]  /*518f0*/  @P3 LOP3.LUT R21, R21, 0x20, RZ, 0xfc, !PT ;  /* 0x0000002015153812 */ /* 0x000fe200078efcff */
[----:B------:R-:W-:-:S03]  /*51900*/  ULDC UR56, c[0x0][0x228] ;  /* 0x00008a0000387ab9 */ /* 0x000fc60000000800 */
[----:B------:R-:W-:-:S04]  /*51910*/  LOP3.LUT R21, R21, 0xffffffef, RZ, 0xc0, !PT ;  /* 0xffffffef15157812 */ /* 0x000fc800078ec0ff */
[----:B------:R-:W-:Y:S02]  /*51920*/  @P2 LOP3.LUT R21, R21, 0x10, RZ, 0xfc, !PT ;  /* 0x0000001015152812 */ /* 0x000fe400078efcff */
[----:B------:R-:W-:Y:S01]  /*51930*/  ISETP.LT.AND P0, PT, R23, UR38, !P0 ;  /* 0x0000002617007c0c */ /* 0x000fe2000c701270 */
[----:B------:R-:W-:Y:S01]  /*51940*/  ULDC UR38, c[0x0][0x228] ;  /* 0x00008a0000267ab9 */ /* 0x000fe20000000800 */
[----:B-1----:R-:W-:Y:S01]  /*51950*/  IADD3 R173, R173, UR28, RZ ;  /* 0x0000001cadad7c10 */ /* 0x002fe2000fffe0ff */
[----:B------:R-:W-:Y:S01]  /*51960*/  ULDC UR28, c[0x0][0x248] ;  /* 0x00009200001c7ab9 */ /* 0x000fe20000000800 */
[----:B------:R-:W-:-:S03]  /*51970*/  LOP3.LUT R21, R21, 0xfffffff7, RZ, 0xc0, !PT ;  /* 0xfffffff715157812 */ /* 0x000fc600078ec0ff */
[----:B------:R1:W-:Y:S01]  /*51980*/  STL [R1+0x1248], R173 ;  /* 0x001248ad01007387 */ /* 0x0003e20000100800 */
[----:B------:R-:W-:-:S04]  /*51990*/  @P1 LOP3.LUT R21, R21, 0x8, RZ, 0xfc, !PT ;  /* 0x0000000815151812 */ /* 0x000fc800078efcff */
[----:B------:R-:W-:Y:S01]  /*519a0*/  LOP3.LUT R21, R21, 0xfffffffb, RZ, 0xc0, !PT ;  /* 0xfffffffb15157812 */ /* 0x000fe200078ec0ff */
[----:B-1----:R-:W-:Y:S01]  /*519b0*/  VIADD R173, R173, UR28 ;  /* 0x0000001cadad7c36 */ /* 0x002fe20008000000 */
[----:B------:R-:W-:Y:S02]  /*519c0*/  ULDC UR28, c[0x0][0x248] ;  /* 0x00009200001c7ab9 */ /* 0x000fe40000000800 */
[----:B------:R-:W-:Y:S02]  /*519d0*/  @P0 LOP3.LUT R21, R21, 0x4, RZ, 0xfc, !PT ;  /* 0x0000000415150812 */ /* 0x000fe400078efcff */
[----:B------:R1:W-:Y:S01]  /*519e0*/  STL [R1+0x124c], R173 ;  /* 0x00124cad01007387 */ /* 0x0003e20000100800 */
[----:B------:R-:W-:-:S04]  /*519f0*/  ISETP.GE.AND P0, PT, R29, UR31, PT ;  /* 0x0000001f1d007c0c */ /* 0x000fc8000bf06270 */
[----:B------:R-:W-:Y:S01]  /*51a00*/  ISETP.LT.AND P1, PT, R152, UR52, !P0 ;  /* 0x0000003498007c0c */ /* 0x000fe2000c721270 */
[----:B------:R-:W-:Y:S01]  /*51a10*/  ULDC UR52, c[0x0][0x228] ;  /* 0x00008a0000347ab9 */ /* 0x000fe20000000800 */
[----:B-1----:R-:W-:Y:S01]  /*51a20*/  VIADD R173, R173, UR28 ;  /* 0x0000001cadad7c36 */ /* 0x002fe20008000000 */
[----:B------:R-:W-:-:S03]  /*51a30*/  ULDC UR28, c[0x0][0x248] ;  /* 0x00009200001c7ab9 */ /* 0x000fc60000000800 */
[----:B------:R-:W-:Y:S01]  /*51a40*/  VIADD R26, R173, UR28 ;  /* 0x0000001cad1a7c36 */ /* 0x000fe20008000000 */
[----:B------:R-:W-:Y:S01]  /*51a50*/  STL [R1+0x1250], R173 ;  /* 0x001250ad01007387 */ /* 0x000fe20000100800 */
[----:B------:R-:W-:-:S03]  /*51a60*/  ULDC UR28, c[0x0][0x248] ;  /* 0x00009200001c7ab9 */ /* 0x000fc60000000800 */
[----:B------:R1:W-:Y:S01]  /*51a70*/  STL [R1+0x1254], R26 ;  /* 0x0012541a01007387 */ /* 0x0003e20000100800 */
[----:B------:R-:W-:Y:S01]  /*51a80*/  ISETP.LT.AND P3, PT, R153, UR47, !P0 ;  /* 0x0000002f99007c0c */ /* 0x000fe2000c761270 */
[----:B------:R-:W-:Y:S01]  /*51a90*/  ULDC UR47, c[0x0][0x228] ;  /* 0x00008a00002f7ab9 */ /* 0x000fe20000000800 */
[----:B------:R-:W-:Y:S01]  /*51aa0*/  ISETP.LT.AND P2, PT, R154, UR53, !P0 ;  /* 0x000000359a007c0c */ /* 0x000fe2000c741270 */
[----:B------:R-:W-:Y:S01]  /*51ab0*/  ULDC UR53, c[0x0][0x228] ;  /* 0x00008a0000357ab9 */ /* 0x000fe20000000800 */
[----:B-1----:R-:W-:Y:S01]  /*51ac0*/  VIADD R26, R26, UR28 ;  /* 0x0000001c1a1a7c36 */ /* 0x002fe20008000000 */
[----:B------:R-:W-:Y:S02]  /*51ad0*/  ULDC.64 UR28, c[0x0][0x228] ;  /* 0x00008a00001c7ab9 */ /* 0x000fe40000000a00 */
[----:B------:R-:W-:Y:S01]  /*51ae0*/  ISETP.LT.AND P0, PT, R23, UR28, !P0 ;  /* 0x0000001c17007c0c */ /* 0x000fe2000c701270 */
[----:B------:R-:W-:Y:S01]  /*51af0*/  ULDC UR28, c[0x0][0x248] ;  /* 0x00009200001c7ab9 */ /* 0x000fe20000000800 */
[----:B------:R-:W-:-:S04]  /*51b00*/  @P1 LOP3.LUT R20, R20, 0x80000000, RZ, 0xfc, !PT ;  /* 0x8000000014141812 */ /* 0x000fc800078efcff */
[----:B------:R-:W-:Y:S02]  /*51b10*/  LOP3.LUT R20, R20, 0xbfffffff, RZ, 0xc0, !PT ;  /* 0xbfffffff14147812 */ /* 0x000fe400078ec0ff */
[----:B------:R-:W-:-:S05]  /*51b20*/  LOP3.LUT R21, R21, 0xfffffffd, RZ, 0xc0, !PT ;  /* 0xfffffffd15157812 */ /* 0x000fca00078ec0ff */
[----:B------:R-:W-:Y:S02]  /*51b30*/  @P0 LOP3.LUT R20, R20, 0x40000000, RZ, 0xfc, !PT ;  /* 0x4000000014140812 */ /* 0x000fe400078efcff */
[----:B------:R-:W-:Y:S01]  /*51b40*/  ISETP.GE.AND P0, PT, R30, UR35, PT ;  /* 0x000000231e007c0c */ /* 0x000fe2000bf06270 */
[----:B------:R1:W-:Y:S01]  /*51b50*/  STL [R1+0x1258], R26 ;  /* 0x0012581a01007387 */ /* 0x0003e20000100800 */
[----:B------:R-:W-:Y:S01]  /*51b60*/  @P3 LOP3.LUT R21, R21, 0x2, RZ, 0xfc, !PT ;  /* 0x0000000215153812 */ /* 0x000fe200078efcff */
[----:B------:R-:W-:Y:S01]  /*51b70*/  ULDC UR35, c[0x0][0x228] ;  /* 0x00008a0000237ab9 */ /* 0x000fe20000000800 */
[----:B------:R-:W-:Y:S01]  /*51b80*/  ISETP.LT.AND P3, PT, R153, UR48, !P0 ;  /* 0x0000003099007c0c */ /* 0x000fe2000c761270 */
[----:B------:R-:W-:Y:S01]  /*51b90*/  ULDC UR48, c[0x0][0x228] ;  /* 0x00008a0000307ab9 */ /* 0x000fe20000000800 */
[----:B------:R-:W-:Y:S02]  /*51ba0*/  LOP3.LUT R21, R21, 0xfffffffe, RZ, 0xc0, !PT ;  /* 0xfffffffe15157812 */ /* 0x000fe400078ec0ff */
[----:B------:R-:W-:-:S02]  /*51bb0*/  LOP3.LUT R20, R20, 0xdfffffff, RZ, 0xc0, !PT ;  /* 0xdfffffff14147812 */ /* 0x000fc400078ec0ff */
[----:B------:R-:W-:Y:S02]  /*51bc0*/  @P2 LOP3.LUT R21, R21, 0x1, RZ, 0xfc, !PT ;  /* 0x0000000115152812 */ /* 0x000fe400078efcff */
[----:B------:R-:W-:Y:S01]  /*51bd0*/  ISETP.LT.AND P2, PT, R154, UR49, !P0 ;  /* 0x000000319a007c0c */ /* 0x000fe2000c741270 */
[----:B------:R-:W-:Y:S01]  /*51be0*/  ULDC UR49, c[0x0][0x228] ;  /* 0x00008a0000317ab9 */ /* 0x000fe20000000800 */
[----:B------:R-:W-:Y:S01]  /*51bf0*/  ISETP.LT.AND P1, PT, R152, UR50, !P0 ;  /* 0x0000003298007c0c */ /* 0x000fe2000c721270 */
[----:B------:R-:W-:Y:S02]  /*51c00*/  ULDC UR50, c[0x0][0x228] ;  /* 0x00008a0000327ab9 */ /* 0x000fe40000000800 */
[----:B------:R-:W-:-:S04]  /*51c10*/  @P3 LOP3.LUT R20, R20, 0x20000000, RZ, 0xfc, !PT ;  /* 0x2000000014143812 */ /* 0x000fc800078efcff */
[----:B------:R-:W-:-:S04]  /*51c20*/  LOP3.LUT R20, R20, 0xefffffff, RZ, 0xc0, !PT ;  /* 0xefffffff14147812 */ /* 0x000fc800078ec0ff */
[----:B------:R-:W-:Y:S02]  /*51c30*/  @P2 LOP3.LUT R20, R20, 0x10000000, RZ, 0xfc, !PT ;  /* 0x1000000014142812 */ /* 0x000fe400078efcff */
[----:B------:R-:W-:Y:S01]  /*51c40*/  ISETP.LT.AND P0, PT, R23, UR51, !P0 ;  /* 0x0000003317007c0c */ /* 0x000fe2000c701270 */
[----:B------:R-:W-:Y:S01]  /*51c50*/  ULDC UR51, c[0x0][0x228] ;  /* 0x00008a0000337ab9 */ /* 0x000fe20000000800 */
[----:B------:R-:W-:-:S04]  /*51c60*/  LOP3.LUT R20, R20, 0xf7ffffff, RZ, 0xc0, !PT ;  /* 0xf7ffffff14147812 */ /* 0x000fc800078ec0ff */
[----:B------:R-:W-:Y:S02]  /*51c70*/  @P1 LOP3.LUT R20, R20, 0x8000000, RZ, 0xfc, !PT ;  /* 0x0800000014141812 */ /* 0x000fe400078efcff */
[----:B-1----:R-:W-:Y:S01]  /*51c80*/  IADD3 R26, R26, UR28, RZ ;  /* 0x0000001c1a1a7c10 */ /* 0x002fe2000fffe0ff */
[----:B------:R-:W-:Y:S01]  /*51c90*/  ULDC UR28, c[0x0][0x228] ;  /* 0x00008a00001c7ab9 */ /* 0x000fe20000000800 */
[----:B------:R-:W-:-:S03]  /*51ca0*/  LOP3.LUT R20, R20, 0xfbffffff, RZ, 0xc0, !PT ;  /* 0xfbffffff14147812 */ /* 0x000fc600078ec0ff */
[----:B------:R1:W-:Y:S01]  /*51cb0*/  STL [R1+0x125c], R26 ;  /* 0x00125c1a01007387 */ /* 0x0003e20000100800 */
[----:B------:R-:W-:Y:S02]  /*51cc0*/  @P0 LOP3.LUT R20, R20, 0x4000000, RZ, 0xfc, !PT ;  /* 0x0400000014140812 */ /* 0x000fe400078efcff */
[----:B------:R-:W-:Y:S01]  /*51cd0*/  ISETP.GE.AND P0, PT, R31, UR37, PT ;  /* 0x000000251f007c0c */ /* 0x000fe2000bf06270 */
[----:B------:R-:W-:Y:S01]  /*51ce0*/  ULDC UR37, c[0x0][0x228] ;  /* 0x00008a0000257ab9 */ /* 0x000fe20000000800 */
[----:B-1----:R-:W-:Y:S01]  /*51cf0*/  VIADD R26, R26, UR30 ;  /* 0x0000001e1a1a7c36 */ /* 0x002fe20008000000 */
[----:B------:R-:W-:Y:S02]  /*51d00*/  ULDC.64 UR30, c[0x0][0x228] ;  /* 0x00008a00001e7ab9 */ /* 0x000fe40000000a00 */
[----:B------:R-:W-:Y:S01]  /*51d10*/  ISETP.LT.AND P3, PT, R153, UR30, !P0 ;  /* 0x0000001e99007c0c */ /* 0x000fe2000c761270 */
[----:B------:R-:W-:Y:S01]  /*51d20*/  ULDC UR30, c[0x0][0x228] ;  /* 0x00008a00001e7ab9 */ /* 0x000fe20000000800 */
[----:B------:R-:W-:Y:S01]  /*51d30*/  ISETP.LT.AND P2, PT, R154, UR19, !P0 ;  /* 0x000000139a007c0c */ /* 0x000fe2000c741270 */
[----:B------:R-:W-:Y:S01]  /*51d40*/  ULDC UR19, c[0x0][0x248] ;  /* 0x0000920000137ab9 */ /* 0x000fe20000000800 */
[----:B------:R-:W-:-:S02]  /*51d50*/  LOP3.LUT R20, R20, 0xfdffffff, RZ, 0xc0, !PT ;  /* 0xfdffffff14147812 */ /* 0x000fc400078ec0ff */
[----:B------:R-:W-:Y:S01]  /*51d60*/  ISETP.LT.AND P1, PT, R152, UR25, !P0 ;  /* 0x0000001998007c0c */ /* 0x000fe2000c721270 */
[----:B------:R1:W-:Y:S06]  /*51d70*/  STL [R1+0x1260], R26 ;  /* 0x0012601a01007387 */ /* 0x0003ec0000100800 */
[----:B------:R-:W-:Y:S01]  /*51d80*/  @P3 LOP3.LUT R20, R20, 0x2000000, RZ, 0xfc, !PT ;  /* 0x0200000014143812 */ /* 0x000fe200078efcff */
[----:B------:R-:W-:-:S03]  /*51d90*/  ULDC UR25, c[0x0][0x228] ;  /* 0x00008a0000197ab9 */ /* 0x000fc60000000800 */
[----:B------:R-:W-:-:S04]  /*51da0*/  LOP3.LUT R20, R20, 0xfeffffff, RZ, 0xc0, !PT ;  /* 0xfeffffff14147812 */ /* 0x000fc800078ec0ff */
[----:B------:R-:W-:Y:S02]  /*51db0*/  @P2 LOP3.LUT R20, R20, 0x1000000, RZ, 0xfc, !PT ;  /* 0x0100000014142812 */ /* 0x000fe400078efcff */
[----:B------:R-:W-:Y:S01]  /*51dc0*/  ISETP.LT.AND P0, PT, R23, UR26, !P0 ;  /* 0x0000001a17007c0c */ /* 0x000fe2000c701270 */
[----:B-1----:R-:W-:Y:S01]  /*51dd0*/  VIADD R26, R26, UR19 ;  /* 0x000000131a1a7c36 */ /* 0x002fe20008000000 */
[----:B------:R-:W-:Y:S01]  /*51de0*/  LOP3.LUT R20, R20, 0xff7fffff, RZ, 0xc0, !PT ;  /* 0xff7fffff14147812 */ /* 0x000fe200078ec0ff */
[----:B------:R-:W-:Y:S01]  /*51df0*/  ULDC UR26, c[0x0][0x22c] ;  /* 0x00008b00001a7ab9 */ /* 0x000fe20000000800 */
[----:B------:R-:W-:Y:S02]  /*51e00*/  ULDC UR19, c[0x0][0x228] ;  /* 0x00008a0000137ab9 */ /* 0x000fe40000000800 */
[----:B------:R-:W-:-:S04]  /*51e10*/  @P1 LOP3.LUT R20, R20, 0x800000, RZ, 0xfc, !PT ;  /* 0x0080000014141812 */ /* 0x000fc800078efcff */
[----:B------:R-:W-:-:S04]  /*51e20*/  LOP3.LUT R20, R20, 0xffbfffff, RZ, 0xc0, !PT ;  /* 0xffbfffff14147812 */ /* 0x000fc800078ec0ff */
[----:B------:R-:W-:Y:S02]  /*51e30*/  @P0 LOP3.LUT R20, R20, 0x400000, RZ, 0xfc, !PT ;  /* 0x0040000014140812 */ /* 0x000fe400078efcff */
[----:B------:R-:W-:Y:S01]  /*51e40*/  ISETP.GE.AND P0, PT, R32, UR39, PT ;  /* 0x0000002720007c0c */ /* 0x000fe2000bf06270 */
[----:B------:R1:W-:Y:S01]  /*51e50*/  STL [R1+0x1264], R26 ;  /* 0x0012641a01007387 */ /* 0x0003e20000100800 */
[----:B------:R-:W-:Y:S01]  /*51e60*/  LOP3.LUT R20, R20, 0xffdfffff, RZ, 0xc0, !PT ;  /* 0xffdfffff14147812 */ /* 0x000fe200078ec0ff */
[----:B------:R-:W-:Y:S01]  /*51e70*/  VIADD R50, R22, 0x67 ;  /* 0x0000006716327836 */ /* 0x000fe20000000000 */
[----:B------:R-:W-:Y:S01]  /*51e80*/  ISETP.LT.AND P3, PT, R153, UR20, !P0 ;  /* 0x0000001499007c0c */ /* 0x000fe2000c761270 */
[----:B------:R-:W-:Y:S01]  /*51e90*/  ULDC UR20, c[0x0][0x228] ;  /* 0x00008a0000147ab9 */ /* 0x000fe20000000800 */
[----:B------:R-:W-:Y:S01]  /*51ea0*/  ISETP.LT.AND P2, PT, R154, UR21, !P0 ;  /* 0x000000159a007c0c */ /* 0x000fe2000c741270 */
[----:B------:R-:W-:Y:S01]  /*51eb0*/  ULDC UR21, c[0x0][0x248] ;  /* 0x0000920000157ab9 */ /* 0x000fe20000000800 */
[----:B------:R-:W-:Y:S01]  /*51ec0*/  ISETP.LT.AND P1, PT, R152, UR22, !P0 ;  /* 0x0000001698007c0c */ /* 0x000fe2000c721270 */
[----:B------:R-:W-:Y:S01]  /*51ed0*/  ULDC UR22, c[0x0][0x228] ;  /* 0x00008a0000167ab9 */ /* 0x000fe20000000800 */
[----:B------:R-:W-:Y:S01]  /*51ee0*/  VIADD R51, R22, 0x66 ;  /* 0x0000006616337836 */ /* 0x000fe20000000000 */
[----:B------:R-:W-:-:S06]  /*51ef0*/  ULDC UR39, c[0x0][0x22c] ;  /* 0x00008b0000277ab9 */ /* 0x000fcc0000000800 */
[----:B------:R-:W-:-:S04]  /*51f00*/  @P3 LOP3.LUT R20, R20, 0x200000, RZ, 0xfc, !PT ;  /* 0x0020000014143812 */ /* 0x000fc800078efcff */
        /* <DEDUP_REMOVED lines=13> */
[----:B------:R-:W-:Y:S01]  /*51fe0*/  ULDC UR29, c[0x0][0x228] ;  /* 0x00008a00001d7ab9 */ /* 0x000fe20000000800 */
[----:B------:R-:W-:Y:S01]  /*51ff0*/  ISETP.LT.AND P3, PT, R153, UR16, !P0 ;  /* 0x0000001099007c0c */ /* 0x000fe2000c761270 */
[----:B------:R-:W-:Y:S01]  /*52000*/  ULDC UR16, c[0x0][0x228] ;  /* 0x00008a0000107ab9 */ /* 0x000fe20000000800 */
[----:B------:R-:W-:Y:S01]  /*52010*/  ISETP.LT.AND P2, PT, R154, UR17, !P0 ;  /* 0x000000119a007c0c */ /* 0x000fe2000c741270 */
[----:B------:R-:W-:Y:S01]  /*52020*/  ULDC UR17, c[0x0][0x228] ;  /* 0x00008a0000117ab9 */ /* 0x000fe20000000800 */
[----:B------:R-:W-:Y:S01]  /*52030*/  ISETP.LT.AND P1, PT, R152, UR18, !P0 ;  /* 0x0000001298007c0c */ /* 0x000fe2000c721270 */
[----:B------:R-:W-:-:S08]  /*52040*/  ULDC UR18, c[0x0][0x228] ;  /* 0x00008a0000127ab9 */ /* 0x000fd00000000800 */
        /* <DEDUP_REMOVED lines=9> */
[----:B------:R-:W-:Y:S01]  /*520e0*/  ISETP.GE.AND P0, PT, R34, UR31, PT ;  /* 0x0000001f22007c0c */ /* 0x000fe2000bf06270 */
[----:B-1----:R-:W-:Y:S01]  /*520f0*/  VIADD R26, R26, UR7 ;  /* 0x000000071a1a7c36 */ /* 0x002fe20008000000 */
[----:B------:R-:W-:Y:S01]  /*52100*/  LOP3.LUT R20, R20, 0xffffdfff, RZ, 0xc0, !PT ;  /* 0xffffdfff14147812 */ /* 0x000fe200078ec0ff */
[----:B------:R-:W-:Y:S01]  /*52110*/  ULDC UR7, c[0x0][0x228] ;  /* 0x00008a0000077ab9 */ /* 0x000fe20000000800 */
[----:B------:R-:W-:Y:S01]  /*52120*/  ISETP.LT.AND P3, PT, R153, UR4, !P0 ;  /* 0x0000000499007c0c */ /* 0x000fe2000c761270 */
[----:B------:R-:W-:Y:S01]  /*52130*/  ULDC UR4, c[0x0][0x248] ;  /* 0x0000920000047ab9 */ /* 0x000fe20000000800 */
[----:B------:R-:W-:Y:S01]  /*52140*/  ISETP.LT.AND P2, PT, R154, UR5, !P0 ;  /* 0x000000059a007c0c */ /* 0x000fe2000c741270 */
[----:B------:R-:W-:Y:S01]  /*52150*/  ULDC UR31, c[0x0][0x228] ;  /* 0x00008a00001f7ab9 */ /* 0x000fe20000000800 */
[----:B------:R-:W-:Y:S01]  /*52160*/  ISETP.LT.AND P1, PT, R152, UR13, !P0 ;  /* 0x0000000d98007c0c */ /* 0x000fe2000c721270 */
[----:B------:R1:W-:Y:S08]  /*52170*/  STL [R1+0x126c], R26 ;  /* 0x00126c1a01007387 */ /* 0x0003f00000100800 */
[----:B------:R-:W-:Y:S01]  /*52180*/  @P3 LOP3.LUT R20, R20, 0x2000, RZ, 0xfc, !PT ;  /* 0x0000200014143812 */ /* 0x000fe200078efcff */
[----:B------:R-:W-:-:S03]  /*52190*/  ULDC UR13, c[0x0][0x228] ;  /* 0x00008a00000d7ab9 */ /* 0x000fc60000000800 */
        /* <DEDUP_REMOVED lines=9> */
[----:B------:R-:W-:-:S03]  /*52230*/  ULDC UR11, c[0x0][0x228] ;  /* 0x00008a00000b7ab9 */ /* 0x000fc60000000800 */
[----:B------:R-:W-:Y:S01]  /*52240*/  ISETP.LT.AND P3, PT, R153, UR24, !P0 ;  /* 0x0000001899007c0c */ /* 0x000fe2000c761270 */
[----:B------:R-:W-:Y:S01]  /*52250*/  ULDC UR24, c[0x0][0x228] ;  /* 0x00008a0000187ab9 */ /* 0x000fe20000000800 */
[----:B------:R-:W-:Y:S01]  /*52260*/  ISETP.LT.AND P2, PT, R154, UR46, !P0 ;  /* 0x0000002e9a007c0c */ /* 0x000fe2000c741270 */
[----:B------:R-:W-:Y:S01]  /*52270*/  ULDC UR46, c[0x0][0x228] ;  /* 0x00008a00002e7ab9 */ /* 0x000fe20000000800 */
[----:B------:R-:W-:Y:S02]  /*52280*/  LOP3.LUT R20, R20, 0xfffffdff, RZ, 0xc0, !PT ;  /* 0xfffffdff14147812 */ /* 0x000fe400078ec0ff */
[----:B------:R-:W-:Y:S01]  /*52290*/  ISETP.LT.AND P1, PT, R152, UR43, !P0 ;  /* 0x0000002b98007c0c */ /* 0x000fe2000c721270 */
[----:B------:R-:W-:-:S06]  /*522a0*/  ULDC UR43, c[0x0][0x228] ;  /* 0x00008a00002b7ab9 */ /* 0x000fcc0000000800 */
        /* <DEDUP_REMOVED lines=12> */
[----:B------:R-:W-:Y:S01]  /*52370*/  VIADD R52, R22, 0x65 ;  /* 0x0000006516347836 */ /* 0x000fe20000000000 */
[----:B------:R-:W-:Y:S01]  /*52380*/  ISETP.LT.AND P2, PT, R154, UR23, !P0 ;  /* 0x000000179a007c0c */ /* 0x000fe2000c741270 */
[----:B------:R-:W-:Y:S01]  /*52390*/  ULDC UR23, c[0x0][0x228] ;  /* 0x00008a0000177ab9 */ /* 0x000fe20000000800 */
[----:B------:R-:W-:Y:S02]  /*523a0*/  LOP3.LUT R20, R20, 0xffffffdf, RZ, 0xc0, !PT ;  /* 0xffffffdf14147812 */ /* 0x000fe400078ec0ff */
[C---:B------:R-:W-:Y:S02]  /*523b0*/  IADD3 R53, R22.reuse, 0x64, RZ ;  /* 0x0000006416357810 */ /* 0x040fe40007ffe0ff */
[----:B------:R-:W-:Y:S01]  /*523c0*/  LOP3.LUT R17, R17, 0x7fffffff, RZ, 0xc0, !PT ;  /* 0x7fffffff11117812 */ /* 0x000fe200078ec0ff */
[----:B------:R-:W-:Y:S01]  /*523d0*/  VIADD R54, R22, 0x63 ;  /* 0x0000006316367836 */ /* 0x000fe20000000000 */
[----:B------:R-:W-:Y:S01]  /*523e0*/  ISETP.LT.AND P1, PT, R152, UR40, !P0 ;  /* 0x0000002898007c0c */ /* 0x000fe2000c721270 */
[----:B------:R-:W-:Y:S01]  /*523f0*/  ULDC UR40, c[0x0][0x228] ;  /* 0x00008a0000287ab9 */ /* 0x000fe20000000800 */
[----:B-1----:R-:W-:Y:S01]  /*52400*/  IADD3 R26, R26, UR4, RZ ;  /* 0x000000041a1a7c10 */ /* 0x002fe2000fffe0ff */
[----:B------:R-:W-:Y:S01]  /*52410*/  ULDC UR4, c[0x0][0x248] ;  /* 0x0000920000047ab9 */ /* 0x000fe20000000800 */
[----:B------:R-:W-:Y:S01]  /*52420*/  @P3 LOP3.LUT R20, R20, 0x20, RZ, 0xfc, !PT ;  /* 0x0000002014143812 */ /* 0x000fe200078efcff */
[C---:B------:R-:W-:Y:S01]  /*52430*/  VIADD R55, R22.reuse, 0x62 ;  /* 0x0000006216377836 */ /* 0x040fe20000000000 */
[C---:B------:R-:W-:Y:S01]  /*52440*/  IADD3 R56, R22.reuse, 0x61, RZ ;  /* 0x0000006116387810 */ /* 0x040fe20007ffe0ff */
[----:B------:R-:W-:Y:S01]  /*52450*/  VIADD R57, R22, 0x60 ;  /* 0x0000006016397836 */ /* 0x000fe20000000000 */
[----:B------:R-:W-:Y:S01]  /*52460*/  LOP3.LUT R20, R20, 0xffffffef, RZ, 0xc0, !PT ;  /* 0xffffffef14147812 */ /* 0x000fe200078ec0ff */
[----:B------:R-:W-:-:S03]  /*52470*/  ULDC UR45, c[0x0][0x228] ;  /* 0x00008a00002d7ab9 */ /* 0x000fc60000000800 */
[----:B------:R-:W-:Y:S02]  /*52480*/  @P2 LOP3.LUT R20, R20, 0x10, RZ, 0xfc, !PT ;  /* 0x0000001014142812 */ /* 0x000fe400078efcff */
[----:B------:R-:W-:Y:S01]  /*52490*/  ISETP.LT.AND P0, PT, R23, UR41, !P0 ;  /* 0x0000002917007c0c */ /* 0x000fe2000c701270 */
[----:B------:R1:W-:Y:S01]  /*524a0*/  STL [R1+0x1270], R26 ;  /* 0x0012701a01007387 */ /* 0x0003e20000100800 */
[----:B------:R-:W-:Y:S01]  /*524b0*/  LOP3.LUT R20, R20, 0xfffffff7, RZ, 0xc0, !PT ;  /* 0xfffffff714147812 */ /* 0x000fe200078ec0ff */
[----:B------:R-:W-:-:S03]  /*524c0*/  ULDC UR41, c[0x0][0x228] ;  /* 0x00008a0000297ab9 */ /* 0x000fc60000000800 */
[----:B------:R-:W-:Y:S01]  /*524d0*/  @P1 LOP3.LUT R20, R20, 0x8, RZ, 0xfc, !PT ;  /* 0x0000000814141812 */ /* 0x000fe200078efcff */
[----:B-1----:R-:W-:Y:S01]  /*524e0*/  VIADD R26, R26, UR4 ;  /* 0x000000041a1a7c36 */ /* 0x002fe20008000000 */
[----:B------:R-:W-:Y:S02]  /*524f0*/  ULDC UR4, c[0x0][0x248] ;  /* 0x0000920000047ab9 */ /* 0x000fe40000000800 */
[----:B------:R-:W-:Y:S02]  /*52500*/  LOP3.LUT R20, R20, 0xfffffffb, RZ, 0xc0, !PT ;  /* 0xfffffffb14147812 */ /* 0x000fe400078ec0ff */
[----:B------:R1:W-:Y:S02]  /*52510*/  STL [R1+0x1274], R26 ;  /* 0x0012741a01007387 */ /* 0x0003e40000100800 */
[----:B------:R-:W-:Y:S01]  /*52520*/  @P0 LOP3.LUT R20, R20, 0x4, RZ, 0xfc, !PT ;  /* 0x0000000414140812 */ /* 0x000fe200078efcff */
[----:B-1----:R-:W-:Y:S01]  /*52530*/  VIADD R26, R26, UR4 ;  /* 0x000000041a1a7c36 */ /* 0x002fe20008000000 */
[----:B------:R-:W-:-:S02]  /*52540*/  ULDC.64 UR4, c[0x0][0x228] ;  /* 0x00008a0000047ab9 */ /* 0x000fc40000000a00 */
[----:B------:R-:W-:-:S04]  /*52550*/  ISETP.GE.AND P0, PT, R37, UR5, PT ;  /* 0x0000000525007c0c */ /* 0x000fc8000bf06270 */
[----:B------:R-:W-:Y:S01]  /*52560*/  ISETP.LT.AND P1, PT, R152, UR12, !P0 ;  /* 0x0000000c98007c0c */ /* 0x000fe2000c721270 */
[----:B------:R1:W-:Y:S01]  /*52570*/  STL [R1+0x1278], R26 ;  /* 0x0012781a01007387 */ /* 0x0003e20000100800 */
[----:B------:R-:W-:Y:S01]  /*52580*/  ISETP.LT.AND P3, PT, R153, UR4, !P0 ;  /* 0x0000000499007c0c */ /* 0x000fe2000c761270 */
[----:B------:R-:W-:Y:S01]  /*52590*/  ULDC UR4, c[0x0][0x248] ;  /* 0x0000920000047ab9 */ /* 0x000fe20000000800 */
[----:B------:R-:W-:Y:S01]  /*525a0*/  ISETP.LT.AND P2, PT, R154, UR57, !P0 ;  /* 0x000000399a007c0c */ /* 0x000fe2000c741270 */
[----:B------:R-:W-:Y:S01]  /*525b0*/  ULDC UR57, c[0x0][0x228] ;  /* 0x00008a0000397ab9 */ /* 0x000fe20000000800 */
[----:B------:R-:W-:Y:S01]  /*525c0*/  ISETP.LT.AND P0, PT, R23, UR15, !P0 ;  /* 0x0000000f17007c0c */ /* 0x000fe2000c701270 */
[----:B------:R-:W-:Y:S01]  /*525d0*/  ULDC UR15, c[0x0][0x228] ;  /* 0x00008a00000f7ab9 */ /* 0x000fe20000000800 */
[----:B------:R-:W-:Y:S01]  /*525e0*/  LOP3.LUT R20, R20, 0xfffffffd, RZ, 0xc0, !PT ;  /* 0xfffffffd14147812 */ /* 0x000fe200078ec0ff */
[----:B------:R-:W-:-:S04]  /*525f0*/  ULDC UR12, c[0x0][0x228] ;  /* 0x00008a00000c7ab9 */ /* 0x000fc80000000800 */
[----:B------:R-:W-:Y:S01]  /*52600*/  @P1 LOP3.LUT R19, R19, 0x80000000, RZ, 0xfc, !PT ;  /* 0x8000000013131812 */ /* 0x000fe200078efcff */
[----:B-1----:R-:W-:Y:S01]  /*52610*/  VIADD R26, R26, UR4 ;  /* 0x000000041a1a7c36 */ /* 0x002fe20008000000 */
[----:B------:R-:W-:Y:S02]  /*52620*/  ULDC.64 UR4, c[0x0][0x228] ;  /* 0x00008a0000047ab9 */ /* 0x000fe40000000a00 */
[----:B------:R-:W-:-:S04]  /*52630*/  LOP3.LUT R19, R19, 0xbfffffff, RZ, 0xc0, !PT ;  /* 0xbfffffff13137812 */ /* 0x000fc800078ec0ff */
[----:B------:R-:W-:Y:S02]  /*52640*/  @P0 LOP3.LUT R19, R19, 0x40000000, RZ, 0xfc, !PT ;  /* 0x4000000013130812 */ /* 0x000fe400078efcff */
[----:B------:R-:W-:Y:S02]  /*52650*/  ISETP.GE.AND P0, PT, R38, UR5, PT ;  /* 0x0000000526007c0c */ /* 0x000fe4000bf06270 */
[----:B------:R-:W-:Y:S02]  /*52660*/  @P3 LOP3.LUT R20, R20, 0x2, RZ, 0xfc, !PT ;  /* 0x0000000214143812 */ /* 0x000fe400078efcff */
        /* <DEDUP_REMOVED lines=20> */
[----:B------:R-:W-:Y:S02]  /*527b0*/  ISETP.LT.AND P3, PT, R153, UR42, !P0 ;  /* 0x0000002a99007c0c */ /* 0x000fe4000c761270 */
[----:B------:R-:W-:Y:S01]  /*527c0*/  ISETP.LT.AND P2, PT, R154, UR44, !P0 ;  /* 0x0000002c9a007c0c */ /* 0x000fe2000c741270 */
[----:B------:R1:W-:Y:S01]  /*527d0*/  STL [R1+0x127c], R26 ;  /* 0x00127c1a01007387 */ /* 0x0003e20000100800 */
[----:B------:R-:W-:Y:S01]  /*527e0*/  LOP3.LUT R19, R19, 0xfdffffff, RZ, 0xc0, !PT ;  /* 0xfdffffff13137812 */ /* 0x000fe200078ec0ff */
[----:B------:R-:W-:Y:S01]  /*527f0*/  ULDC UR44, c[0x0][0x228] ;  /* 0x00008a00002c7ab9 */ /* 0x000fe20000000800 */
[----:B------:R-:W-:Y:S01]  /*52800*/  ISETP.LT.AND P1, PT, R152, UR43, !P0 ;  /* 0x0000002b98007c0c */ /* 0x000fe2000c721270 */
[----:B------:R-:W-:-:S06]  /*52810*/  ULDC.64 UR42, c[0x0][0x228] ;  /* 0x00008a00002a7ab9 */ /* 0x000fcc0000000a00 */
        /* <DEDUP_REMOVED lines=15> */
[----:B------:R-:W-:Y:S02]  /*52910*/  ISETP.LT.AND P2, PT, R154, UR34, !P0 ;  /* 0x000000229a007c0c */ /* 0x000fe4000c741270 */
[----:B------:R-:W-:Y:S01]  /*52920*/  ISETP.LT.AND P1, PT, R152, UR33, !P0 ;  /* 0x0000002198007c0c */ /* 0x000fe2000c721270 */
[----:B------:R1:W-:Y:S01]  /*52930*/  STL [R1+0x1280], R26 ;  /* 0x0012801a01007387 */ /* 0x0003e20000100800 */
[----:B------:R-:W-:-:S07]  /*52940*/  ULDC UR36, c[0x0][0x228] ;  /* 0x00008a0000247ab9 */ /* 0x000fce0000000800 */
[----:B------:R-:W-:Y:S01]  /*52950*/  @P3 LOP3.LUT R19, R19, 0x200000, RZ, 0xfc, !PT ;  /* 0x0020000013133812 */ /* 0x000fe200078efcff */
[----:B------:R-:W-:Y:S01]  /*52960*/  ULDC UR33, c[0x0][0x22c] ;  /* 0x00008b0000217ab9 */ /* 0x000fe20000000800 */
[----:B------:R-:W-:Y:S02]  /*52970*/  ULDC UR34, c[0x0][0x228] ;  /* 0x00008a0000227ab9 */ /* 0x000fe40000000800 */
[----:B------:R-:W-:-:S04]  /*52980*/  LOP3.LUT R19, R19, 0xffefffff, RZ, 0xc0, !PT ;  /* 0xffefffff13137812 */ /* 0x000fc800078ec0ff */
[----:B------:R-:W-:Y:S02]  /*52990*/  @P2 LOP3.LUT R19, R19, 0x100000, RZ, 0xfc, !PT ;  /* 0x0010000013132812 */ /* 0x000fe400078efcff */
[----:B------:R-:W-:Y:S01]  /*529a0*/  ISETP.LT.AND P0, PT, R23, UR38, !P0 ;  /* 0x0000002617007c0c */ /* 0x000fe2000c701270 */
[----:B------:R-:W-:Y:S01]  /*529b0*/  ULDC UR38, c[0x0][0x228] ;  /* 0x00008a0000267ab9 */ /* 0x000fe20000000800 */
[----:B------:R-:W-:Y:S02]  /*529c0*/  LOP3.LUT R19, R19, 0xfff7ffff, RZ, 0xc0, !PT ;  /* 0xfff7ffff13137812 */ /* 0x000fe400078ec0ff */
[----:B-1----:R-:W-:Y:S01]  /*529d0*/  IADD3 R26, R26, UR4, RZ ;  /* 0x000000041a1a7c10 */ /* 0x002fe2000fffe0ff */
[----:B------:R-:W-:Y:S01]  /*529e0*/  ULDC UR4, c[0x0][0x248] ;  /* 0x0000920000047ab9 */ /* 0x000fe20000000800 */
[----:B------:R-:W-:-:S03]  /*529f0*/  @P1 LOP3.LUT R19, R19, 0x80000, RZ, 0xfc, !PT ;  /* 0x0008000013131812 */ /* 0x000fc600078efcff */
[----:B------:R1:W-:Y:S01]  /*52a00*/  STL [R1+0x1284], R26 ;  /* 0x0012841a01007387 */ /* 0x0003e20000100800 */
[----:B------:R-:W-:-:S04]  /*52a10*/  LOP3.LUT R19, R19, 0xfffbffff, RZ, 0xc0, !PT ;  /* 0xfffbffff13137812 */ /* 0x000fc800078ec0ff */
[----:B------:R-:W-:Y:S01]  /*52a20*/  @P0 LOP3.LUT R19, R19, 0x40000, RZ, 0xfc, !PT ;  /* 0x0004000013130812 */ /* 0x000fe200078efcff */
[----:B-1----:R-:W-:Y:S01]  /*52a30*/  VIADD R26, R26, UR4 ;  /* 0x000000041a1a7c36 */ /* 0x002fe20008000000 */
[----:B------:R-:W-:Y:S02]  /*52a40*/  ULDC.64 UR4, c[0x0][0x228] ;  /* 0x00008a0000047ab9 */ /* 0x000fe40000000a00 */
[----:B------:R-:W-:-:S04]  /*52a50*/  ISETP.GE.AND P0, PT, R41, UR5, PT ;  /* 0x0000000529007c0c */ /* 0x000fc8000bf06270 */
[----:B------:R-:W-:Y:S01]  /*52a60*/  ISETP.LT.AND P3, PT, R153, UR4, !P0 ;  /* 0x0000000499007c0c */ /* 0x000fe2000c761270 */
[----:B------:R-:W-:Y:S01]  /*52a70*/  ULDC UR4, c[0x0][0x248] ;  /* 0x0000920000047ab9 */ /* 0x000fe20000000800 */
[----:B------:R-:W-:Y:S02]  /*52a80*/  ISETP.LT.AND P2, PT, R154, UR55, !P0 ;  /* 0x000000379a007c0c */ /* 0x000fe4000c741270 */
[----:B------:R-:W-:Y:S01]  /*52a90*/  LOP3.LUT R19, R19, 0xfffdffff, RZ, 0xc0, !PT ;  /* 0xfffdffff13137812 */ /* 0x000fe200078ec0ff */
[----:B------:R1:W-:Y:S01]  /*52aa0*/  STL [R1+0x1288], R26 ;  /* 0x0012881a01007387 */ /* 0x0003e20000100800 */
[----:B------:R-:W-:Y:S01]  /*52ab0*/  ISETP.LT.AND P1, PT, R152, UR54, !P0 ;  /* 0x0000003698007c0c */ /* 0x000fe2000c721270 */
[C---:B------:R-:W-:Y:S02]  /*52ac0*/  VIADD R58, R22.reuse, 0x5f ;  /* 0x0000005f163a7836 */ /* 0x040fe40000000000 */
[C---:B------:R-:W-:Y:S02]  /*52ad0*/  VIADD R59, R22.reuse, 0x5e ;  /* 0x0000005e163b7836 */ /* 0x040fe40000000000 */
[----:B------:R-:W-:Y:S01]  /*52ae0*/  VIADD R61, R22, 0x5c ;  /* 0x0000005c163d7836 */ /* 0x000fe20000000000 */
[----:B------:R-:W-:Y:S01]  /*52af0*/  LOP3.LUT R16, R16, 0x7fffffff, RZ, 0xc0, !PT ;  /* 0x7fffffff10107812 */ /* 0x000fe200078ec0ff */
[----:B------:R-:W-:Y:S01]  /*52b00*/  VIADD R60, R22, 0x5d ;  /* 0x0000005d163c7836 */ /* 0x000fe20000000000 */
[----:B------:R-:W-:Y:S01]  /*52b10*/  @P3 LOP3.LUT R19, R19, 0x20000, RZ, 0xfc, !PT ;  /* 0x0002000013133812 */ /* 0x000fe200078efcff */
[----:B-1----:R-:W-:Y:S01]  /*52b20*/  VIADD R26, R26, UR4 ;  /* 0x000000041a1a7c36 */ /* 0x002fe20008000000 */
[----:B------:R-:W-:Y:S01]  /*52b30*/  ISETP.LT.AND P0, PT, R23, UR53, !P0 ;  /* 0x0000003517007c0c */ /* 0x000fe2000c701270 */
[----:B------:R-:W-:Y:S01]  /*52b40*/  ULDC.64 UR4, c[0x0][0x228] ;  /* 0x00008a0000047ab9 */ /* 0x000fe20000000a00 */
[----:B------:R-:W-:Y:S01]  /*52b50*/  LOP3.LUT R19, R19, 0xfffeffff, RZ, 0xc0, !PT ;  /* 0xfffeffff13137812 */ /* 0x000fe200078ec0ff */
[C---:B------:R-:W-:Y:S01]  /*52b60*/  VIADD R62, R22.reuse, 0x5b ;  /* 0x0000005b163e7836 */ /* 0x040fe20000000000 */
[----:B------:R1:W-:Y:S01]  /*52b70*/  STL [R1+0x128c], R26 ;  /* 0x00128c1a01007387 */ /* 0x0003e20000100800 */
[C---:B------:R-:W-:Y:S01]  /*52b80*/  IADD3 R63, R22.reuse, 0x5a, RZ ;  /* 0x0000005a163f7810 */ /* 0x040fe20007ffe0ff */
[----:B------:R-:W-:Y:S01]  /*52b90*/  ULDC UR55, c[0x0][0x228] ;  /* 0x00008a0000377ab9 */ /* 0x000fe20000000800 */
[----:B------:R-:W-:Y:S01]  /*52ba0*/  @P2 LOP3.LUT R19, R19, 0x10000, RZ, 0xfc, !PT ;  /* 0x0001000013132812 */ /* 0x000fe200078efcff */
[----:B------:R-:W-:Y:S01]  /*52bb0*/  ULDC UR54, c[0x0][0x228] ;  /* 0x00008a0000367ab9 */ /* 0x000fe20000000800 */
[----:B------:R-:W-:Y:S01]  /*52bc0*/  VIADD R64, R22, 0x59 ;  /* 0x0000005916407836 */ /* 0x000fe20000000000 */
        /* <DEDUP_REMOVED lines=9> */
[----:B------:R-:W-:Y:S02]  /*52c60*/  ISETP.LT.AND P2, PT, R154, UR52, !P0 ;  /* 0x000000349a007c0c */ /* 0x000fe4000c741270 */
[----:B------:R-:W-:Y:S02]  /*52c70*/  LOP3.LUT R19, R19, 0xffffdfff, RZ, 0xc0, !PT ;  /* 0xffffdfff13137812 */ /* 0x000fe400078ec0ff */
[----:B------:R-:W-:Y:S01]  /*52c80*/  ISETP.LT.AND P1, PT, R152, UR47, !P0 ;  /* 0x0000002f98007c0c */ /* 0x000fe2000c721270 */
[----:B-1----:R-:W-:Y:S01]  /*52c90*/  VIADD R26, R26, UR4 ;  /* 0x000000041a1a7c36 */ /* 0x002fe20008000000 */
[----:B------:R-:W-:-:S05]  /*52ca0*/  ULDC UR52, c[0x0][0x228] ;  /* 0x00008a0000347ab9 */ /* 0x000fca0000000800 */
[----:B------:R-:W-:Y:S01]  /*52cb0*/  @P3 LOP3.LUT R19, R19, 0x2000, RZ, 0xfc, !PT ;  /* 0x0000200013133812 */ /* 0x000fe200078efcff */
[----:B------:R-:W-:Y:S01]  /*52cc0*/  ULDC UR4, c[0x0][0x228] ;  /* 0x00008a0000047ab9 */ /* 0x000fe20000000800 */
[----:B------:R-:W-:Y:S02]  /*52cd0*/  ULDC UR47, c[0x0][0x228] ;  /* 0x00008a00002f7ab9 */ /* 0x000fe40000000800 */
[----:B------:R-:W-:-:S04]  /*52ce0*/  LOP3.LUT R19, R19, 0xffffefff, RZ, 0xc0, !PT ;  /* 0xffffefff13137812 */ /* 0x000fc800078ec0ff */
[----:B------:R-:W-:Y:S02]  /*52cf0*/  @P2 LOP3.LUT R19, R19, 0x1000, RZ, 0xfc, !PT ;  /* 0x0000100013132812 */ /* 0x000fe400078efcff */
[----:B------:R-:W-:Y:S01]  /*52d00*/  ISETP.LT.AND P0, PT, R23, UR28, !P0 ;  /* 0x0000001c17007c0c */ /* 0x000fe2000c701270 */
[----:B------:R1:W-:Y:S01]  /*52d10*/  STL [R1+0x1290], R26 ;  /* 0x0012901a01007387 */ /* 0x0003e20000100800 */
[----:B------:R-:W-:Y:S01]  /*52d20*/  LOP3.LUT R19, R19, 0xfffff7ff, RZ, 0xc0, !PT ;  /* 0xfffff7ff13137812 */ /* 0x000fe200078ec0ff */
[----:B------:R-:W-:-:S03]  /*52d30*/  ULDC UR28, c[0x0][0x228] ;  /* 0x00008a00001c7ab9 */ /* 0x000fc60000000800 */
        /* <DEDUP_REMOVED lines=48> */
[----:B------:R-:W-:Y:S01]  /*53040*/  ISETP.LT.AND P2, PT, R154, UR27, !P0 ;  /* 0x0000001b9a007c0c */ /* 0x000fe2000c741270 */
[----:B------:R-:W-:Y:S01]  /*53050*/  ULDC UR27, c[0x0][0x228] ;  /* 0x00008a00001b7ab9 */ /* 0x000fe20000000800 */
[----:B------:R-:W-:Y:S02]  /*53060*/  ISETP.LT.AND P0, PT, R23, UR21, !P0 ;  /* 0x0000001517007c0c */ /* 0x000fe4000c701270 */
[----:B-1----:R-:W-:Y:S01]  /*53070*/  IADD3 R26, R26, UR20, RZ ;  /* 0x000000141a1a7c10 */ /* 0x002fe2000fffe0ff */
[----:B------:R-:W-:-:S04]  /*53080*/  ULDC UR20, c[0x0][0x248] ;  /* 0x0000920000147ab9 */ /* 0x000fc80000000800 */
[----:B------:R-:W-:Y:S01]  /*53090*/  @P1 LOP3.LUT R18, R18, 0x80000000, RZ, 0xfc, !PT ;  /* 0x8000000012121812 */ /* 0x000fe200078efcff */
[----:B------:R1:W-:Y:S03]  /*530a0*/  STL [R1+0x1298], R26 ;  /* 0x0012981a01007387 */ /* 0x0003e60000100800 */
[----:B------:R-:W-:Y:S02]  /*530b0*/  LOP3.LUT R18, R18, 0xbfffffff, RZ, 0xc0, !PT ;  /* 0xbfffffff12127812 */ /* 0x000fe400078ec0ff */
[----:B------:R-:W-:Y:S02]  /*530c0*/  LOP3.LUT R19, R19, 0xfffffffd, RZ, 0xc0, !PT ;  /* 0xfffffffd13137812 */ /* 0x000fe400078ec0ff */
[----:B------:R-:W-:Y:S01]  /*530d0*/  @P0 LOP3.LUT R18, R18, 0x40000000, RZ, 0xfc, !PT ;  /* 0x4000000012120812 */ /* 0x000fe200078efcff */
[----:B-1----:R-:W-:Y:S01]  /*530e0*/  VIADD R26, R26, UR20 ;  /* 0x000000141a1a7c36 */ /* 0x002fe20008000000 */
[----:B------:R-:W-:-:S02]  /*530f0*/  ULDC.64 UR20, c[0x0][0x228] ;  /* 0x00008a0000147ab9 */ /* 0x000fc40000000a00 */
[----:B------:R-:W-:Y:S01]  /*53100*/  ISETP.GE.AND P0, PT, R46, UR21, PT ;  /* 0x000000152e007c0c */ /* 0x000fe2000bf06270 */
[----:B------:R-:W-:Y:S01]  /*53110*/  ULDC UR21, c[0x0][0x228] ;  /* 0x00008a0000157ab9 */ /* 0x000fe20000000800 */
[----:B------:R-:W-:Y:S02]  /*53120*/  @P3 LOP3.LUT R19, R19, 0x2, RZ, 0xfc, !PT ;  /* 0x0000000213133812 */ /* 0x000fe400078efcff */
[----:B------:R-:W-:Y:S02]  /*53130*/  ISETP.LT.AND P3, PT, R153, UR20, !P0 ;  /* 0x0000001499007c0c */ /* 0x000fe4000c761270 */
[----:B------:R-:W-:Y:S01]  /*53140*/  LOP3.LUT R18, R18, 0xdfffffff, RZ, 0xc0, !PT ;  /* 0xdfffffff12127812 */ /* 0x000fe200078ec0ff */
[----:B------:R1:W-:Y:S01]  /*53150*/  STL [R1+0x129c], R26 ;  /* 0x00129c1a01007387 */ /* 0x0003e20000100800 */
[----:B------:R-:W-:Y:S01]  /*53160*/  LOP3.LUT R19, R19, 0xfffffffe, RZ, 0xc0, !PT ;  /* 0xfffffffe13137812 */ /* 0x000fe200078ec0ff */
[----:B------:R-:W-:-:S03]  /*53170*/  ULDC UR20, c[0x0][0x228] ;  /* 0x00008a0000147ab9 */ /* 0x000fc60000000800 */
[----:B------:R-:W-:Y:S02]  /*53180*/  @P2 LOP3.LUT R19, R19, 0x1, RZ, 0xfc, !PT ;  /* 0x0000000113132812 */ /* 0x000fe400078efcff */
[----:B------:R-:W-:Y:S01]  /*53190*/  ISETP.LT.AND P2, PT, R154, UR57, !P0 ;  /* 0x000000399a007c0c */ /* 0x000fe2000c741270 */
[----:B------:R-:W-:Y:S02]  /*531a0*/  ULDC UR57, c[0x0][0x228] ;  /* 0x00008a0000397ab9 */ /* 0x000fe40000000800 */
[----:B------:R-:W-:Y:S02]  /*531b0*/  @P3 LOP3.LUT R18, R18, 0x20000000, RZ, 0xfc, !PT ;  /* 0x2000000012123812 */ /* 0x000fe400078efcff */
[----:B------:R-:W-:Y:S02]  /*531c0*/  ISETP.LT.AND P1, PT, R152, UR16, !P0 ;  /* 0x0000001098007c0c */ /* 0x000fe4000c721270 */
[----:B------:R-:W-:Y:S02]  /*531d0*/  LOP3.LUT R18, R18, 0xefffffff, RZ, 0xc0, !PT ;  /* 0xefffffff12127812 */ /* 0x000fe400078ec0ff */
[----:B------:R-:W-:Y:S01]  /*531e0*/  ISETP.LT.AND P0, PT, R23, UR7, !P0 ;  /* 0x0000000717007c0c */ /* 0x000fe2000c701270 */
[----:B------:R-:W-:-:S03]  /*531f0*/  ULDC UR7, c[0x0][0x248] ;  /* 0x0000920000077ab9 */ /* 0x000fc60000000800 */
[----:B------:R-:W-:-:S04]  /*53200*/  @P2 LOP3.LUT R18, R18, 0x10000000, RZ, 0xfc, !PT ;  /* 0x1000000012122812 */ /* 0x000fc800078efcff */
        /* <DEDUP_REMOVED lines=33> */
[----:B------:R-:W-:Y:S01]  /*53420*/  ULDC.64 UR16, c[0x0][0x228] ;  /* 0x00008a0000107ab9 */ /* 0x000fe20000000a00 */
[----:B------:R1:W-:Y:S01]  /*53430*/  STL [R1+0x12a4], R26 ;  /* 0x0012a41a01007387 */ /* 0x0003e20000100800 */
[----:B------:R-:W-:-:S06]  /*53440*/  ULDC UR59, c[0x0][0x228] ;  /* 0x00008a00003b7ab9 */ /* 0x000fcc0000000800 */
        /* <DEDUP_REMOVED lines=12> */
[----:B------:R-:W-:Y:S01]  /*53510*/  ULDC.64 UR16, c[0x0][0x228] ;  /* 0x00008a0000107ab9 */ /* 0x000fe20000000a00 */
[----:B------:R-:W-:Y:S01]  /*53520*/  ISETP.LT.AND P2, PT, R154, UR56, !P0 ;  /* 0x000000389a007c0c */ /* 0x000fe2000c741270 */
[----:B-1----:R-:W-:Y:S01]  /*53530*/  VIADD R26, R26, UR11 ;  /* 0x0000000b1a1a7c36 */ /* 0x002fe20008000000 */
[----:B------:R-:W-:Y:S01]  /*53540*/  LOP3.LUT R18, R18, 0xfffdffff, RZ, 0xc0, !PT ;  /* 0xfffdffff12127812 */ /* 0x000fe200078ec0ff */
[----:B------:R-:W-:Y:S01]  /*53550*/  ULDC UR11, c[0x0][0x248] ;  /* 0x00009200000b7ab9 */ /* 0x000fe20000000800 */
[----:B------:R-:W-:Y:S01]  /*53560*/  ISETP.LT.AND P1, PT, R152, UR24, !P0 ;  /* 0x0000001898007c0c */ /* 0x000fe2000c721270 */
[----:B------:R-:W-:-:S06]  /*53570*/  ULDC UR56, c[0x0][0x22c] ;  /* 0x00008b0000387ab9 */ /* 0x000fcc0000000800 */
[----:B------:R-:W-:Y:S01]  /*53580*/  @P3 LOP3.LUT R18, R18, 0x20000, RZ, 0xfc, !PT ;  /* 0x0002000012123812 */ /* 0x000fe200078efcff */
[----:B------:R1:W-:Y:S01]  /*53590*/  STL [R1+0x12a8], R26 ;  /* 0x0012a81a01007387 */ /* 0x0003e20000100800 */
[----:B------:R-:W-:Y:S01]  /*535a0*/  VIADD R65, R22, 0x58 ;  /* 0x0000005816417836 */ /* 0x000fe20000000000 */
[----:B------:R-:W-:Y:S01]  /*535b0*/  ULDC UR24, c[0x0][0x228] ;  /* 0x00008a0000187ab9 */ /* 0x000fe20000000800 */
        /* <DEDUP_REMOVED lines=26> */
[----:B------:R-:W-:Y:S02]  /*53760*/  ISETP.GE.AND P0, PT, R51, UR39, PT ;  /* 0x0000002733007c0c */ /* 0x000fe4000bf06270 */
[C---:B------:R-:W-:Y:S01]  /*53770*/  IADD3 R66, R22.reuse, 0x57, RZ ;  /* 0x0000005716427810 */ /* 0x040fe20007ffe0ff */
[----:B------:R-:W-:Y:S01]  /*53780*/  VIADD R67, R22, 0x56 ;  /* 0x0000005616437836 */ /* 0x000fe20000000000 */
[----:B------:R-:W-:Y:S01]  /*53790*/  ISETP.LT.AND P3, PT, R153, UR15, !P0 ;  /* 0x0000000f99007c0c */ /* 0x000fe2000c761270 */
[----:B------:R-:W-:Y:S01]  /*537a0*/  ULDC UR15, c[0x0][0x228] ;  /* 0x00008a00000f7ab9 */ /* 0x000fe20000000800 */
[----:B------:R-:W-:Y:S01]  /*537b0*/  ISETP.LT.AND P2, PT, R154, UR12, !P0 ;  /* 0x0000000c9a007c0c */ /* 0x000fe2000c741270 */
[----:B------:R-:W-:Y:S01]  /*537c0*/  ULDC UR12, c[0x0][0x248] ;  /* 0x00009200000c7ab9 */ /* 0x000fe20000000800 */
[----:B------:R-:W-:Y:S01]  /*537d0*/  LOP3.LUT R18, R18, 0xfffffdff, RZ, 0xc0, !PT ;  /* 0xfffffdff12127812 */ /* 0x000fe200078ec0ff */
[----:B------:R-:W-:Y:S01]  /*537e0*/  VIADD R68, R22, 0x55 ;  /* 0x0000005516447836 */ /* 0x000fe20000000000 */
[----:B------:R-:W-:Y:S01]  /*537f0*/  ISETP.LT.AND P1, PT, R152, UR41, !P0 ;  /* 0x0000002998007c0c */ /* 0x000fe2000c721270 */
[----:B------:R-:W-:Y:S01]  /*53800*/  VIADD R69, R22, 0x54 ;  /* 0x0000005416457836 */ /* 0x000fe20000000000 */
[----:B-1----:R-:W-:Y:S01]  /*53810*/  IADD3 R26, R26, UR11, RZ ;  /* 0x0000000b1a1a7c10 */ /* 0x002fe2000fffe0ff */
[----:B------:R-:W-:Y:S01]  /*53820*/  ULDC UR11, c[0x0][0x228] ;  /* 0x00008a00000b7ab9 */ /* 0x000fe20000000800 */
[----:B------:R-:W-:Y:S01]  /*53830*/  LOP3.LUT R15, R15, 0x7fffffff, RZ, 0xc0, !PT ;  /* 0x7fffffff0f0f7812 */ /* 0x000fe200078ec0ff */
[----:B------:R-:W-:-:S02]  /*53840*/  VIADD R70, R22, 0x53 ;  /* 0x0000005316467836 */ /* 0x000fc40000000000 */
[----:B------:R-:W-:Y:S01]  /*53850*/  VIADD R71, R22, 0x52 ;  /* 0x0000005216477836 */ /* 0x000fe20000000000 */
[----:B------:R-:W-:Y:S01]  /*53860*/  @P3 LOP3.LUT R18, R18, 0x200, RZ, 0xfc, !PT ;  /* 0x0000020012123812 */ /* 0x000fe200078efcff */
[C---:B------:R-:W-:Y:S01]  /*53870*/  VIADD R72, R22.reuse, 0x51 ;  /* 0x0000005116487836 */ /* 0x040fe20000000000 */
[C---:B------:R-:W-:Y:S01]  /*53880*/  IADD3 R73, R22.reuse, 0x50, RZ ;  /* 0x0000005016497810 */ /* 0x040fe20007ffe0ff */
[----:B------:R-:W-:Y:S01]  /*53890*/  VIADD R74, R22, 0x4f ;  /* 0x0000004f164a7836 */ /* 0x000fe20000000000 */
[----:B------:R-:W-:Y:S01]  /*538a0*/  LOP3.LUT R18, R18, 0xfffffeff, RZ, 0xc0, !PT ;  /* 0xfffffeff12127812 */ /* 0x000fe200078ec0ff */
[----:B------:R-:W-:Y:S01]  /*538b0*/  ULDC UR39, c[0x0][0x228] ;  /* 0x00008a0000277ab9 */ /* 0x000fe20000000800 */
[----:B------:R-:W-:Y:S01]  /*538c0*/  VIADD R75, R22, 0x4e ;  /* 0x0000004e164b7836 */ /* 0x000fe20000000000 */
[----:B------:R-:W-:Y:S01]  /*538d0*/  ULDC UR41, c[0x0][0x22c] ;  /* 0x00008b0000297ab9 */ /* 0x000fe20000000800 */
[----:B------:R-:W-:Y:S02]  /*538e0*/  @P2 LOP3.LUT R18, R18, 0x100, RZ, 0xfc, !PT ;  /* 0x0000010012122812 */ /* 0x000fe400078efcff */
[----:B------:R-:W-:Y:S01]  /*538f0*/  ISETP.LT.AND P0, PT, R23, UR40, !P0 ;  /* 0x0000002817007c0c */ /* 0x000fe2000c701270 */
[----:B------:R1:W-:Y:S01]  /*53900*/  STL [R1+0x12ac], R26 ;  /* 0x0012ac1a01007387 */ /* 0x0003e20000100800 */
[----:B------:R-:W-:Y:S01]  /*53910*/  LOP3.LUT R18, R18, 0xffffff7f, RZ, 0xc0, !PT ;  /* 0xffffff7f12127812 */ /* 0x000fe200078ec0ff */
[----:B------:R-:W-:-:S03]  /*53920*/  ULDC UR40, c[0x0][0x228] ;  /* 0x00008a0000287ab9 */ /* 0x000fc60000000800 */
[----:B------:R-:W-:-:S04]  /*53930*/  @P1 LOP3.LUT R18, R18, 0x80, RZ, 0xfc, !PT ;  /* 0x0000008012121812 */ /* 0x000fc800078efcff */
[----:B------:R-:W-:Y:S01]  /*53940*/  LOP3.LUT R18, R18, 0xffffffbf, RZ, 0xc0, !PT ;  /* 0xffffffbf12127812 */ /* 0x000fe200078ec0ff */
[----:B-1----:R-:W-:Y:S01]  /*53950*/  VIADD R26, R26, UR13 ;  /* 0x0000000d1a1a7c36 */ /* 0x002fe20008000000 */
[----:B------:R-:W-:Y:S02]  /*53960*/  ULDC UR13, c[0x0][0x228] ;  /* 0x00008a00000d7ab9 */ /* 0x000fe40000000800 */
        /* <DEDUP_REMOVED lines=18> */
[----:B------:R-:W-:Y:S01]  /*53a90*/  @P1 LOP3.LUT R18, R18, 0x8, RZ, 0xfc, !PT ;  /* 0x0000000812121812 */ /* 0x000fe200078efcff */
[----:B------:R1:W-:Y:S03]  /*53aa0*/  STL [R1+0x12b4], R26 ;  /* 0x0012b41a01007387 */ /* 0x0003e60000100800 */
[----:B------:R-:W-:-:S04]  /*53ab0*/  LOP3.LUT R18, R18, 0xfffffffb, RZ, 0xc0, !PT ;  /* 0xfffffffb12127812 */ /* 0x000fc800078ec0ff */
[----:B------:R-:W-:Y:S01]  /*53ac0*/  @P0 LOP3.LUT R18, R18, 0x4, RZ, 0xfc, !PT ;  /* 0x0000000412120812 */ /* 0x000fe200078efcff */
[----:B-1----:R-:W-:Y:S01]  /*53ad0*/  VIADD R26, R26, UR12 ;  /* 0x0000000c1a1a7c36 */ /* 0x002fe20008000000 */
[----:B------:R-:W-:Y:S02]  /*53ae0*/  ULDC.64 UR12, c[0x0][0x228] ;  /* 0x00008a00000c7ab9 */ /* 0x000fe40000000a00 */
        /* <DEDUP_REMOVED lines=17> */
[----:B------:R-:W-:Y:S01]  /*53c00*/  @P3 LOP3.LUT R18, R18, 0x2, RZ, 0xfc, !PT ;  /* 0x0000000212123812 */ /* 0x000fe200078efcff */
[----:B------:R1:W-:Y:S01]  /*53c10*/  STL [R1+0x12bc], R26 ;  /* 0x0012bc1a01007387 */ /* 0x0003e20000100800 */
[----:B------:R-:W-:Y:S01]  /*53c20*/  ISETP.LT.AND P3, PT, R153, UR12, !P0 ;  /* 0x0000000c99007c0c */ /* 0x000fe2000c761270 */
[----:B------:R-:W-:Y:S01]  /*53c30*/  ULDC UR12, c[0x0][0x248] ;  /* 0x00009200000c7ab9 */ /* 0x000fe20000000800 */
[----:B------:R-:W-:Y:S01]  /*53c40*/  LOP3.LUT R18, R18, 0xfffffffe, RZ, 0xc0, !PT ;  /* 0xfffffffe12127812 */ /* 0x000fe200078ec0ff */
[----:B------:R-:W-:Y:S01]  /*53c50*/  ULDC UR13, c[0x0][0x228] ;  /* 0x00008a00000d7ab9 */ /* 0x000fe20000000800 */
        /* <DEDUP_REMOVED lines=42> */
[----:B------:R-:W-:Y:S02]  /*53f00*/  LOP3.LUT R17, R17, 0xffefffff, RZ, 0xc0, !PT ;  /* 0xffefffff11117812 */ /* 0x000fe400078ec0ff */
[----:B-1----:R-:W-:Y:S01]  /*53f10*/  IADD3 R26, R26, UR12, RZ ;  /* 0x0000000c1a1a7c10 */ /* 0x002fe2000fffe0ff */
[----:B------:R-:W-:Y:S01]  /*53f20*/  ULDC UR12, c[0x0][0x228] ;  /* 0x00008a00000c7ab9 */ /* 0x000fe20000000800 */
[----:B------:R-:W-:Y:S02]  /*53f30*/  @P2 LOP3.LUT R17, R17, 0x100000, RZ, 0xfc, !PT ;  /* 0x0010000011112812 */ /* 0x000fe400078efcff */
[----:B------:R-:W-:Y:S01]  /*53f40*/  ISETP.LT.AND P0, PT, R23, UR47, !P0 ;  /* 0x0000002f17007c0c */ /* 0x000fe2000c701270 */
[----:B------:R1:W-:Y:S01]  /*53f50*/  STL [R1+0x12c0], R26 ;  /* 0x0012c01a01007387 */ /* 0x0003e20000100800 */
[----:B------:R-:W-:Y:S01]  /*53f60*/  LOP3.LUT R17, R17, 0xfff7ffff, RZ, 0xc0, !PT ;  /* 0xfff7ffff11117812 */ /* 0x000fe200078ec0ff */
[C---:B------:R-:W-:Y:S01]  /*53f70*/  VIADD R77, R22.reuse, 0x4c ;  /* 0x0000004c164d7836 */ /* 0x040fe20000000000 */
[----:B------:R-:W-:Y:S01]  /*53f80*/  IADD3 R76, R22, 0x4d, RZ ;  /* 0x0000004d164c7810 */ /* 0x000fe20007ffe0ff */
[----:B------:R-:W-:Y:S01]  /*53f90*/  ULDC UR47, c[0x0][0x228] ;  /* 0x00008a00002f7ab9 */ /* 0x000fe20000000800 */
[----:B------:R-:W-:Y:S01]  /*53fa0*/  @P1 LOP3.LUT R17, R17, 0x80000, RZ, 0xfc, !PT ;  /* 0x0008000011111812 */ /* 0x000fe200078efcff */
[----:B-1----:R-:W-:Y:S01]  /*53fb0*/  VIADD R26, R26, UR4 ;  /* 0x000000041a1a7c36 */ /* 0x002fe20008000000 */
[----:B------:R-:W-:-:S02]  /*53fc0*/  ULDC UR4, c[0x0][0x248] ;  /* 0x0000920000047ab9 */ /* 0x000fc40000000800 */
[----:B------:R-:W-:Y:S02]  /*53fd0*/  LOP3.LUT R17, R17, 0xfffbffff, RZ, 0xc0, !PT ;  /* 0xfffbffff11117812 */ /* 0x000fe400078ec0ff */
[----:B------:R1:W-:Y:S02]  /*53fe0*/  STL [R1+0x12c4], R26 ;  /* 0x0012c41a01007387 */ /* 0x0003e40000100800 */
        /* <DEDUP_REMOVED lines=10> */
[----:B------:R-:W-:-:S06]  /*54090*/  ULDC UR35, c[0x0][0x22c] ;  /* 0x00008b0000237ab9 */ /* 0x000fcc0000000800 */
[----:B------:R-:W-:Y:S01]  /*540a0*/  @P3 LOP3.LUT R17, R17, 0x20000, RZ, 0xfc, !PT ;  /* 0x0002000011113812 */ /* 0x000fe200078efcff */
[----:B------:R-:W-:-:S03]  /*540b0*/  ULDC UR45, c[0x0][0x228] ;  /* 0x00008a00002d7ab9 */ /* 0x000fc60000000800 */
[----:B------:R-:W-:-:S04]  /*540c0*/  LOP3.LUT R17, R17, 0xfffeffff, RZ, 0xc0, !PT ;  /* 0xfffeffff11117812 */ /* 0x000fc800078ec0ff */
[----:B------:R-:W-:Y:S02]  /*540d0*/  @P2 LOP3.LUT R17, R17, 0x10000, RZ, 0xfc, !PT ;  /* 0x0001000011112812 */ /* 0x000fe400078efcff */
[----:B------:R-:W-:Y:S01]  /*540e0*/  ISETP.LT.AND P0, PT, R23, UR46, !P0 ;  /* 0x0000002e17007c0c */ /* 0x000fe2000c701270 */
[----:B-1----:R-:W-:Y:S01]  /*540f0*/  VIADD R26, R26, UR4 ;  /* 0x000000041a1a7c36 */ /* 0x002fe20008000000 */
[----:B------:R-:W-:Y:S01]  /*54100*/  LOP3.LUT R17, R17, 0xffff7fff, RZ, 0xc0, !PT ;  /* 0xffff7fff11117812 */ /* 0x000fe200078ec0ff */
[----:B------:R-:W-:Y:S01]  /*54110*/  ULDC.64 UR4, c[0x0][0x228] ;  /* 0x00008a0000047ab9 */ /* 0x000fe20000000a00 */
        /* <DEDUP_REMOVED lines=26> */
[----:B------:R-:W-:-:S03]  /*542c0*/  ULDC UR22, c[0x0][0x248] ;  /* 0x0000920000167ab9 */ /* 0x000fc60000000800 */
[----:B------:R-:W-:Y:S01]  /*542d0*/  ISETP.LT.AND P3, PT, R153, UR27, !P0 ;  /* 0x0000001b99007c0c */ /* 0x000fe2000c761270 */
[----:B------:R1:W-:Y:S01]  /*542e0*/  STL [R1+0x12d0], R26 ;  /* 0x0012d01a01007387 */ /* 0x0003e20000100800 */
[----:B------:R-:W-:Y:S01]  /*542f0*/  ISETP.LT.AND P2, PT, R154, UR37, !P0 ;  /* 0x000000259a007c0c */ /* 0x000fe2000c741270 */
[----:B------:R-:W-:Y:S01]  /*54300*/  ULDC UR37, c[0x0][0x228] ;  /* 0x00008a0000257ab9 */ /* 0x000fe20000000800 */
        /* <DEDUP_REMOVED lines=17> */
[----:B------:R-:W-:Y:S01]  /*54420*/  ULDC.64 UR20, c[0x0][0x228] ;  /* 0x00008a0000147ab9 */ /* 0x000fe20000000a00 */
[----:B------:R-:W-:Y:S02]  /*54430*/  LOP3.LUT R17, R17, 0xffffffdf, RZ, 0xc0, !PT ;  /* 0xffffffdf11117812 */ /* 0x000fe400078ec0ff */
[----:B------:R-:W-:Y:S01]  /*54440*/  ISETP.LT.AND P1, PT, R152, UR49, !P0 ;  /* 0x0000003198007c0c */ /* 0x000fe2000c721270 */
[----:B------:R-:W-:-:S06]  /*54450*/  ULDC UR49, c[0x0][0x228] ;  /* 0x00008a0000317ab9 */ /* 0x000fcc0000000800 */
[----:B------:R-:W-:-:S04]  /*54460*/  @P3 LOP3.LUT R17, R17, 0x20, RZ, 0xfc, !PT ;  /* 0x0000002011113812 */ /* 0x000fc800078efcff */
[----:B------:R-:W-:-:S04]  /*54470*/  LOP3.LUT R17, R17, 0xffffffef, RZ, 0xc0, !PT ;  /* 0xffffffef11117812 */ /* 0x000fc800078ec0ff */
[----:B------:R-:W-:Y:S02]  /*54480*/  @P2 LOP3.LUT R17, R17, 0x10, RZ, 0xfc, !PT ;  /* 0x0000001011112812 */ /* 0x000fe400078efcff */
[----:B------:R-:W-:Y:S02]  /*54490*/  ISETP.LT.AND P0, PT, R23, UR50, !P0 ;  /* 0x0000003217007c0c */ /* 0x000fe4000c701270 */
[----:B------:R-:W-:Y:S01]  /*544a0*/  LOP3.LUT R14, R14, 0x7fffffff, RZ, 0xc0, !PT ;  /* 0x7fffffff0e0e7812 */ /* 0x000fe200078ec0ff */
[----:B------:R-:W-:Y:S01]  /*544b0*/  VIADD R78, R22, 0x4b ;  /* 0x0000004b164e7836 */ /* 0x000fe20000000000 */
[----:B------:R-:W-:Y:S01]  /*544c0*/  LOP3.LUT R17, R17, 0xfffffff7, RZ, 0xc0, !PT ;  /* 0xfffffff711117812 */ /* 0x000fe200078ec0ff */
[----:B------:R-:W-:-:S03]  /*544d0*/  ULDC UR50, c[0x0][0x228] ;  /* 0x00008a0000327ab9 */ /* 0x000fc60000000800 */
[----:B------:R-:W-:-:S04]  /*544e0*/  @P1 LOP3.LUT R17, R17, 0x8, RZ, 0xfc, !PT ;  /* 0x0000000811111812 */ /* 0x000fc800078efcff */
[----:B------:R-:W-:-:S04]  /*544f0*/  LOP3.LUT R17, R17, 0xfffffffb, RZ, 0xc0, !PT ;  /* 0xfffffffb11117812 */ /* 0x000fc800078ec0ff */
[----:B------:R-:W-:Y:S02]  /*54500*/  @P0 LOP3.LUT R17, R17, 0x4, RZ, 0xfc, !PT ;  /* 0x0000000411110812 */ /* 0x000fe400078efcff */
[----:B------:R-:W-:-:S04]  /*54510*/  ISETP.GE.AND P0, PT, R61, UR21, PT ;  /* 0x000000153d007c0c */ /* 0x000fc8000bf06270 */
[----:B------:R-:W-:Y:S01]  /*54520*/  ISETP.LT.AND P1, PT, R152, UR48, !P0 ;  /* 0x0000003098007c0c */ /* 0x000fe2000c721270 */
[----:B------:R-:W-:Y:S01]  /*54530*/  ULDC UR48, c[0x0][0x228] ;  /* 0x00008a0000307ab9 */ /* 0x000fe20000000800 */
[----:B------:R-:W-:Y:S01]  /*54540*/  ISETP.LT.AND P3, PT, R153, UR20, !P0 ;  /* 0x0000001499007c0c */ /* 0x000fe2000c761270 */
[----:B------:R-:W-:Y:S01]  /*54550*/  ULDC.64 UR20, c[0x0][0x228] ;  /* 0x00008a0000147ab9 */ /* 0x000fe20000000a00 */
[----:B------:R-:W-:Y:S01]  /*54560*/  ISETP.LT.AND P2, PT, R154, UR14, !P0 ;  /* 0x0000000e9a007c0c */ /* 0x000fe2000c741270 */
[----:B------:R-:W-:Y:S01]  /*54570*/  ULDC UR14, c[0x0][0x248] ;  /* 0x00009200000e7ab9 */ /* 0x000fe20000000800 */
[----:B------:R-:W-:Y:S01]  /*54580*/  ISETP.LT.AND P0, PT, R23, UR51, !P0 ;  /* 0x0000003317007c0c */ /* 0x000fe2000c701270 */
[----:B------:R-:W-:-:S06]  /*54590*/  ULDC UR51, c[0x0][0x228] ;  /* 0x00008a0000337ab9 */ /* 0x000fcc0000000800 */
[----:B------:R-:W-:-:S04]  /*545a0*/  @P1 LOP3.LUT R16, R16, 0x80000000, RZ, 0xfc, !PT ;  /* 0x8000000010101812 */ /* 0x000fc800078efcff */
[----:B------:R-:W-:Y:S02]  /*545b0*/  LOP3.LUT R16, R16, 0xbfffffff, RZ, 0xc0, !PT ;  /* 0xbfffffff10107812 */ /* 0x000fe400078ec0ff */
[----:B------:R-:W-:Y:S02]  /*545c0*/  LOP3.LUT R17, R17, 0xfffffffd, RZ, 0xc0, !PT ;  /* 0xfffffffd11117812 */ /* 0x000fe400078ec0ff */
[----:B------:R-:W-:Y:S02]  /*545d0*/  @P0 LOP3.LUT R16, R16, 0x40000000, RZ, 0xfc, !PT ;  /* 0x4000000010100812 */ /* 0x000fe400078efcff */
[----:B------:R-:W-:Y:S01]  /*545e0*/  ISETP.GE.AND P0, PT, R62, UR21, PT ;  /* 0x000000153e007c0c */ /* 0x000fe2000bf06270 */
[----:B------:R-:W-:Y:S01]  /*545f0*/  ULDC UR21, c[0x0][0x228] ;  /* 0x00008a0000157ab9 */ /* 0x000fe20000000800 */
[----:B------:R-:W-:Y:S02]  /*54600*/  @P3 LOP3.LUT R17, R17, 0x2, RZ, 0xfc, !PT ;  /* 0x0000000211113812 */ /* 0x000fe400078efcff */
[----:B------:R-:W-:Y:S01]  /*54610*/  ISETP.LT.AND P3, PT, R153, UR20, !P0 ;  /* 0x0000001499007c0c */ /* 0x000fe2000c761270 */
[----:B------:R-:W-:Y:S01]  /*54620*/  ULDC UR20, c[0x0][0x228] ;  /* 0x00008a0000147ab9 */ /* 0x000fe20000000800 */
[----:B------:R-:W-:-:S02]  /*54630*/  LOP3.LUT R17, R17, 0xfffffffe, RZ, 0xc0, !PT ;  /* 0xfffffffe11117812 */ /* 0x000fc400078ec0ff */
[----:B------:R-:W-:Y:S02]  /*54640*/  LOP3.LUT R16, R16, 0xdfffffff, RZ, 0xc0, !PT ;  /* 0xdfffffff10107812 */ /* 0x000fe400078ec0ff */
        /* <DEDUP_REMOVED lines=15> */
[----:B------:R-:W-:Y:S01]  /*54740*/  VIADD R79, R22, 0x4a ;  /* 0x0000004a164f7836 */ /* 0x000fe20000000000 */
[----:B------:R-:W-:Y:S01]  /*54750*/  LOP3.LUT R16, R16, 0xfdffffff, RZ, 0xc0, !PT ;  /* 0xfdffffff10107812 */ /* 0x000fe200078ec0ff */
[C---:B------:R-:W-:Y:S01]  /*54760*/  VIADD R80, R22.reuse, 0x49 ;  /* 0x0000004916507836 */ /* 0x040fe20000000000 */
[----:B------:R-:W-:Y:S01]  /*54770*/  ISETP.LT.AND P3, PT, R153, UR55, !P0 ;  /* 0x0000003799007c0c */ /* 0x000fe2000c761270 */
[----:B------:R-:W-:Y:S01]  /*54780*/  VIADD R81, R22, 0x48 ;  /* 0x0000004816517836 */ /* 0x000fe20000000000 */
[----:B------:R-:W-:Y:S01]  /*54790*/  ISETP.LT.AND P2, PT, R154, UR54, !P0 ;  /* 0x000000369a007c0c */ /* 0x000fe2000c741270 */
[----:B------:R-:W-:Y:S01]  /*547a0*/  VIADD R82, R22, 0x47 ;  /* 0x0000004716527836 */ /* 0x000fe20000000000 */
[----:B------:R-:W-:Y:S01]  /*547b0*/  ISETP.LT.AND P1, PT, R152, UR11, !P0 ;  /* 0x0000000b98007c0c */ /* 0x000fe2000c721270 */
[----:B------:R-:W-:Y:S01]  /*547c0*/  ULDC UR11, c[0x0][0x248] ;  /* 0x00009200000b7ab9 */ /* 0x000fe20000000800 */
[----:B-1----:R-:W-:Y:S01]  /*547d0*/  IADD3 R26, R26, UR22, RZ ;  /* 0x000000161a1a7c10 */ /* 0x002fe2000fffe0ff */
[----:B------:R-:W-:Y:S01]  /*547e0*/  ULDC UR22, c[0x0][0x228] ;  /* 0x00008a0000167ab9 */ /* 0x000fe20000000800 */
[C---:B------:R-:W-:Y:S01]  /*547f0*/  IADD3 R83, R22.reuse, 0x46, RZ ;  /* 0x0000004616537810 */ /* 0x040fe20007ffe0ff */
[----:B------:R-:W-:Y:S01]  /*54800*/  ULDC UR56, c[0x0][0x228] ;  /* 0x00008a0000387ab9 */ /* 0x000fe20000000800 */
[----:B------:R-:W-:Y:S01]  /*54810*/  VIADD R84, R22, 0x45 ;  /* 0x0000004516547836 */ /* 0x000fe20000000000 */
[----:B------:R-:W-:-:S02]  /*54820*/  ULDC UR55, c[0x0][0x22c] ;  /* 0x00008b0000377ab9 */ /* 0x000fc40000000800 */
[----:B------:R-:W-:Y:S01]  /*54830*/  @P3 LOP3.LUT R16, R16, 0x2000000, RZ, 0xfc, !PT ;  /* 0x0200000010103812 */ /* 0x000fe200078efcff */
[----:B------:R-:W-:-:S03]  /*54840*/  ULDC UR54, c[0x0][0x228] ;  /* 0x00008a0000367ab9 */ /* 0x000fc60000000800 */
        /* <DEDUP_REMOVED lines=16> */
[----:B------:R1:W-:Y:S01]  /*54950*/  STL [R1+0x12d8], R26 ;  /* 0x0012d81a01007387 */ /* 0x0003e20000100800 */
[----:B------:R-:W-:Y:S01]  /*54960*/  ISETP.LT.AND P1, PT, R152, UR15, !P0 ;  /* 0x0000000f98007c0c */ /* 0x000fe2000c721270 */
[----:B------:R-:W-:Y:S01]  /*54970*/  ULDC UR17, c[0x0][0x228] ;  /* 0x00008a0000117ab9 */ /* 0x000fe20000000800 */
[----:B------:R-:W-:-:S07]  /*54980*/  ULDC UR53, c[0x0][0x228] ;  /* 0x00008a0000357ab9 */ /* 0x000fce0000000800 */
[----:B------:R-:W-:Y:S01]  /*54990*/  @P3 LOP3.LUT R16, R16, 0x200000, RZ, 0xfc, !PT ;  /* 0x0020000010103812 */ /* 0x000fe200078efcff */
[----:B-1----:R-:W-:Y:S01]  /*549a0*/  VIADD R26, R26, UR14 ;  /* 0x0000000e1a1a7c36 */ /* 0x002fe20008000000 */
[----:B------:R-:W-:Y:S02]  /*549b0*/  ULDC UR14, c[0x0][0x248] ;  /* 0x00009200000e7ab9 */ /* 0x000fe40000000800 */
[----:B------:R-:W-:Y:S02]  /*549c0*/  LOP3.LUT R16, R16, 0xffefffff, RZ, 0xc0, !PT ;  /* 0xffefffff10107812 */ /* 0x000fe400078ec0ff */
[----:B------:R1:W-:Y:S02]  /*549d0*/  STL [R1+0x12dc], R26 ;  /* 0x0012dc1a01007387 */ /* 0x0003e40000100800 */
[----:B------:R-:W-:Y:S02]  /*549e0*/  @P2 LOP3.LUT R16, R16, 0x100000, RZ, 0xfc, !PT ;  /* 0x0010000010102812 */ /* 0x000fe400078efcff */
[----:B------:R-:W-:Y:S01]  /*549f0*/  ISETP.LT.AND P0, PT, R23, UR18, !P0 ;  /* 0x0000001217007c0c */ /* 0x000fe2000c701270 */
[----:B------:R-:W-:Y:S01]  /*54a00*/  ULDC UR18, c[0x0][0x228] ;  /* 0x00008a0000127ab9 */ /* 0x000fe20000000800 */
[----:B------:R-:W-:Y:S01]  /*54a10*/  LOP3.LUT R16, R16, 0xfff7ffff, RZ, 0xc0, !PT ;  /* 0xfff7ffff10107812 */ /* 0x000fe200078ec0ff */
[----:B-1----:R-:W-:-:S03]  /*54a20*/  VIADD R26, R26, UR14 ;  /* 0x0000000e1a1a7c36 */ /* 0x002fc60008000000 */
[----:B------:R-:W-:Y:S01]  /*54a30*/  @P1 LOP3.LUT R16, R16, 0x80000, RZ, 0xfc, !PT ;  /* 0x0008000010101812 */ /* 0x000fe200078efcff */
[----:B------:R-:W-:Y:S01]  /*54a40*/  ULDC UR14, c[0x0][0x248] ;  /* 0x00009200000e7ab9 */ /* 0x000fe20000000800 */
[----:B------:R1:W-:Y:S02]  /*54a50*/  STL [R1+0x12e0], R26 ;  /* 0x0012e01a01007387 */ /* 0x0003e40000100800 */
[----:B------:R-:W-:Y:S01]  /*54a60*/  LOP3.LUT R16, R16, 0xfffbffff, RZ, 0xc0, !PT ;  /* 0xfffbffff10107812 */ /* 0x000fe200078ec0ff */
[----:B-1----:R-:W-:-:S03]  /*54a70*/  VIADD R26, R26, UR11 ;  /* 0x0000000b1a1a7c36 */ /* 0x002fc60008000000 */
[----:B------:R-:W-:Y:S01]  /*54a80*/  @P0 LOP3.LUT R16, R16, 0x40000, RZ, 0xfc, !PT ;  /* 0x0004000010100812 */ /* 0x000fe200078efcff */
[----:B------:R-:W-:Y:S01]  /*54a90*/  ULDC UR11, c[0x0][0x228] ;  /* 0x00008a00000b7ab9 */ /* 0x000fe20000000800 */
[----:B------:R1:W-:Y:S02]  /*54aa0*/  STL [R1+0x12e4], R26 ;  /* 0x0012e41a01007387 */ /* 0x0003e40000100800 */
[----:B-1----:R-:W-:Y:S01]  /*54ab0*/  IADD3 R26, R26, UR14, RZ ;  /* 0x0000000e1a1a7c10 */ /* 0x002fe2000fffe0ff */
        /* <DEDUP_REMOVED lines=68> */
[----:B------:R-:W-:-:S09]  /*54f00*/  ISETP.LT.AND P1, PT, R152, UR13, !P0 ;  /* 0x0000000d98007c0c */ /* 0x000fd2000c721270 */
        /* <DEDUP_REMOVED lines=25> */
[----:B------:R-:W-:Y:S02]  /*550a0*/  @P1 LOP3.LUT R15, R15, 0x80000000, RZ, 0xfc, !PT ;  /* 0x800000000f0f1812 */ /* 0x000fe400078efcff */
[----:B-1----:R-:W-:Y:S01]  /*550b0*/  IADD3 R26, R26, UR12, RZ ;  /* 0x0000000c1a1a7c10 */ /* 0x002fe2000fffe0ff */
[----:B------:R-:W-:Y:S01]  /*550c0*/  ULDC.64 UR12, c[0x0][0x228] ;  /* 0x00008a00000c7ab9 */ /* 0x000fe20000000a00 */
        /* <DEDUP_REMOVED lines=8> */
[----:B------:R-:W-:Y:S01]  /*55150*/  VIADD R85, R22, 0x44 ;  /* 0x0000004416557836 */ /* 0x000fe20000000000 */
[----:B------:R-:W-:Y:S01]  /*55160*/  LOP3.LUT R15, R15, 0xdfffffff, RZ, 0xc0, !PT ;  /* 0xdfffffff0f0f7812 */ /* 0x000fe200078ec0ff */
[----:B------:R-:W-:Y:S01]  /*55170*/  ULDC UR13, c[0x0][0x228] ;  /* 0x00008a00000d7ab9 */ /* 0x000fe20000000800 */
[----:B------:R-:W-:-:S02]  /*55180*/  @P2 LOP3.LUT R16, R16, 0x1, RZ, 0xfc, !PT ;  /* 0x0000000110102812 */ /* 0x000fc400078efcff */
[----:B------:R-:W-:Y:S02]  /*55190*/  ISETP.LT.AND P2, PT, R154, UR31, !P0 ;  /* 0x0000001f9a007c0c */ /* 0x000fe4000c741270 */
[----:B------:R-:W-:Y:S01]  /*551a0*/  ISETP.LT.AND P1, PT, R152, UR30, !P0 ;  /* 0x0000001e98007c0c */ /* 0x000fe2000c721270 */
[----:B-1----:R-:W-:Y:S02]  /*551b0*/  VIADD R26, R26, UR12 ;  /* 0x0000000c1a1a7c36 */ /* 0x002fe40008000000 */
[----:B------:R-:W-:Y:S01]  /*551c0*/  @P3 LOP3.LUT R15, R15, 0x20000000, RZ, 0xfc, !PT ;  /* 0x200000000f0f3812 */ /* 0x000fe200078efcff */
[----:B------:R-:W-:Y:S01]  /*551d0*/  ULDC UR12, c[0x0][0x248] ;  /* 0x00009200000c7ab9 */ /* 0x000fe20000000800 */
[----:B------:R-:W-:Y:S01]  /*551e0*/  LOP3.LUT R13, R13, 0x7fffffff, RZ, 0xc0, !PT ;  /* 0x7fffffff0d0d7812 */ /* 0x000fe200078ec0ff */
[----:B------:R-:W-:Y:S01]  /*551f0*/  ULDC UR30, c[0x0][0x228] ;  /* 0x00008a00001e7ab9 */ /* 0x000fe20000000800 */
[----:B------:R-:W-:Y:S01]  /*55200*/  LOP3.LUT R15, R15, 0xefffffff, RZ, 0xc0, !PT ;  /* 0xefffffff0f0f7812 */ /* 0x000fe200078ec0ff */
[----:B------:R-:W-:-:S03]  /*55210*/  ULDC UR31, c[0x0][0x228] ;  /* 0x00008a00001f7ab9 */ /* 0x000fc60000000800 */
        /* <DEDUP_REMOVED lines=12> */
[----:B------:R-:W-:Y:S02]  /*552e0*/  ISETP.LT.AND P3, PT, R153, UR34, !P0 ;  /* 0x0000002299007c0c */ /* 0x000fe4000c761270 */
[C---:B------:R-:W-:Y:S01]  /*552f0*/  IADD3 R86, R22.reuse, 0x43, RZ ;  /* 0x0000004316567810 */ /* 0x040fe20007ffe0ff */
[----:B------:R-:W-:Y:S01]  /*55300*/  VIADD R87, R22, 0x42 ;  /* 0x0000004216577836 */ /* 0x000fe20000000000 */
[----:B------:R-:W-:Y:S01]  /*55310*/  ISETP.LT.AND P2, PT, R154, UR33, !P0 ;  /* 0x000000219a007c0c */ /* 0x000fe2000c741270 */
[----:B------:R-:W-:Y:S01]  /*55320*/  VIADD R88, R22, 0x41 ;  /* 0x0000004116587836 */ /* 0x000fe20000000000 */
[----:B------:R-:W-:Y:S01]  /*55330*/  ISETP.LT.AND P1, PT, R152, UR26, !P0 ;  /* 0x0000001a98007c0c */ /* 0x000fe2000c721270 */
[----:B------:R1:W-:Y:S01]  /*55340*/  STL [R1+0x130c], R26 ;  /* 0x00130c1a01007387 */ /* 0x0003e20000100800 */
[----:B------:R-:W-:Y:S01]  /*55350*/  ULDC UR34, c[0x0][0x22c] ;  /* 0x00008b0000227ab9 */ /* 0x000fe20000000800 */
[----:B------:R-:W-:-:S04]  /*55360*/  ULDC UR35, c[0x0][0x228] ;  /* 0x00008a0000237ab9 */ /* 0x000fc80000000800 */
        /* <DEDUP_REMOVED lines=15> */
[----:B------:R-:W-:Y:S01]  /*55460*/  ULDC UR4, c[0x0][0x248] ;  /* 0x0000920000047ab9 */ /* 0x000fe20000000800 */
[----:B------:R-:W-:Y:S02]  /*55470*/  LOP3.LUT R15, R15, 0xffdfffff, RZ, 0xc0, !PT ;  /* 0xffdfffff0f0f7812 */ /* 0x000fe400078ec0ff */
[----:B------:R-:W-:Y:S01]  /*55480*/  ISETP.LT.AND P1, PT, R152, UR38, !P0 ;  /* 0x0000002698007c0c */ /* 0x000fe2000c721270 */
[----:B-1----:R-:W-:-:S06]  /*55490*/  VIADD R26, R26, UR4 ;  /* 0x000000041a1a7c36 */ /* 0x002fcc0008000000 */
[----:B------:R-:W-:Y:S01]  /*554a0*/  @P3 LOP3.LUT R15, R15, 0x200000, RZ, 0xfc, !PT ;  /* 0x002000000f0f3812 */ /* 0x000fe200078efcff */
[----:B------:R-:W-:Y:S01]  /*554b0*/  ULDC.64 UR4, c[0x0][0x228] ;  /* 0x00008a0000047ab9 */ /* 0x000fe20000000a00 */
[----:B------:R-:W-:Y:S02]  /*554c0*/  ULDC UR38, c[0x0][0x228] ;  /* 0x00008a0000267ab9 */ /* 0x000fe40000000800 */
[----:B------:R-:W-:-:S04]  /*554d0*/  LOP3.LUT R15, R15, 0xffefffff, RZ, 0xc0, !PT ;  /* 0xffefffff0f0f7812 */ /* 0x000fc800078ec0ff */
[----:B------:R-:W-:Y:S02]  /*554e0*/  @P2 LOP3.LUT R15, R15, 0x100000, RZ, 0xfc, !PT ;  /* 0x001000000f0f2812 */ /* 0x000fe400078efcff */
[----:B------:R-:W-:Y:S01]  /*554f0*/  ISETP.LT.AND P0, PT, R23, UR37, !P0 ;  /* 0x0000002517007c0c */ /* 0x000fe2000c701270 */
[----:B------:R1:W-:Y:S01]  /*55500*/  STL [R1+0x131c], R26 ;  /* 0x00131c1a01007387 */ /* 0x0003e20000100800 */
[----:B------:R-:W-:Y:S01]  /*55510*/  LOP3.LUT R15, R15, 0xfff7ffff, RZ, 0xc0, !PT ;  /* 0xfff7ffff0f0f7812 */ /* 0x000fe200078ec0ff */
[----:B------:R-:W-:Y:S01]  /*55520*/  VIADD R89, R22, 0x40 ;  /* 0x0000004016597836 */ /* 0x000fe20000000000 */
[----:B------:R-:W-:Y:S02]  /*55530*/  ULDC UR37, c[0x0][0x228] ;  /* 0x00008a0000257ab9 */ /* 0x000fe40000000800 */
[----:B------:R-:W-:-:S04]  /*55540*/  @P1 LOP3.LUT R15, R15, 0x80000, RZ, 0xfc, !PT ;  /* 0x000800000f0f1812 */ /* 0x000fc800078efcff */
[----:B------:R-:W-:-:S04]  /*55550*/  LOP3.LUT R15, R15, 0xfffbffff, RZ, 0xc0, !PT ;  /* 0xfffbffff0f0f7812 */ /* 0x000fc800078ec0ff */
[----:B------:R-:W-:Y:S02]  /*55560*/  @P0 LOP3.LUT R15, R15, 0x40000, RZ, 0xfc, !PT ;  /* 0x000400000f0f0812 */ /* 0x000fe400078efcff */
[----:B------:R-:W-:-:S04]  /*55570*/  ISETP.GE.AND P0, PT, R73, UR5, PT ;  /* 0x0000000549007c0c */ /* 0x000fc8000bf06270 */
        /* <DEDUP_REMOVED lines=38> */
[C---:B------:R-:W-:Y:S01]  /*557e0*/  VIADD R90, R22.reuse, 0x3f ;  /* 0x0000003f165a7836 */ /* 0x040fe20000000000 */
[----:B------:R-:W-:Y:S01]  /*557f0*/  LOP3.LUT R15, R15, 0xfffffdff, RZ, 0xc0, !PT ;  /* 0xfffffdff0f0f7812 */ /* 0x000fe200078ec0ff */
[----:B------:R-:W-:Y:S01]  /*55800*/  ULDC UR41, c[0x0][0x228] ;  /* 0x00008a0000297ab9 */ /* 0x000fe20000000800 */
[----:B------:R-:W-:Y:S01]  /*55810*/  ISETP.LT.AND P3, PT, R153, UR43, !P0 ;  /* 0x0000002b99007c0c */ /* 0x000fe2000c761270 */
[----:B------:R-:W-:Y:S01]  /*55820*/  VIADD R91, R22, 0x3e ;  /* 0x0000003e165b7836 */ /* 0x000fe20000000000 */
[----:B------:R-:W-:Y:S01]  /*55830*/  ISETP.LT.AND P2, PT, R154, UR42, !P0 ;  /* 0x0000002a9a007c0c */ /* 0x000fe2000c741270 */
[----:B------:R-:W-:Y:S01]  /*55840*/  ULDC UR42, c[0x0][0x22c] ;  /* 0x00008b00002a7ab9 */ /* 0x000fe20000000800 */
[----:B------:R-:W-:Y:S01]  /*55850*/  ISETP.LT.AND P1, PT, R152, UR46, !P0 ;  /* 0x0000002e98007c0c */ /* 0x000fe2000c721270 */
[----:B------:R-:W-:Y:S01]  /*55860*/  ULDC UR46, c[0x0][0x228] ;  /* 0x00008a00002e7ab9 */ /* 0x000fe20000000800 */
[----:B-1----:R-:W-:Y:S01]  /*55870*/  IADD3 R26, R26, UR5, RZ ;  /* 0x000000051a1a7c10 */ /* 0x002fe2000fffe0ff */
[----:B------:R-:W-:Y:S01]  /*55880*/  ULDC UR5, c[0x0][0x228] ;  /* 0x00008a0000057ab9 */ /* 0x000fe20000000800 */
[----:B------:R-:W-:-:S05]  /*55890*/  ULDC UR43, c[0x0][0x228] ;  /* 0x00008a00002b7ab9 */ /* 0x000fca0000000800 */
[----:B------:R-:W-:-:S04]  /*558a0*/  @P3 LOP3.LUT R15, R15, 0x200, RZ, 0xfc, !PT ;  /* 0x000002000f0f3812 */ /* 0x000fc800078efcff */
        /* <DEDUP_REMOVED lines=17> */
[----:B------:R-:W-:Y:S01]  /*559c0*/  ULDC.64 UR20, c[0x0][0x228] ;  /* 0x00008a0000147ab9 */ /* 0x000fe20000000a00 */
[----:B------:R-:W-:Y:S01]  /*559d0*/  ISETP.LT.AND P1, PT, R152, UR16, !P0 ;  /* 0x0000001098007c0c */ /* 0x000fe2000c721270 */
[----:B------:R-:W-:-:S08]  /*559e0*/  ULDC UR16, c[0x0][0x248] ;  /* 0x0000920000107ab9 */ /* 0x000fd00000000800 */
[----:B------:R-:W-:-:S04]  /*559f0*/  @P3 LOP3.LUT R15, R15, 0x20, RZ, 0xfc, !PT ;  /* 0x000000200f0f3812 */ /* 0x000fc800078efcff */
        /* <DEDUP_REMOVED lines=9> */
[----:B------:R-:W-:-:S04]  /*55a90*/  ISETP.GE.AND P0, PT, R77, UR21, PT ;  /* 0x000000154d007c0c */ /* 0x000fc8000bf06270 */
[----:B------:R-:W-:Y:S01]  /*55aa0*/  ISETP.LT.AND P1, PT, R152, UR48, !P0 ;  /* 0x0000003098007c0c */ /* 0x000fe2000c721270 */
[----:B-1----:R-:W-:Y:S01]  /*55ab0*/  VIADD R26, R26, UR16 ;  /* 0x000000101a1a7c36 */ /* 0x002fe20008000000 */
[----:B------:R-:W-:Y:S01]  /*55ac0*/  ISETP.LT.AND P3, PT, R153, UR20, !P0 ;  /* 0x0000001499007c0c */ /* 0x000fe2000c761270 */
[----:B------:R-:W-:Y:S01]  /*55ad0*/  ULDC UR20, c[0x0][0x248] ;  /* 0x0000920000147ab9 */ /* 0x000fe20000000800 */
[----:B------:R-:W-:Y:S01]  /*55ae0*/  ISETP.LT.AND P2, PT, R154, UR49, !P0 ;  /* 0x000000319a007c0c */ /* 0x000fe2000c741270 */
[----:B------:R-:W-:Y:S01]  /*55af0*/  ULDC UR16, c[0x0][0x228] ;  /* 0x00008a0000107ab9 */ /* 0x000fe20000000800 */
[----:B------:R-:W-:Y:S01]  /*55b00*/  ISETP.LT.AND P0, PT, R23, UR47, !P0 ;  /* 0x0000002f17007c0c */ /* 0x000fe2000c701270 */
[----:B------:R1:W-:Y:S01]  /*55b10*/  STL [R1+0x134c], R26 ;  /* 0x00134c1a01007387 */ /* 0x0003e20000100800 */
[----:B------:R-:W-:Y:S01]  /*55b20*/  LOP3.LUT R15, R15, 0xfffffffd, RZ, 0xc0, !PT ;  /* 0xfffffffd0f0f7812 */ /* 0x000fe200078ec0ff */
[----:B------:R-:W-:Y:S01]  /*55b30*/  ULDC UR48, c[0x0][0x228] ;  /* 0x00008a0000307ab9 */ /* 0x000fe20000000800 */
[----:B------:R-:W-:Y:S01]  /*55b40*/  IADD3 R93, R22, 0x3c, RZ ;  /* 0x0000003c165d7810 */ /* 0x000fe20007ffe0ff */
[----:B------:R-:W-:Y:S01]  /*55b50*/  ULDC UR49, c[0x0][0x228] ;  /* 0x00008a0000317ab9 */ /* 0x000fe20000000800 */
[----:B------:R-:W-:Y:S01]  /*55b60*/  ULDC UR47, c[0x0][0x228] ;  /* 0x00008a00002f7ab9 */ /* 0x000fe20000000800 */
[----:B------:R-:W-:-:S04]  /*55b70*/  @P1 LOP3.LUT R14, R14, 0x80000000, RZ, 0xfc, !PT ;  /* 0x800000000e0e1812 */ /* 0x000fc800078efcff */
[----:B------:R-:W-:Y:S01]  /*55b80*/  LOP3.LUT R14, R14, 0xbfffffff, RZ, 0xc0, !PT ;  /* 0xbfffffff0e0e7812 */ /* 0x000fe200078ec0ff */
[----:B-1----:R-:W-:Y:S01]  /*55b90*/  VIADD R26, R26, UR20 ;  /* 0x000000141a1a7c36 */ /* 0x002fe20008000000 */
[----:B------:R-:W-:Y:S02]  /*55ba0*/  ULDC.64 UR20, c[0x0][0x228] ;  /* 0x00008a0000147ab9 */ /* 0x000fe40000000a00 */
        /* <DEDUP_REMOVED lines=12> */
[----:B------:R-:W-:-:S03]  /*55c70*/  ISETP.LT.AND P1, PT, R152, UR50, !P0 ;  /* 0x0000003298007c0c */ /* 0x000fc6000c721270 */
[----:B------:R-:W-:Y:S01]  /*55c80*/  @P3 LOP3.LUT R14, R14, 0x20000000, RZ, 0xfc, !PT ;  /* 0x200000000e0e3812 */ /* 0x000fe200078efcff */
[----:B-1----:R-:W-:Y:S01]  /*55c90*/  VIADD R26, R26, UR18 ;  /* 0x000000121a1a7c36 */ /* 0x002fe20008000000 */
[----:B------:R-:W-:Y:S01]  /*55ca0*/  ISETP.LT.AND P0, PT, R23, UR17, !P0 ;  /* 0x0000001117007c0c */ /* 0x000fe2000c701270 */
[----:B------:R-:W-:Y:S01]  /*55cb0*/  ULDC UR17, c[0x0][0x228] ;  /* 0x00008a0000117ab9 */ /* 0x000fe20000000800 */
[----:B------:R-:W-:Y:S01]  /*55cc0*/  LOP3.LUT R14, R14, 0xefffffff, RZ, 0xc0, !PT ;  /* 0xefffffff0e0e7812 */ /* 0x000fe200078ec0ff */
[----:B------:R-:W-:Y:S01]  /*55cd0*/  ULDC UR18, c[0x0][0x228] ;  /* 0x00008a0000127ab9 */ /* 0x000fe20000000800 */
[----:B------:R-:W-:Y:S02]  /*55ce0*/  ULDC UR50, c[0x0][0x228] ;  /* 0x00008a0000327ab9 */ /* 0x000fe40000000800 */
[----:B------:R-:W-:-:S04]  /*55cf0*/  @P2 LOP3.LUT R14, R14, 0x10000000, RZ, 0xfc, !PT ;  /* 0x100000000e0e2812 */ /* 0x000fc800078efcff */
[----:B------:R-:W-:-:S04]  /*55d00*/  LOP3.LUT R14, R14, 0xf7ffffff, RZ, 0xc0, !PT ;  /* 0xf7ffffff0e0e7812 */ /* 0x000fc800078ec0ff */
        /* <DEDUP_REMOVED lines=9> */
[----:B------:R-:W-:Y:S02]  /*55da0*/  ISETP.LT.AND P2, PT, R154, UR29, !P0 ;  /* 0x0000001d9a007c0c */ /* 0x000fe4000c741270 */
[----:B------:R-:W-:Y:S01]  /*55db0*/  LOP3.LUT R12, R12, 0x7fffffff, RZ, 0xc0, !PT ;  /* 0x7fffffff0c0c7812 */ /* 0x000fe200078ec0ff */
[----:B------:R-:W-:Y:S01]  /*55dc0*/  VIADD R94, R22, 0x3b ;  /* 0x0000003b165e7836 */ /* 0x000fe20000000000 */
        /* <DEDUP_REMOVED lines=54> */
[----:B------:R-:W-:-:S04]  /*56130*/  ISETP.GE.AND P0, PT, R82, UR15, PT ;  /* 0x0000000f52007c0c */ /* 0x000fc8000bf06270 */
[----:B------:R-:W-:Y:S01]  /*56140*/  ISETP.LT.AND P3, PT, R153, UR14, !P0 ;  /* 0x0000000e99007c0c */ /* 0x000fe2000c761270 */
[----:B------:R-:W-:Y:S01]  /*56150*/  ULDC UR14, c[0x0][0x248] ;  /* 0x00009200000e7ab9 */ /* 0x000fe20000000800 */
[----:B------:R-:W-:Y:S01]  /*56160*/  ISETP.LT.AND P2, PT, R154, UR51, !P0 ;  /* 0x000000339a007c0c */ /* 0x000fe2000c741270 */
[----:B------:R1:W-:Y:S01]  /*56170*/  STL [R1+0x138c], R26 ;  /* 0x00138c1a01007387 */ /* 0x0003e20000100800 */
[----:B------:R-:W-:Y:S01]  /*56180*/  LOP3.LUT R14, R14, 0xffffdfff, RZ, 0xc0, !PT ;  /* 0xffffdfff0e0e7812 */ /* 0x000fe200078ec0ff */
[----:B------:R-:W-:Y:S01]  /*56190*/  VIADD R95, R22, 0x3a ;  /* 0x0000003a165f7836 */ /* 0x000fe20000000000 */
[----:B------:R-:W-:Y:S01]  /*561a0*/  ISETP.LT.AND P1, PT, R152, UR52, !P0 ;  /* 0x0000003498007c0c */ /* 0x000fe2000c721270 */
[----:B------:R-:W-:Y:S01]  /*561b0*/  ULDC UR52, c[0x0][0x228] ;  /* 0x00008a0000347ab9 */ /* 0x000fe20000000800 */
[----:B------:R-:W-:-:S05]  /*561c0*/  ULDC UR51, c[0x0][0x228] ;  /* 0x00008a0000337ab9 */ /* 0x000fca0000000800 */
[----:B------:R-:W-:-:S04]  /*561d0*/  @P3 LOP3.LUT R14, R14, 0x2000, RZ, 0xfc, !PT ;  /* 0x000020000e0e3812 */ /* 0x000fc800078efcff */
[----:B------:R-:W-:-:S04]  /*561e0*/  LOP3.LUT R14, R14, 0xffffefff, RZ, 0xc0, !PT ;  /* 0xffffefff0e0e7812 */ /* 0x000fc800078ec0ff */
[----:B------:R-:W-:Y:S02]  /*561f0*/  @P2 LOP3.LUT R14, R14, 0x1000, RZ, 0xfc, !PT ;  /* 0x000010000e0e2812 */ /* 0x000fe400078efcff */
[----:B------:R-:W-:Y:S01]  /*56200*/  ISETP.LT.AND P0, PT, R23, UR61, !P0 ;  /* 0x0000003d17007c0c */ /* 0x000fe2000c701270 */
[----:B-1----:R-:W-:Y:S01]  /*56210*/  VIADD R26, R26, UR14 ;  /* 0x0000000e1a1a7c36 */ /* 0x002fe20008000000 */
[----:B------:R-:W-:Y:S01]  /*56220*/  LOP3.LUT R14, R14, 0xfffff7ff, RZ, 0xc0, !PT ;  /* 0xfffff7ff0e0e7812 */ /* 0x000fe200078ec0ff */
[----:B------:R-:W-:Y:S01]  /*56230*/  ULDC UR14, c[0x0][0x248] ;  /* 0x00009200000e7ab9 */ /* 0x000fe20000000800 */
[----:B------:R-:W-:Y:S01]  /*56240*/  IADD3 R96, R22, 0x39, RZ ;  /* 0x0000003916607810 */ /* 0x000fe20007ffe0ff */
[----:B------:R-:W-:Y:S01]  /*56250*/  ULDC UR61, c[0x0][0x228] ;  /* 0x00008a00003d7ab9 */ /* 0x000fe20000000800 */
        /* <DEDUP_REMOVED lines=8> */
[----:B------:R-:W-:Y:S01]  /*562e0*/  VIADD R97, R22, 0x38 ;  /* 0x0000003816617836 */ /* 0x000fe20000000000 */
[----:B------:R-:W-:Y:S01]  /*562f0*/  ISETP.LT.AND P2, PT, R154, UR58, !P0 ;  /* 0x0000003a9a007c0c */ /* 0x000fe2000c741270 */
[----:B------:R-:W-:Y:S01]  /*56300*/  VIADD R98, R22, 0x37 ;  /* 0x0000003716627836 */ /* 0x000fe20000000000 */
        /* <DEDUP_REMOVED lines=8> */
[----:B------:R-:W-:Y:S01]  /*56390*/  ULDC UR56, c[0x0][0x228] ;  /* 0x00008a0000387ab9 */ /* 0x000fe20000000800 */
[----:B------:R-:W-:Y:S01]  /*563a0*/  VIADD R100, R22, 0x35 ;  /* 0x0000003516647836 */ /* 0x000fe20000000000 */
[----:B------:R-:W-:Y:S01]  /*563b0*/  ULDC UR58, c[0x0][0x228] ;  /* 0x00008a00003a7ab9 */ /* 0x000fe20000000800 */
[----:B------:R-:W-:Y:S01]  /*563c0*/  @P2 LOP3.LUT R14, R14, 0x100, RZ, 0xfc, !PT ;  /* 0x000001000e0e2812 */ /* 0x000fe200078efcff */
[----:B------:R-:W-:-:S03]  /*563d0*/  ULDC UR57, c[0x0][0x228] ;  /* 0x00008a0000397ab9 */ /* 0x000fc60000000800 */
[----:B------:R-:W-:-:S04]  /*563e0*/  LOP3.LUT R14, R14, 0xffffff7f, RZ, 0xc0, !PT ;  /* 0xffffff7f0e0e7812 */ /* 0x000fc800078ec0ff */
        /* <DEDUP_REMOVED lines=12> */
[----:B------:R-:W-:-:S08]  /*564b0*/  ULDC UR55, c[0x0][0x228] ;  /* 0x00008a0000377ab9 */ /* 0x000fd00000000800 */
[----:B------:R-:W-:Y:S02]  /*564c0*/  @P3 LOP3.LUT R14, R14, 0x20, RZ, 0xfc, !PT ;  /* 0x000000200e0e3812 */ /* 0x000fe400078efcff */
[----:B------:R-:W-:Y:S01]  /*564d0*/  LOP3.LUT R11, R11, 0x7fffffff, RZ, 0xc0, !PT ;  /* 0x7fffffff0b0b7812 */ /* 0x000fe200078ec0ff */
[----:B------:R-:W-:Y:S01]  /*564e0*/  VIADD R102, R22, 0x33 ;  /* 0x0000003316667836 */ /* 0x000fe20000000000 */
[----:B------:R-:W-:Y:S01]  /*564f0*/  LOP3.LUT R14, R14, 0xffffffef, RZ, 0xc0, !PT ;  /* 0xffffffef0e0e7812 */ /* 0x000fe200078ec0ff */
[----:B------:R-:W-:-:S03]  /*56500*/  ULDC UR26, c[0x0][0x22c] ;  /* 0x00008b00001a7ab9 */ /* 0x000fc60000000800 */
[----:B------:R-:W-:Y:S02]  /*56510*/  @P2 LOP3.LUT R14, R14, 0x10, RZ, 0xfc, !PT ;  /* 0x000000100e0e2812 */ /* 0x000fe400078efcff */
[----:B------:R-:W-:Y:S02]  /*56520*/  ISETP.LT.AND P0, PT, R23, UR28, !P0 ;  /* 0x0000001c17007c0c */ /* 0x000fe4000c701270 */
[C---:B------:R-:W-:Y:S01]  /*56530*/  IADD3 R103, R22.reuse, 0x32, RZ ;  /* 0x0000003216677810 */ /* 0x040fe20007ffe0ff */
[----:B------:R-:W-:Y:S01]  /*56540*/  VIADD R104, R22, 0x31 ;  /* 0x0000003116687836 */ /* 0x000fe20000000000 */
[----:B------:R-:W-:Y:S01]  /*56550*/  LOP3.LUT R14, R14, 0xfffffff7, RZ, 0xc0, !PT ;  /* 0xfffffff70e0e7812 */ /* 0x000fe200078ec0ff */
[----:B------:R-:W-:Y:S01]  /*56560*/  VIADD R105, R22, 0x30 ;  /* 0x0000003016697836 */ /* 0x000fe20000000000 */
[----:B-1----:R-:W-:Y:S01]  /*56570*/  IADD3 R26, R26, UR14, RZ ;  /* 0x0000000e1a1a7c10 */ /* 0x002fe2000fffe0ff */
[----:B------:R-:W-:Y:S01]  /*56580*/  ULDC.64 UR14, c[0x0][0x228] ;  /* 0x00008a00000e7ab9 */ /* 0x000fe20000000a00 */
[----:B------:R-:W-:Y:S01]  /*56590*/  @P1 LOP3.LUT R14, R14, 0x8, RZ, 0xfc, !PT ;  /* 0x000000080e0e1812 */ /* 0x000fe200078efcff */
[----:B------:R-:W-:-:S03]  /*565a0*/  ULDC UR28, c[0x0][0x228] ;  /* 0x00008a00001c7ab9 */ /* 0x000fc60000000800 */
[----:B------:R-:W-:-:S04]  /*565b0*/  LOP3.LUT R14, R14, 0xfffffffb, RZ, 0xc0, !PT ;  /* 0xfffffffb0e0e7812 */ /* 0x000fc800078ec0ff */
[----:B------:R-:W-:Y:S02]  /*565c0*/  @P0 LOP3.LUT R14, R14, 0x4, RZ, 0xfc, !PT ;  /* 0x000000040e0e0812 */ /* 0x000fe400078efcff */
[----:B------:R-:W-:Y:S01]  /*565d0*/  ISETP.GE.AND P0, PT, R85, UR15, PT ;  /* 0x0000000f55007c0c */ /* 0x000fe2000bf06270 */
[----:B------:R1:W-:Y:S01]  /*565e0*/  STL [R1+0x13ac], R26 ;  /* 0x0013ac1a01007387 */ /* 0x0003e20000100800 */
[----:B------:R-:W-:Y:S01]  /*565f0*/  LOP3.LUT R14, R14, 0xfffffffd, RZ, 0xc0, !PT ;  /* 0xfffffffd0e0e7812 */ /* 0x000fe200078ec0ff */
[----:B------:R-:W-:Y:S01]  /*56600*/  ULDC UR15, c[0x0][0x228] ;  /* 0x00008a00000f7ab9 */ /* 0x000fe20000000800 */
[----:B------:R-:W-:Y:S02]  /*56610*/  ISETP.LT.AND P1, PT, R152, UR13, !P0 ;  /* 0x0000000d98007c0c */ /* 0x000fe4000c721270 */
[----:B------:R-:W-:Y:S01]  /*56620*/  ISETP.LT.AND P3, PT, R153, UR14, !P0 ;  /* 0x0000000e99007c0c */ /* 0x000fe2000c761270 */
[----:B------:R-:W-:Y:S01]  /*56630*/  ULDC UR14, c[0x0][0x228] ;  /* 0x00008a00000e7ab9 */ /* 0x000fe20000000800 */
[----:B------:R-:W-:Y:S01]  /*56640*/  ISETP.LT.AND P2, PT, R154, UR12, !P0 ;  /* 0x0000000c9a007c0c */ /* 0x000fe2000c741270 */
[----:B------:R-:W-:Y:S01]  /*56650*/  ULDC UR12, c[0x0][0x248] ;  /* 0x00009200000c7ab9 */ /* 0x000fe20000000800 */
[----:B------:R-:W-:Y:S01]  /*56660*/  ISETP.LT.AND P0, PT, R23, UR25, !P0 ;  /* 0x0000001917007c0c */ /* 0x000fe2000c701270 */
[----:B-1----:R-:W-:Y:S01]  /*56670*/  VIADD R26, R26, UR12 ;  /* 0x0000000c1a1a7c36 */ /* 0x002fe20008000000 */
[----:B------:R-:W-:Y:S01]  /*56680*/  ULDC.64 UR12, c[0x0][0x228] ;  /* 0x00008a00000c7ab9 */ /* 0x000fe20000000a00 */
[----:B------:R-:W-:-:S04]  /*56690*/  ULDC UR25, c[0x0][0x228] ;  /* 0x00008a0000197ab9 */ /* 0x000fc80000000800 */
[----:B------:R-:W-:-:S04]  /*566a0*/  @P1 LOP3.LUT R13, R13, 0x80000000, RZ, 0xfc, !PT ;  /* 0x800000000d0d1812 */ /* 0x000fc800078efcff */
        /* <DEDUP_REMOVED lines=11> */
[----:B------:R-:W-:Y:S02]  /*56760*/  ISETP.LT.AND P2, PT, R154, UR19, !P0 ;  /* 0x000000139a007c0c */ /* 0x000fe4000c741270 */
[----:B------:R-:W-:Y:S01]  /*56770*/  ISETP.LT.AND P1, PT, R152, UR30, !P0 ;  /* 0x0000001e98007c0c */ /* 0x000fe2000c721270 */
[----:B-1----:R-:W-:Y:S02]  /*56780*/  VIADD R26, R26, UR12 ;  /* 0x0000000c1a1a7c36 */ /* 0x002fe40008000000 */
[----:B------:R-:W-:Y:S01]  /*56790*/  @P3 LOP3.LUT R13, R13, 0x20000000, RZ, 0xfc, !PT ;  /* 0x200000000d0d3812 */ /* 0x000fe200078efcff */
[----:B------:R-:W-:Y:S01]  /*567a0*/  ULDC UR12, c[0x0][0x228] ;  /* 0x00008a00000c7ab9 */ /* 0x000fe20000000800 */
[----:B------:R-:W-:Y:S01]  /*567b0*/  ULDC UR19, c[0x0][0x228] ;  /* 0x00008a0000137ab9 */ /* 0x000fe20000000800 */
[----:B------:R-:W-:Y:S01]  /*567c0*/  ULDC UR30, c[0x0][0x228] ;  /* 0x00008a00001e7ab9 */ /* 0x000fe20000000800 */
        /* <DEDUP_REMOVED lines=21> */
[----:B------:R-:W-:Y:S02]  /*56920*/  ISETP.LT.AND P0, PT, R23, UR5, !P0 ;  /* 0x0000000517007c0c */ /* 0x000fe4000c701270 */
        /* <DEDUP_REMOVED lines=13> */
[C---:B------:R-:W-:Y:S01]  /*56a00*/  IADD3 R106, R22.reuse, 0x2f, RZ ;  /* 0x0000002f166a7810 */ /* 0x040fe20007ffe0ff */
[----:B------:R-:W-:Y:S01]  /*56a10*/  ULDC UR7, c[0x0][0x228] ;  /* 0x00008a0000077ab9 */ /* 0x000fe20000000800 */
[----:B------:R-:W-:Y:S01]  /*56a20*/  VIADD R107, R22, 0x2e ;  /* 0x0000002e166b7836 */ /* 0x000fe20000000000 */
[----:B------:R-:W-:-:S04]  /*56a30*/  ULDC UR35, c[0x0][0x22c] ;  /* 0x00008b0000237ab9 */ /* 0x000fc80000000800 */
[----:B------:R-:W-:Y:S01]  /*56a40*/  @P3 LOP3.LUT R13, R13, 0x200000, RZ, 0xfc, !PT ;  /* 0x002000000d0d3812 */ /* 0x000fe200078efcff */
[----:B------:R-:W-:Y:S01]  /*56a50*/  VIADD R108, R22, 0x2d ;  /* 0x0000002d166c7836 */ /* 0x000fe20000000000 */
[----:B------:R-:W-:Y:S02]  /*56a60*/  ULDC UR38, c[0x0][0x228] ;  /* 0x00008a0000267ab9 */ /* 0x000fe40000000800 */
        /* <DEDUP_REMOVED lines=27> */
[----:B------:R-:W-:Y:S01]  /*56c20*/  ULDC.64 UR4, c[0x0][0x228] ;  /* 0x00008a0000047ab9 */ /* 0x000fe20000000a00 */
        /* <DEDUP_REMOVED lines=47> */
[----:B------:R-:W-:Y:S01]  /*56f20*/  VIADD R110, R22, 0x2c ;  /* 0x0000002c166e7836 */ /* 0x000fe20000000000 */
[----:B------:R-:W-:Y:S01]  /*56f30*/  ISETP.LT.AND P2, PT, R154, UR20, !P0 ;  /* 0x000000149a007c0c */ /* 0x000fe2000c741270 */
[----:B------:R-:W-:Y:S01]  /*56f40*/  ULDC UR20, c[0x0][0x248] ;  /* 0x0000920000147ab9 */ /* 0x000fe20000000800 */
[----:B------:R-:W-:Y:S01]  /*56f50*/  ISETP.LT.AND P1, PT, R152, UR50, !P0 ;  /* 0x0000003298007c0c */ /* 0x000fe2000c721270 */
[----:B------:R1:W-:Y:S01]  /*56f60*/  STL [R1+0x13d0], R26 ;  /* 0x0013d01a01007387 */ /* 0x0003e20000100800 */
[----:B------:R-:W-:-:S07]  /*56f70*/  ULDC UR45, c[0x0][0x228] ;  /* 0x00008a00002d7ab9 */ /* 0x000fce0000000800 */
        /* <DEDUP_REMOVED lines=36> */
[----:B------:R1:W-:Y:S01]  /*571c0*/  STL [R1+0x13b8], R26 ;  /* 0x0013b81a01007387 */ /* 0x0003e20000100800 */
[----:B------:R-:W-:Y:S01]  /*571d0*/  ISETP.LT.AND P1, PT, R152, UR29, !P0 ;  /* 0x0000001d98007c0c */ /* 0x000fe2000c721270 */
[----:B------:R-:W-:Y:S02]  /*571e0*/  ULDC UR29, c[0x0][0x228] ;  /* 0x00008a00001d7ab9 */ /* 0x000fe40000000800 */
        /* <DEDUP_REMOVED lines=26> */
[----:B------:R-:W-:Y:S01]  /*57390*/  VIADD R157, R22, 0x2a ;  /* 0x0000002a169d7836 */ /* 0x000fe20000000000 */
[----:B-1----:R-:W-:Y:S01]  /*573a0*/  IADD3 R26, R26, UR20, RZ ;  /* 0x000000141a1a7c10 */ /* 0x002fe2000fffe0ff */
[----:B------:R-:W-:Y:S01]  /*573b0*/  ULDC UR20, c[0x0][0x248] ;  /* 0x0000920000147ab9 */ /* 0x000fe20000000800 */
        /* <DEDUP_REMOVED lines=77> */
[C---:B------:R-:W-:Y:S01]  /*57890*/  IADD3 R159, R22.reuse, 0x28, RZ ;  /* 0x00000028169f7810 */ /* 0x040fe20007ffe0ff */
[----:B------:R-:W-:Y:S01]  /*578a0*/  ULDC UR52, c[0x0][0x228] ;  /* 0x00008a0000347ab9 */ /* 0x000fe20000000800 */
[----:B------:R-:W-:Y:S01]  /*578b0*/  VIADD R160, R22, 0x27 ;  /* 0x0000002716a07836 */ /* 0x000fe20000000000 */
[----:B------:R-:W-:-:S04]  /*578c0*/  ULDC UR61, c[0x0][0x228] ;  /* 0x00008a00003d7ab9 */ /* 0x000fc80000000800 */
        /* <DEDUP_REMOVED lines=17> */
[----:B------:R-:W-:-:S07]  /*579e0*/  ISETP.LT.AND P1, PT, R152, UR13, !P0 ;  /* 0x0000000d98007c0c */ /* 0x000fce000c721270 */
        /* <DEDUP_REMOVED lines=24> */
[C---:B------:R-:W-:Y:S01]  /*57b70*/  VIADD R161, R22.reuse, 0x26 ;  /* 0x0000002616a17836 */ /* 0x040fe20000000000 */
[----:B------:R-:W-:-:S03]  /*57b80*/  IADD3 R162, R22, 0x25, RZ ;  /* 0x0000002516a27810 */ /* 0x000fc60007ffe0ff */
[----:B------:R-:W-:Y:S01]  /*57b90*/  @P1 LOP3.LUT R11, R11, 0x80000000, RZ, 0xfc, !PT ;  /* 0x800000000b0b1812 */ /* 0x000fe200078efcff */
[----:B-1----:R-:W-:Y:S01]  /*57ba0*/  VIADD R26, R26, UR12 ;  /* 0x0000000c1a1a7c36 */ /* 0x002fe20008000000 */
[----:B------:R-:W-:Y:S01]  /*57bb0*/  ULDC.64 UR12, c[0x0][0x228] ;  /* 0x00008a00000c7ab9 */ /* 0x000fe20000000a00 */
[----:B------:R-:W-:Y:S01]  /*57bc0*/  VIADD R163, R22, 0x24 ;  /* 0x0000002416a37836 */ /* 0x000fe20000000000 */
[----:B------:R-:W-:Y:S02]  /*57bd0*/  LOP3.LUT R11, R11, 0xbfffffff, RZ, 0xc0, !PT ;  /* 0xbfffffff0b0b7812 */ /* 0x000fe400078ec0ff */
[----:B------:R-:W-:Y:S01]  /*57be0*/  LOP3.LUT R0, R0, 0x7fffffff, RZ, 0xc0, !PT ;  /* 0x7fffffff00007812 */ /* 0x000fe200078ec0ff */
[C---:B------:R-:W-:Y:S01]  /*57bf0*/  VIADD R164, R22.reuse, 0x23 ;  /* 0x0000002316a47836 */ /* 0x040fe20000000000 */
[----:B------:R-:W-:Y:S01]  /*57c00*/  @P0 LOP3.LUT R11, R11, 0x40000000, RZ, 0xfc, !PT ;  /* 0x400000000b0b0812 */ /* 0x000fe200078efcff */
[----:B------:R-:W-:Y:S01]  /*57c10*/  VIADD R165, R22, 0x22 ;  /* 0x0000002216a57836 */ /* 0x000fe20000000000 */
[----:B------:R-:W-:Y:S01]  /*57c20*/  ISETP.GE.AND P0, PT, R102, UR13, PT ;  /* 0x0000000d66007c0c */ /* 0x000fe2000bf06270 */
[----:B------:R-:W-:Y:S01]  /*57c30*/  ULDC UR14, c[0x0][0x228] ;  /* 0x00008a00000e7ab9 */ /* 0x000fe20000000800 */
        /* <DEDUP_REMOVED lines=28> */
[----:B------:R-:W-:Y:S01]  /*57e00*/  VIADD R167, R22, 0x20 ;  /* 0x0000002016a77836 */ /* 0x000fe20000000000 */
[----:B------:R-:W-:Y:S01]  /*57e10*/  ISETP.LT.AND P1, PT, R152, UR11, !P0 ;  /* 0x0000000b98007c0c */ /* 0x000fe2000c721270 */
[----:B------:R1:W-:Y:S01]  /*57e20*/  STL [R1+0x1384], R26 ;  /* 0x0013841a01007387 */ /* 0x0003e20000100800 */
[----:B------:R-:W-:Y:S01]  /*57e30*/  ULDC UR26, c[0x0][0x228] ;  /* 0x00008a00001a7ab9 */ /* 0x000fe20000000800 */
[----:B------:R-:W-:-:S06]  /*57e40*/  ULDC UR25, c[0x0][0x228] ;  /* 0x00008a0000197ab9 */ /* 0x000fcc0000000800 */
        /* <DEDUP_REMOVED lines=26> */
[----:B------:R-:W-:Y:S01]  /*57ff0*/  VIADD R168, R22, 0x1f ;  /* 0x0000001f16a87836 */ /* 0x000fe20000000000 */
[----:B------:R-:W-:Y:S01]  /*58000*/  LOP3.LUT R11, R11, 0xfff7ffff, RZ, 0xc0, !PT ;  /* 0xfff7ffff0b0b7812 */ /* 0x000fe200078ec0ff */
[----:B------:R-:W-:-:S03]  /*58010*/  ULDC UR31, c[0x0][0x228] ;  /* 0x00008a00001f7ab9 */ /* 0x000fc60000000800 */
[----:B------:R-:W-:Y:S02]  /*58020*/  @P1 LOP3.LUT R11, R11, 0x80000, RZ, 0xfc, !PT ;  /* 0x000800000b0b1812 */ /* 0x000fe400078efcff */
[----:B-1----:R-:W-:Y:S01]  /*58030*/  IADD3 R26, R26, UR4, RZ ;  /* 0x000000041a1a7c10 */ /* 0x002fe2000fffe0ff */
[----:B------:R-:W-:Y:S01]  /*58040*/  ULDC.64 UR4, c[0x0][0x228] ;  /* 0x00008a0000047ab9 */ /* 0x000fe20000000a00 */
        /* <DEDUP_REMOVED lines=73> */
[----:B------:R-:W-:-:S08]  /*584e0*/  VIADD R170, R22, 0x1d ;  /* 0x0000001d16aa7836 */ /* 0x000fd00000000000 */
[----:B------:R-:W-:Y:S01]  /*584f0*/  @P3 LOP3.LUT R11, R11, 0x20, RZ, 0xfc, !PT ;  /* 0x000000200b0b3812 */ /* 0x000fe200078efcff */
[----:B-1----:R-:W-:Y:S01]  /*58500*/  VIADD R26, R26, UR22 ;  /* 0x000000161a1a7c36 */ /* 0x002fe20008000000 */
[----:B------:R-:W-:Y:S01]  /*58510*/  ISETP.LT.AND P0, PT, R23, UR48, !P0 ;  /* 0x0000003017007c0c */ /* 0x000fe2000c701270 */
[----:B------:R-:W-:Y:S01]  /*58520*/  ULDC.64 UR22, c[0x0][0x228] ;  /* 0x00008a0000167ab9 */ /* 0x000fe20000000a00 */
[----:B------:R-:W-:Y:S01]  /*58530*/  LOP3.LUT R11, R11, 0xffffffef, RZ, 0xc0, !PT ;  /* 0xffffffef0b0b7812 */ /* 0x000fe200078ec0ff */
[C---:B------:R-:W-:Y:S01]  /*58540*/  VIADD R172, R22.reuse, 0x82 ;  /* 0x0000008216ac7836 */ /* 0x040fe20000000000 */
[----:B------:R1:W-:Y:S01]  /*58550*/  STL [R1+0x1360], R26 ;  /* 0x0013601a01007387 */ /* 0x0003e20000100800 */
[----:B------:R-:W-:Y:S01]  /*58560*/  VIADD R171, R22, 0x1c ;  /* 0x0000001c16ab7836 */ /* 0x000fe20000000000 */
[----:B------:R-:W-:Y:S01]  /*58570*/  @P2 LOP3.LUT R11, R11, 0x10, RZ, 0xfc, !PT ;  /* 0x000000100b0b2812 */ /* 0x000fe200078efcff */
[----:B------:R-:W-:Y:S01]  /*58580*/  ULDC UR48, c[0x0][0x228] ;  /* 0x00008a0000307ab9 */ /* 0x000fe20000000800 */
[----:B------:R-:W-:-:S02]  /*58590*/  ULDC UR47, c[0x0][0x228] ;  /* 0x00008a00002f7ab9 */ /* 0x000fc40000000800 */
        /* <DEDUP_REMOVED lines=9> */
[----:B------:R-:W-:Y:S01]  /*58630*/  ISETP.LT.AND P2, PT, R154, UR44, !P0 ;  /* 0x0000002c9a007c0c */ /* 0x000fe2000c741270 */
[----:B------:R-:W-:Y:S01]  /*58640*/  ULDC UR44, c[0x0][0x22c] ;  /* 0x00008b00002c7ab9 */ /* 0x000fe20000000800 */
[----:B------:R-:W-:Y:S01]  /*58650*/  ISETP.LT.AND P0, PT, R23, UR46, !P0 ;  /* 0x0000002e17007c0c */ /* 0x000fe2000c701270 */
[----:B------:R-:W-:-:S06]  /*58660*/  ULDC UR46, c[0x0][0x228] ;  /* 0x00008a00002e7ab9 */ /* 0x000fcc0000000800 */
[----:B------:R-:W-:Y:S02]  /*58670*/  @P1 LOP3.LUT R10, R10, 0x80000000, RZ, 0xfc, !PT ;  /* 0x800000000a0a1812 */ /* 0x000fe400078efcff */
[----:B-1----:R-:W-:Y:S01]  /*58680*/  IADD3 R26, R26, UR22, RZ ;  /* 0x000000161a1a7c10 */ /* 0x002fe2000fffe0ff */
[----:B------:R-:W-:Y:S01]  /*58690*/  ULDC.64 UR22, c[0x0][0x228] ;  /* 0x00008a0000167ab9 */ /* 0x000fe20000000a00 */
[----:B------:R-:W-:Y:S02]  /*586a0*/  LOP3.LUT R10, R10, 0xbfffffff, RZ, 0xc0, !PT ;  /* 0xbfffffff0a0a7812 */ /* 0x000fe400078ec0ff */
[----:B------:R-:W-:Y:S02]  /*586b0*/  LOP3.LUT R11, R11, 0xfffffffd, RZ, 0xc0, !PT ;  /* 0xfffffffd0b0b7812 */ /* 0x000fe400078ec0ff */
[----:B------:R-:W-:Y:S02]  /*586c0*/  @P0 LOP3.LUT R10, R10, 0x40000000, RZ, 0xfc, !PT ;  /* 0x400000000a0a0812 */ /* 0x000fe400078efcff */
[----:B------:R-:W-:Y:S01]  /*586d0*/  ISETP.GE.AND P0, PT, R156, UR23, PT ;  /* 0x000000179c007c0c */ /* 0x000fe2000bf06270 */
[----:B------:R1:W-:Y:S01]  /*586e0*/  STL [R1+0x1358], R26 ;  /* 0x0013581a01007387 */ /* 0x0003e20000100800 */
[----:B------:R-:W-:Y:S01]  /*586f0*/  @P3 LOP3.LUT R11, R11, 0x2, RZ, 0xfc, !PT ;  /* 0x000000020b0b3812 */ /* 0x000fe200078efcff */
[----:B------:R-:W-:Y:S01]  /*58700*/  ULDC UR23, c[0x0][0x248] ;  /* 0x0000920000177ab9 */ /* 0x000fe20000000800 */
[----:B------:R-:W-:Y:S01]  /*58710*/  ISETP.LT.AND P3, PT, R153, UR22, !P0 ;  /* 0x0000001699007c0c */ /* 0x000fe2000c761270 */
[----:B------:R-:W-:Y:S01]  /*58720*/  ULDC UR22, c[0x0][0x248] ;  /* 0x0000920000167ab9 */ /* 0x000fe20000000800 */
[----:B------:R-:W-:-:S02]  /*58730*/  LOP3.LUT R11, R11, 0xfffffffe, RZ, 0xc0, !PT ;  /* 0xfffffffe0b0b7812 */ /* 0x000fc400078ec0ff */
[----:B------:R-:W-:Y:S02]  /*58740*/  LOP3.LUT R10, R10, 0xdfffffff, RZ, 0xc0, !PT ;  /* 0xdfffffff0a0a7812 */ /* 0x000fe400078ec0ff */
        /* <DEDUP_REMOVED lines=59> */
[----:B------:R-:W-:Y:S01]  /*58b00*/  ULDC.64 UR20, c[0x0][0x228] ;  /* 0x00008a0000147ab9 */ /* 0x000fe20000000a00 */
        /* <DEDUP_REMOVED lines=12> */
[----:B------:R-:W-:-:S03]  /*58bd0*/  ULDC UR56, c[0x0][0x248] ;  /* 0x0000920000387ab9 */ /* 0x000fc60000000800 */
[----:B------:R-:W-:-:S04]  /*58be0*/  @P1 LOP3.LUT R10, R10, 0x8000, RZ, 0xfc, !PT ;  /* 0x000080000a0a1812 */ /* 0x000fc800078efcff */
[----:B------:R-:W-:-:S04]  /*58bf0*/  LOP3.LUT R10, R10, 0xffffbfff, RZ, 0xc0, !PT ;  /* 0xffffbfff0a0a7812 */ /* 0x000fc800078ec0ff */
[----:B------:R-:W-:Y:S02]  /*58c00*/  @P0 LOP3.LUT R10, R10, 0x4000, RZ, 0xfc, !PT ;  /* 0x000040000a0a0812 */ /* 0x000fe400078efcff */
[----:B------:R-:W-:-:S04]  /*58c10*/  ISETP.GE.AND P0, PT, R160, UR21, PT ;  /* 0x00000015a0007c0c */ /* 0x000fc8000bf06270 */
[----:B------:R-:W-:Y:S01]  /*58c20*/  ISETP.LT.AND P3, PT, R153, UR20, !P0 ;  /* 0x0000001499007c0c */ /* 0x000fe2000c761270 */
[----:B------:R1:W-:Y:S01]  /*58c30*/  STL [R1+0x1344], R26 ;  /* 0x0013441a01007387 */ /* 0x0003e20000100800 */
[----:B------:R-:W-:Y:S01]  /*58c40*/  ISETP.LT.AND P2, PT, R154, UR59, !P0 ;  /* 0x0000003b9a007c0c */ /* 0x000fe2000c741270 */
[----:B------:R-:W-:Y:S01]  /*58c50*/  ULDC.64 UR20, c[0x0][0x228] ;  /* 0x00008a0000147ab9 */ /* 0x000fe20000000a00 */
        /* <DEDUP_REMOVED lines=25> */
[----:B-1----:R-:W-:Y:S02]  /*58df0*/  IADD3 R26, R26, UR23, RZ ;  /* 0x000000171a1a7c10 */ /* 0x002fe4000fffe0ff */
[----:B------:R-:W-:Y:S01]  /*58e00*/  ISETP.LT.AND P0, PT, R23, UR7, !P0 ;  /* 0x0000000717007c0c */ /* 0x000fe2000c701270 */
[----:B------:R-:W-:Y:S01]  /*58e10*/  ULDC UR7, c[0x0][0x228] ;  /* 0x00008a0000077ab9 */ /* 0x000fe20000000800 */
[----:B------:R-:W-:Y:S01]  /*58e20*/  LOP3.LUT R10, R10, 0xffffff7f, RZ, 0xc0, !PT ;  /* 0xffffff7f0a0a7812 */ /* 0x000fe200078ec0ff */
[----:B------:R1:W-:Y:S03]  /*58e30*/  STL [R1+0x1340], R26 ;  /* 0x0013401a01007387 */ /* 0x0003e60000100800 */
[----:B------:R-:W-:-:S04]  /*58e40*/  @P1 LOP3.LUT R10, R10, 0x80, RZ, 0xfc, !PT ;  /* 0x000000800a0a1812 */ /* 0x000fc800078efcff */
[----:B------:R-:W-:Y:S01]  /*58e50*/  LOP3.LUT R10, R10, 0xffffffbf, RZ, 0xc0, !PT ;  /* 0xffffffbf0a0a7812 */ /* 0x000fe200078ec0ff */
[----:B-1----:R-:W-:-:S03]  /*58e60*/  VIADD R26, R26, UR22 ;  /* 0x000000161a1a7c36 */ /* 0x002fc60008000000 */
[----:B------:R-:W-:Y:S01]  /*58e70*/  @P0 LOP3.LUT R10, R10, 0x40, RZ, 0xfc, !PT ;  /* 0x000000400a0a0812 */ /* 0x000fe200078efcff */
[----:B------:R-:W-:Y:S01]  /*58e80*/  ULDC.64 UR22, c[0x0][0x228] ;  /* 0x00008a0000167ab9 */ /* 0x000fe20000000a00 */
[----:B------:R1:W-:Y:S01]  /*58e90*/  STL [R1+0x1334], R26 ;  /* 0x0013341a01007387 */ /* 0x0003e20000100800 */
[----:B------:R-:W-:Y:S01]  /*58ea0*/  ISETP.GE.AND P0, PT, R162, UR36, PT ;  /* 0x00000024a2007c0c */ /* 0x000fe2000bf06270 */
[----:B------:R-:W-:Y:S01]  /*58eb0*/  ULDC UR36, c[0x0][0x228] ;  /* 0x00008a0000247ab9 */ /* 0x000fe20000000800 */
[----:B-1----:R-:W-:Y:S02]  /*58ec0*/  VIADD R26, R26, UR38 ;  /* 0x000000261a1a7c36 */ /* 0x002fe40008000000 */
[----:B------:R-:W-:Y:S01]  /*58ed0*/  ISETP.LT.AND P3, PT, R153, UR61, !P0 ;  /* 0x0000003d99007c0c */ /* 0x000fe2000c761270 */
[----:B------:R-:W-:Y:S02]  /*58ee0*/  ULDC UR61, c[0x0][0x228] ;  /* 0x00008a00003d7ab9 */ /* 0x000fe40000000800 */
[----:B------:R1:W-:Y:S01]  /*58ef0*/  STL [R1+0x1330], R26 ;  /* 0x0013301a01007387 */ /* 0x0003e20000100800 */
[----:B------:R-:W-:Y:S01]  /*58f00*/  ISETP.LT.AND P2, PT, R154, UR39, !P0 ;  /* 0x000000279a007c0c */ /* 0x000fe2000c741270 */
[----:B------:R-:W-:Y:S01]  /*58f10*/  ULDC.64 UR38, c[0x0][0x228] ;  /* 0x00008a0000267ab9 */ /* 0x000fe20000000a00 */
[----:B-1----:R-:W-:Y:S01]  /*58f20*/  VIADD R26, R26, UR54 ;  /* 0x000000361a1a7c36 */ /* 0x002fe20008000000 */
[----:B------:R-:W-:-:S04]  /*58f30*/  LOP3.LUT R10, R10, 0xffffffdf, RZ, 0xc0, !PT ;  /* 0xffffffdf0a0a7812 */ /* 0x000fc800078ec0ff */
[----:B------:R1:W-:Y:S02]  /*58f40*/  STL [R1+0x1328], R26 ;  /* 0x0013281a01007387 */ /* 0x0003e40000100800 */
[----:B------:R-:W-:Y:S01]  /*58f50*/  @P3 LOP3.LUT R10, R10, 0x20, RZ, 0xfc, !PT ;  /* 0x000000200a0a3812 */ /* 0x000fe200078efcff */
[----:B-1----:R-:W-:-:S05]  /*58f60*/  VIADD R26, R26, UR53 ;  /* 0x000000351a1a7c36 */ /* 0x002fca0008000000 */
[----:B------:R1:W-:Y:S01]  /*58f70*/  STL [R1+0x1324], R26 ;  /* 0x0013241a01007387 */ /* 0x0003e20000100800 */
[----:B------:R-:W-:Y:S02]  /*58f80*/  ISETP.LT.AND P1, PT, R152, UR37, !P0 ;  /* 0x0000002598007c0c */ /* 0x000fe4000c721270 */
[----:B------:R-:W-:Y:S02]  /*58f90*/  LOP3.LUT R10, R10, 0xffffffef, RZ, 0xc0, !PT ;  /* 0xffffffef0a0a7812 */ /* 0x000fe400078ec0ff */
[----:B-1----:R-:W-:-:S05]  /*58fa0*/  IADD3 R26, R26, UR52, RZ ;  /* 0x000000341a1a7c10 */ /* 0x002fca000fffe0ff */
[----:B------:R1:W-:Y:S01]  /*58fb0*/  STL [R1+0x1320], R26 ;  /* 0x0013201a01007387 */ /* 0x0003e20000100800 */
[----:B------:R-:W-:Y:S02]  /*58fc0*/  @P2 LOP3.LUT R10, R10, 0x10, RZ, 0xfc, !PT ;  /* 0x000000100a0a2812 */ /* 0x000fe400078efcff */
[----:B------:R-:W-:Y:S01]  /*58fd0*/  ISETP.LT.AND P0, PT, R23, UR36, !P0 ;  /* 0x0000002417007c0c */ /* 0x000fe2000c701270 */
[----:B------:R-:W-:Y:S01]  /*58fe0*/  ULDC.64 UR36, c[0x0][0x228] ;  /* 0x00008a0000247ab9 */ /* 0x000fe20000000a00 */
[----:B-1----:R-:W-:Y:S01]  /*58ff0*/  VIADD R26, R26, UR55 ;  /* 0x000000371a1a7c36 */ /* 0x002fe20008000000 */
[----:B------:R-:W-:-:S04]  /*59000*/  LOP3.LUT R10, R10, 0xfffffff7, RZ, 0xc0, !PT ;  /* 0xfffffff70a0a7812 */ /* 0x000fc800078ec0ff */
[----:B------:R1:W-:Y:S01]  /*59010*/  STL [R1+0x1318], R26 ;  /* 0x0013181a01007387 */ /* 0x0003e20000100800 */
[----:B------:R-:W-:Y:S01]  /*59020*/  @P1 LOP3.LUT R10, R10, 0x8, RZ, 0xfc, !PT ;  /* 0x000000080a0a1812 */ /* 0x000fe200078efcff */
[----:B-1----:R-:W-:-:S04]  /*59030*/  VIADD R26, R26, UR56 ;  /* 0x000000381a1a7c36 */ /* 0x002fc80008000000 */
[----:B------:R-:W-:Y:S01]  /*59040*/  VIADD R27, R26, UR57 ;  /* 0x000000391a1b7c36 */ /* 0x000fe20008000000 */
[----:B------:R1:W-:Y:S01]  /*59050*/  STL [R1+0x1314], R26 ;  /* 0x0013141a01007387 */ /* 0x0003e20000100800 */
[----:B------:R-:W-:-:S03]  /*59060*/  LOP3.LUT R10, R10, 0xfffffffb, RZ, 0xc0, !PT ;  /* 0xfffffffb0a0a7812 */ /* 0x000fc600078ec0ff */
[----:B-1----:R-:W2:Y:S01]  /*59070*/  LDL.LU R26, [R1+0x1c54] ;  /* 0x001c5400011a7983 */ /* 0x002ea20000300800 */
[----:B------:R-:W-:Y:S02]  /*59080*/  @P0 LOP3.LUT R10, R10, 0x4, RZ, 0xfc, !PT ;  /* 0x000000040a0a0812 */ /* 0x000fe400078efcff */
[----:B------:R-:W-:Y:S01]  /*59090*/  ISETP.GE.AND P0, PT, R163, UR21, PT ;  /* 0x00000015a3007c0c */ /* 0x000fe2000bf06270 */
[----:B------:R-:W-:-:S03]  /*590a0*/  ULDC UR21, c[0x0][0x228] ;  /* 0x00008a0000157ab9 */ /* 0x000fc60000000800 */
[----:B------:R-:W-:Y:S02]  /*590b0*/  ISETP.LT.AND P1, PT, R153, UR20, !P0 ;  /* 0x0000001499007c0c */ /* 0x000fe4000c721270 */
[----:B------:R-:W-:Y:S02]  /*590c0*/  ISETP.LT.AND P2, PT, R152, UR7, !P0 ;  /* 0x0000000798007c0c */ /* 0x000fe4000c741270 */
[----:B------:R-:W-:-:S09]  /*590d0*/  LOP3.LUT R10, R10, 0xfffffffd, RZ, 0xc0, !PT ;  /* 0xfffffffd0a0a7812 */ /* 0x000fd200078ec0ff */
[----:B------:R-:W-:Y:S02]  /*590e0*/  @P1 LOP3.LUT R10, R10, 0x2, RZ, 0xfc, !PT ;  /* 0x000000020a0a1812 */ /* 0x000fe400078efcff */
[----:B------:R-:W-:Y:S02]  /*590f0*/  ISETP.LT.AND P1, PT, R23, UR61, !P0 ;  /* 0x0000003d17007c0c */ /* 0x000fe4000c721270 */
[----:B------:R-:W-:Y:S02]  /*59100*/  @P2 LOP3.LUT R0, R0, 0x80000000, RZ, 0xfc, !PT ;  /* 0x8000000000002812 */ /* 0x000fe400078efcff */
[----:B------:R-:W-:Y:S02]  /*59110*/  ISETP.LT.AND P3, PT, R154, UR21, !P0 ;  /* 0x000000159a007c0c */ /* 0x000fe4000c761270 */
[----:B------:R-:W-:Y:S02]  /*59120*/  LOP3.LUT R0, R0, 0xbfffffff, RZ, 0xc0, !PT ;  /* 0xbfffffff00007812 */ /* 0x000fe400078ec0ff */
[----:B------:R-:W-:-:S05]  /*59130*/  ISETP.GE.AND P0, PT, R164, UR23, PT ;  /* 0x00000017a4007c0c */ /* 0x000fca000bf06270 */
[----:B------:R-:W-:Y:S02]  /*59140*/  @P1 LOP3.LUT R0, R0, 0x40000000, RZ, 0xfc, !PT ;  /* 0x4000000000001812 */ /* 0x000fe400078efcff */
[----:B------:R-:W-:Y:S02]  /*59150*/  ISETP.LT.AND P1, PT, R153, UR22, !P0 ;  /* 0x0000001699007c0c */ /* 0x000fe4000c721270 */
[----:B------:R-:W-:Y:S02]  /*59160*/  LOP3.LUT R10, R10, 0xfffffffe, RZ, 0xc0, !PT ;  /* 0xfffffffe0a0a7812 */ /* 0x000fe400078ec0ff */
[----:B------:R-:W-:Y:S02]  /*59170*/  LOP3.LUT R0, R0, 0xdfffffff, RZ, 0xc0, !PT ;  /* 0xdfffffff00007812 */ /* 0x000fe400078ec0ff */
[----:B------:R-:W-:Y:S02]  /*59180*/  @P3 LOP3.LUT R10, R10, 0x1, RZ, 0xfc, !PT ;  /* 0x000000010a0a3812 */ /* 0x000fe400078efcff */
[----:B------:R-:W-:-:S02]  /*59190*/  ISETP.LT.AND P3, PT, R154, UR13, !P0 ;  /* 0x0000000d9a007c0c */ /* 0x000fc4000c761270 */
[----:B------:R-:W-:-:S03]  /*591a0*/  ISETP.LT.AND P2, PT, R152, UR12, !P0 ;  /* 0x0000000c98007c0c */ /* 0x000fc6000c741270 */
[----:B------:R-:W-:-:S04]  /*591b0*/  @P1 LOP3.LUT R0, R0, 0x20000000, RZ, 0xfc, !PT ;  /* 0x2000000000001812 */ /* 0x000fc800078efcff */
[----:B------:R-:W-:-:S04]  /*591c0*/  LOP3.LUT R0, R0, 0xefffffff, RZ, 0xc0, !PT ;  /* 0xefffffff00007812 */ /* 0x000fc800078ec0ff */
[----:B------:R-:W-:Y:S02]  /*591d0*/  @P3 LOP3.LUT R0, R0, 0x10000000, RZ, 0xfc, !PT ;  /* 0x1000000000003812 */ /* 0x000fe400078efcff */
[----:B------:R-:W-:Y:S02]  /*591e0*/  ISETP.LT.AND P1, PT, R23, UR11, !P0 ;  /* 0x0000000b17007c0c */ /* 0x000fe4000c721270 */
[----:B------:R-:W-:-:S04]  /*591f0*/  LOP3.LUT R0, R0, 0xf7ffffff, RZ, 0xc0, !PT ;  /* 0xf7ffffff00007812 */ /* 0x000fc800078ec0ff */
[----:B------:R-:W-:Y:S02]  /*59200*/  @P2 LOP3.LUT R0, R0, 0x8000000, RZ, 0xfc, !PT ;  /* 0x0800000000002812 */ /* 0x000fe400078efcff */
[----:B------:R-:W-:Y:S02]  /*59210*/  ISETP.GE.AND P0, PT, R165, UR16, PT ;  /* 0x00000010a5007c0c */ /* 0x000fe4000bf06270 */
[----:B------:R-:W-:-:S04]  /*59220*/  LOP3.LUT R0, R0, 0xfbffffff, RZ, 0xc0, !PT ;  /* 0xfbffffff00007812 */ /* 0x000fc800078ec0ff */
[----:B------:R-:W-:Y:S02]  /*59230*/  @P1 LOP3.LUT R0, R0, 0x4000000, RZ, 0xfc, !PT ;  /* 0x0400000000001812 */ /* 0x000fe400078efcff */
[----:B------:R-:W-:Y:S02]  /*59240*/  ISETP.LT.AND P1, PT, R153, UR15, !P0 ;  /* 0x0000000f99007c0c */ /* 0x000fe4000c721270 */
[----:B------:R-:W-:Y:S02]  /*59250*/  ISETP.LT.AND P3, PT, R154, UR14, !P0 ;  /* 0x0000000e9a007c0c */ /* 0x000fe4000c761270 */
[----:B------:R-:W-:Y:S02]  /*59260*/  LOP3.LUT R0, R0, 0xfdffffff, RZ, 0xc0, !PT ;  /* 0xfdffffff00007812 */ /* 0x000fe400078ec0ff */
[----:B------:R-:W-:-:S07]  /*59270*/  ISETP.LT.AND P2, PT, R152, UR19, !P0 ;  /* 0x0000001398007c0c */ /* 0x000fce000c741270 */
        /* <DEDUP_REMOVED lines=56> */
[----:B------:R-:W-:Y:S02]  /*59600*/  LOP3.LUT R0, R0, 0xffffff7f, RZ, 0xc0, !PT ;  /* 0xffffff7f00007812 */ /* 0x000fe400078ec0ff */
[----:B------:R-:W-:Y:S02]  /*59610*/  ISETP.GE.AND P0, PT, R170, UR43, PT ;  /* 0x0000002baa007c0c */ /* 0x000fe4000bf06270 */
[----:B------:R-:W-:Y:S02]  /*59620*/  @P2 LOP3.LUT R0, R0, 0x80, RZ, 0xfc, !PT ;  /* 0x0000008000002812 */ /* 0x000fe400078efcff */
[----:B------:R-:W-:-:S02]  /*59630*/  ISETP.LT.AND P3, PT, R153, UR42, !P0 ;  /* 0x0000002a99007c0c */ /* 0x000fc4000c761270 */
[----:B------:R-:W-:-:S04]  /*59640*/  LOP3.LUT R0, R0, 0xffffffbf, RZ, 0xc0, !PT ;  /* 0xffffffbf00007812 */ /* 0x000fc800078ec0ff */
[----:B------:R-:W-:Y:S02]  /*59650*/  @P1 LOP3.LUT R0, R0, 0x40, RZ, 0xfc, !PT ;  /* 0x0000004000001812 */ /* 0x000fe400078efcff */
[----:B------:R-:W-:Y:S02]  /*59660*/  ISETP.LT.AND P2, PT, R154, UR41, !P0 ;  /* 0x000000299a007c0c */ /* 0x000fe4000c741270 */
[----:B------:R-:W-:-:S04]  /*59670*/  LOP3.LUT R0, R0, 0xffffffdf, RZ, 0xc0, !PT ;  /* 0xffffffdf00007812 */ /* 0x000fc800078ec0ff */
[----:B------:R-:W-:Y:S02]  /*59680*/  @P3 LOP3.LUT R0, R0, 0x20, RZ, 0xfc, !PT ;  /* 0x0000002000003812 */ /* 0x000fe400078efcff */
[----:B------:R-:W-:Y:S02]  /*59690*/  ISETP.LT.AND P1, PT, R152, UR51, !P0 ;  /* 0x0000003398007c0c */ /* 0x000fe4000c721270 */
[----:B------:R-:W-:-:S04]  /*596a0*/  LOP3.LUT R0, R0, 0xfffffffb, RZ, 0xc0, !PT ;  /* 0xfffffffb00007812 */ /* 0x000fc800078ec0ff */
[----:B------:R-:W-:Y:S02]  /*596b0*/  @P2 LOP3.LUT R0, R0, 0x4, RZ, 0xfc, !PT ;  /* 0x0000000400002812 */ /* 0x000fe400078efcff */
[----:B------:R-:W-:Y:S02]  /*596c0*/  ISETP.LT.AND P0, PT, R23, UR50, !P0 ;  /* 0x0000003217007c0c */ /* 0x000fe4000c701270 */
[----:B------:R-:W-:Y:S01]  /*596d0*/  LOP3.LUT R0, R0, 0xfffffffd, RZ, 0xc0, !PT ;  /* 0xfffffffd00007812 */ /* 0x000fe200078ec0ff */
[----:B------:R1:W-:Y:S03]  /*596e0*/  STL [R1+0x1310], R27 ;  /* 0x0013101b01007387 */ /* 0x0003e60000100800 */
[----:B------:R-:W-:-:S04]  /*596f0*/  @P1 LOP3.LUT R0, R0, 0x2, RZ, 0xfc, !PT ;  /* 0x0000000200001812 */ /* 0x000fc800078efcff */
[----:B------:R-:W-:Y:S01]  /*59700*/  LOP3.LUT R0, R0, 0xfffffffe, RZ, 0xc0, !PT ;  /* 0xfffffffe00007812 */ /* 0x000fe200078ec0ff */
[----:B-1----:R-:W-:-:S03]  /*59710*/  VIADD R27, R27, UR58 ;  /* 0x0000003a1b1b7c36 */ /* 0x002fc60008000000 */
[----:B------:R-:W-:Y:S02]  /*59720*/  @P0 LOP3.LUT R0, R0, 0x1, RZ, 0xfc, !PT ;  /* 0x0000000100000812 */ /* 0x000fe400078efcff */
[----:B--2---:R-:W-:Y:S01]  /*59730*/  ISETP.GE.AND P0, PT, R172, R26, PT ;  /* 0x0000001aac00720c */ /* 0x004fe20003f06270 */
[----:B------:R1:W-:Y:S03]  /*59740*/  STL [R1+0x1304], R27 ;  /* 0x0013041b01007387 */ /* 0x0003e60000100800 */
[----:B------:R-:W-:Y:S02]  /*59750*/  ISETP.LT.AND P6, PT, R152, UR10, !P0 ;  /* 0x0000000a98007c0c */ /* 0x000fe4000c7c1270 */
[----:B-1----:R-:W-:-:S05]  /*59760*/  IADD3 R27, R27, UR59, RZ ;  /* 0x0000003b1b1b7c10 */ /* 0x002fca000fffe0ff */
[----:B------:R1:W-:Y:S01]  /*59770*/  STL [R1+0x1300], R27 ;  /* 0x0013001b01007387 */ /* 0x0003e20000100800 */
[----:B------:R-:W-:Y:S01]  /*59780*/  LOP3.LUT R0, R0, 0xffffffef, RZ, 0xc0, !PT ;  /* 0xffffffef00007812 */ /* 0x000fe200078ec0ff */
[----:B-1----:R-:W-:-:S05]  /*59790*/  VIADD R27, R27, UR60 ;  /* 0x0000003c1b1b7c36 */ /* 0x002fca0008000000 */
[----:B------:R-:W-:Y:S01]  /*597a0*/  STL [R1+0x13e0], R27 ;  /* 0x0013e01b01007387 */ /* 0x000fe20000100800 */
[----:B------:R-:W-:Y:S02]  /*597b0*/  @P6 LOP3.LUT R0, R0, 0x10, RZ, 0xfc, !PT ;  /* 0x0000001000006812 */ /* 0x000fe400078efcff */
[----:B------:R-:W-:Y:S02]  /*597c0*/  ISETP.LT.AND P6, PT, R23, UR32, !P0 ;  /* 0x0000002017007c0c */ /* 0x000fe4000c7c1270 */
[----:B------:R-:W-:Y:S02]  /*597d0*/  ISETP.GE.AND P4, PT, R171, UR39, PT ;  /* 0x00000027ab007c0c */ /* 0x000fe4000bf86270 */
[----:B------:R-:W-:Y:S02]  /*597e0*/  LOP3.LUT R0, R0, 0xfffffff7, RZ, 0xc0, !PT ;  /* 0xfffffff700007812 */ /* 0x000fe400078ec0ff */
[----:B------:R-:W-:Y:S02]  /*597f0*/  ISETP.LT.AND P1, PT, R153, UR38, !P4 ;  /* 0x0000002699007c0c */ /* 0x000fe4000e721270 */
[----:B------:R-:W-:-:S02]  /*59800*/  ISETP.LT.AND P2, PT, R154, UR49, !P4 ;  /* 0x000000319a007c0c */ /* 0x000fc4000e741270 */
[----:B------:R-:W-:Y:S02]  /*59810*/  ISETP.LT.AND P3, PT, R152, UR48, !P4 ;  /* 0x0000003098007c0c */ /* 0x000fe4000e761270 */
[C---:B------:R-:W-:Y:S02]  /*59820*/  ISETP.LT.AND P4, PT, R23.reuse, UR47, !P4 ;  /* 0x0000002f17007c0c */ /* 0x040fe4000e781270 */
[----:B------:R-:W-:Y:S02]  /*59830*/  ISETP.GE.AND P5, PT, R23, UR6, PT ;  /* 0x0000000617007c0c */ /* 0x000fe4000bfa6270 */
[----:B------:R-:W-:Y:S02]  /*59840*/  @P6 LOP3.LUT R0, R0, 0x8, RZ, 0xfc, !PT ;  /* 0x0000000800006812 */ /* 0x000fe400078efcff */
[----:B------:R-:W-:Y:S01]  /*59850*/  LOP3.LUT R21, R21, 0xffbfffff, RZ, 0xc0, !PT ;  /* 0xffbfffff15157812 */ /* 0x000fe200078ec0ff */
[----:B------:R-:W-:Y:S01]  /*59860*/  STL [R1+0x1c8c], R13 ;  /* 0x001c8c0d01007387 */ /* 0x000fe20000100800 */
[----:B------:R-:W-:Y:S02]  /*59870*/  BAR.SYNC.DEFER_BLOCKING 0x0 ;  /* 0x0000000000007b1d */ /* 0x000fe40000010000 */
[----:B------:R-:W-:Y:S01]  /*59880*/  @P0 LOP3.LUT R21, R21, 0x400000, RZ, 0xfc, !PT ;  /* 0x0040000015150812 */ /* 0x000fe200078efcff */
[----:B------:R-:W-:Y:S01]  /*59890*/  IMAD.MOV.U32 R38, RZ, RZ, R132 ;  /* 0x000000ffff267224 */ /* 0x000fe200078e0084 */
[----:B------:R-:W-:Y:S01]  /*598a0*/  MOV R39, R134 ;  /* 0x0000008600277202 */ /* 0x000fe20000000f00 */
[----:B------:R-:W-:Y:S01]  /*598b0*/  IMAD.MOV.U32 R47, RZ, RZ, R139 ;  /* 0x000000ffff2f7224 */ /* 0x000fe200078e008b */
[----:B------:R-:W-:Y:S01]  /*598c0*/  MOV R46, R137 ;  /* 0x00000089002e7202 */ /* 0x000fe20000000f00 */
[----:B------:R-:W-:Y:S01]  /*598d0*/  IMAD.MOV.U32 R78, RZ, RZ, R141 ;  /* 0x000000ffff4e7224 */ /* 0x000fe200078e008d */
[----:B------:R-:W-:Y:S01]  /*598e0*/  MOV R79, R143 ;  /* 0x0000008f004f7202 */ /* 0x000fe20000000f00 */
[----:B------:R-:W-:Y:S01]  /*598f0*/  STL [R1+0x1c88], R14 ;  /* 0x001c880e01007387 */ /* 0x000fe20000100800 */
[----:B------:R-:W-:Y:S01]  /*59900*/  IMAD.MOV.U32 R110, RZ, RZ, R145 ;  /* 0x000000ffff6e7224 */ /* 0x000fe200078e0091 */
[----:B------:R-:W-:Y:S01]  /*59910*/  ULDC UR4, c[0x0][0x22c] ;  /* 0x00008b0000047ab9 */ /* 0x000fe20000000800 */
[----:B------:R-:W-:Y:S01]  /*59920*/  ULDC UR10, c[0x0][0x248] ;  /* 0x00009200000a7ab9 */ /* 0x000fe20000000800 */
[----:B------:R-:W-:Y:S01]  /*59930*/  STL [R1+0x1c84], R15 ;  /* 0x001c840f01007387 */ /* 0x000fe20000100800 */
[----:B------:R-:W-:Y:S01]  /*59940*/  ULDC.64 UR6, c[0x0][0x228] ;  /* 0x00008a0000067ab9 */ /* 0x000fe20000000a00 */
[----:B------:R-:W-:Y:S01]  /*59950*/  ULDC UR5, c[0x0][0x228] ;  /* 0x00008a0000057ab9 */ /* 0x000fe20000000800 */
[----:B------:R-:W-:Y:S01]  /*59960*/  ULDC UR11, c[0x0][0x248] ;  /* 0x00009200000b7ab9 */ /* 0x000fe20000000800 */
[----:B------:R-:W-:Y:S01]  /*59970*/  STL [R1+0x1c80], R16 ;  /* 0x001c801001007387 */ /* 0x000fe20000100800 */
[----:B------:R-:W-:Y:S01]  /*59980*/  ULDC UR12, c[0x0][0x248] ;  /* 0x00009200000c7ab9 */ /* 0x000fe20000000800 */
[----:B------:R-:W-:-:S02]  /*59990*/  LOP3.LUT P0, RZ, R0, 0x100, RZ, 0xc0, !PT ;  /* 0x0000010000ff7812 */ /* 0x000fc4000780c0ff */
[----:B------:R-:W-:Y:S04]  /*599a0*/  STL [R1+0x1c78], R17 ;  /* 0x001c781101007387 */ /* 0x000fe80000100800 */
[----:B------:R-:W-:Y:S04]  /*599b0*/  STL [R1+0x1c74], R18 ;  /* 0x001c741201007387 */ /* 0x000fe80000100800 */
[----:B------:R-:W-:Y:S04]  /*599c0*/  STL [R1+0x1c6c], R19 ;  /* 0x001c6c1301007387 */ /* 0x000fe80000100800 */
[----:B------:R-:W-:Y:S04]  /*599d0*/  STL [R1+0x1c68], R20 ;  /* 0x001c681401007387 */ /* 0x000fe80000100800 */
[----:B------:R-:W-:Y:S04]  /*599e0*/  STL [R1+0x1c70], R21 ;  /* 0x001c701501007387 */ /* 0x000fe80000100800 */
[----:B------:R-:W2:Y:S04]  /*599f0*/  LDL.LU R32, [R1+0x954] ;  /* 0x0009540001207983 */ /* 0x000ea80000300800 */
[----:B------:R-:W2:Y:S04]  /*59a00*/  LDL.LU R33, [R1+0x95c] ;  /* 0x00095c0001217983 */ /* 0x000ea80000300800 */
[----:B------:R-:W2:Y:S04]  /*59a10*/  LDL.LU R34, [R1+0x754] ;  /* 0x0007540001227983 */ /* 0x000ea80000300800 */
[----:B------:R-:W2:Y:S04]  /*59a20*/  LDL.LU R35, [R1+0x75c] ;  /* 0x00075c0001237983 */ /* 0x000ea80000300800 */
[----:B------:R-:W1:Y:S04]  /*59a30*/  LDS.128 R16, [R24] ;  /* 0x0000000018107984 */ /* 0x000e680000000c00 */
[----:B------:R-:W3:Y:S01]  /*59a40*/  LDL.LU R28, [R1+0x554] ;  /* 0x00055400011c7983 */ /* 0x000ee20000300800 */
[----:B------:R-:W-:Y:S06]  /*59a50*/  BAR.SYNC.DEFER_BLOCKING 0x0 ;  /* 0x0000000000007b1d */ /* 0x000fec0000010000 */
[----:B-1----:R-:W-:Y:S04]  /*59a60*/  STL.64 [R1+0x750], R16 ;  /* 0x0007501001007387 */ /* 0x002fe80000100a00 */
[----:B------:R-:W-:Y:S04]  /*59a70*/  STL.64 [R1+0x758], R18 ;  /* 0x0007581201007387 */ /* 0x000fe80000100a00 */
[----:B------:R-:W3:Y:S04]  /*59a80*/  LDL.LU R29, [R1+0x55c] ;  /* 0x00055c00011d7983 */ /* 0x000ee80000300800 */
[----:B------:R-:W3:Y:S04]  /*59a90*/  LDL.LU R30, [R1+0x354] ;  /* 0x00035400011e7983 */ /* 0x000ee80000300800 */
[----:B------:R-:W3:Y:S04]  /*59aa0*/  LDL.LU R31, [R1+0x35c] ;  /* 0x00035c00011f7983 */ /* 0x000ee80000300800 */
[----:B--2---:R1:W-:Y:S01]  /*59ab0*/  STSM.16.M88.4 [R155], R32 ;  /* 0x000000209b007844 */ /* 0x0043e20000000200 */
[----:B------:R-:W-:Y:S06]  /*59ac0*/  BAR.SYNC.DEFER_BLOCKING 0x0 ;  /* 0x0000000000007b1d */ /* 0x000fec0000010000 */
[----:B-1----:R-:W2:Y:S04]  /*59ad0*/  LDL.LU R32, [R1+0x154] ;  /* 0x0001540001207983 */ /* 0x002ea80000300800 */
[----:B------:R-:W1:Y:S01]  /*59ae0*/  LDS.128 R16, [R24] ;  /* 0x0000000018107984 */ /* 0x000e620000000c00 */
[----:B------:R-:W-:Y:S06]  /*59af0*/  BAR.SYNC.DEFER_BLOCKING 0x0 ;  /* 0x0000000000007b1d */ /* 0x000fec0000010000 */
[----:B-1----:R-:W-:Y:S04]  /*59b00*/  STL.64 [R1+0x550], R16 ;  /* 0x0005501001007387 */ /* 0x002fe80000100a00 */
[----:B------:R-:W-:Y:S04]  /*59b10*/  STL.64 [R1+0x558], R18 ;  /* 0x0005581201007387 */ /* 0x000fe80000100a00 */
[----:B------:R-:W2:Y:S04]  /*59b20*/  LDL.LU R33, [R1+0x15c] ;  /* 0x00015c0001217983 */ /* 0x000ea80000300800 */
[----:B---3--:R1:W-:Y:S01]  /*59b30*/  STSM.16.M88.4 [R155], R28 ;  /* 0x0000001c9b007844 */ /* 0x0083e20000000200 */
[----:B------:R-:W-:Y:S06]  /*59b40*/  BAR.SYNC.DEFER_BLOCKING 0x0 ;  /* 0x0000000000007b1d */ /* 0x000fec0000010000 */
[----:B-1----:R-:W3:Y:S04]  /*59b50*/  LDL.LU R28, [R1+0xd60] ;  /* 0x000d6000011c7983 */ /* 0x002ee80000300800 */
[----:B------:R-:W1:Y:S04]  /*59b60*/  LDS.128 R16, [R24] ;  /* 0x0000000018107984 */ /* 0x000e680000000c00 */
[----:B-1----:R-:W-:Y:S04]  /*59b70*/  STL.64 [R1+0x350], R16 ;  /* 0x0003501001007387 */ /* 0x002fe80000100a00 */
[----:B------:R-:W-:Y:S04]  /*59b80*/  STL.64 [R1+0x358], R18 ;  /* 0x0003581201007387 */ /* 0x000fe80000100a00 */
[----:B------:R-:W3:Y:S04]  /*59b90*/  LDL.LU R29, [R1+0xd68] ;  /* 0x000d6800011d7983 */ /* 0x000ee80000300800 */
[----:B------:R-:W3:Y:S04]  /*59ba0*/  LDL.LU R30, [R1+0xb60] ;  /* 0x000b6000011e7983 */ /* 0x000ee80000300800 */
[----:B------:R-:W3:Y:S01]  /*59bb0*/  LDL.LU R31, [R1+0xb68] ;  /* 0x000b6800011f7983 */ /* 0x000ee20000300800 */
[----:B------:R-:W-:Y:S01]  /*59bc0*/  BAR.SYNC.DEFER_BLOCKING 0x0 ;  /* 0x0000000000007b1d */ /* 0x000fe20000010000 */
[----:B------:R-:W-:-:S02]  /*59bd0*/  IMAD.MOV.U32 R34, RZ, RZ, R109 ;  /* 0x000000ffff227224 */ /* 0x000fc400078e006d */
[----:B------:R-:W-:-:S05]  /*59be0*/  IMAD.MOV.U32 R35, RZ, RZ, R111 ;  /* 0x000000ffff237224 */ /* 0x000fca00078e006f */
        /* <DEDUP_REMOVED lines=8> */
[----:B------:R-:W2:Y:S04]  /*59c70*/  LDL.LU R34, [R1+0x760] ;  /* 0x0007600001227983 */ /* 0x000ea80000300800 */
[----:B------:R-:W2:Y:S04]  /*59c80*/  LDL.LU R35, [R1+0x768] ;  /* 0x0007680001237983 */ /* 0x000ea80000300800 */
[----:B---3--:R1:W-:Y:S01]  /*59c90*/  STSM.16.M88.4 [R155], R28 ;  /* 0x0000001c9b007844 */ /* 0x0083e20000000200 */
[----:B------:R-:W-:Y:S06]  /*59ca0*/  BAR.SYNC.DEFER_BLOCKING 0x0 ;  /* 0x0000000000007b1d */ /* 0x000fec0000010000 */
[----:B-1----:R-:W3:Y:S04]  /*59cb0*/  LDL.LU R28, [R1+0x560] ;  /* 0x00056000011c7983 */ /* 0x002ee80000300800 */
[----:B------:R-:W1:Y:S01]  /*59cc0*/  LDS.128 R16, [R24] ;  /* 0x0000000018107984 */ /* 0x000e620000000c00 */
        /* <DEDUP_REMOVED lines=24> */
[----:B------:R-:W-:Y:S01]  /*59e50*/  IMAD.MOV.U32 R34, RZ, RZ, R112 ;  /* 0x000000ffff227224 */ /* 0x000fe200078e0070 */
[----:B------:R-:W-:-:S05]  /*59e60*/  MOV R35, R114 ;  /* 0x0000007200237202 */ /* 0x000fca0000000f00 */
        /* <DEDUP_REMOVED lines=118> */
[----:B------:R-:W-:Y:S01]  /*5a5d0*/  MOV R34, R117 ;  /* 0x0000007500227202 */ /* 0x000fe20000000f00 */
        /* <DEDUP_REMOVED lines=113> */
[----:B-1----:R-:W-:Y:S04]  /*5acf0*/  STL [R1+0x1c7c], R251 ;  /* 0x001c7cfb01007387 */ /* 0x002fe80000100800 */
        /* <DEDUP_REMOVED lines=14> */
[----:B---3--:R3:W-:Y:S02]  /*5ade0*/  STSM.16.M88.4 [R155], R28 ;  /* 0x0000001c9b007844 */ /* 0x0087e40000000200 */
[----:B------:R-:W-:Y:S06]  /*5adf0*/  BAR.SYNC.DEFER_BLOCKING 0x0 ;  /* 0x0000000000007b1d */ /* 0x000fec0000010000 */
[----:B---3--:R-:W3:Y:S04]  /*5ae00*/  LDL.LU R28, [R1+0x594] ;  /* 0x00059400011c7983 */ /* 0x008ee80000300800 */
[----:B------:R-:W3:Y:S04]  /*5ae10*/  LDL.LU R29, [R1+0x59c] ;  /* 0x00059c00011d7983 */ /* 0x000ee80000300800 */
[----:B------:R-:W3:Y:S04]  /*5ae20*/  LDL.LU R30, [R1+0x394] ;  /* 0x00039400011e7983 */ /* 0x000ee80000300800 */
[----:B------:R-:W3:Y:S04]  /*5ae30*/  LDL.LU R31, [R1+0x39c] ;  /* 0x00039c00011f7983 */ /* 0x000ee80000300800 */
[----:B------:R-:W4:Y:S01]  /*5ae40*/  LDS.128 R240, [R24] ;  /* 0x0000000018f07984 */ /* 0x000f220000000c00 */
[----:B------:R-:W-:Y:S06]  /*5ae50*/  BAR.SYNC.DEFER_BLOCKING 0x0 ;  /* 0x0000000000007b1d */ /* 0x000fec0000010000 */
[----:B--2---:R2:W-:Y:S02]  /*5ae60*/  STSM.16.M88.4 [R155], R32 ;  /* 0x000000209b007844 */ /* 0x0045e40000000200 */
[----:B------:R-:W-:Y:S06]  /*5ae70*/  BAR.SYNC.DEFER_BLOCKING 0x0 ;  /* 0x0000000000007b1d */ /* 0x000fec0000010000 */
[----:B--2---:R-:W2:Y:S04]  /*5ae80*/  LDL.LU R32, [R1+0x194] ;  /* 0x0001940001207983 */ /* 0x004ea80000300800 */
[----:B------:R-:W2:Y:S04]  /*5ae90*/  LDL.LU R33, [R1+0x19c] ;  /* 0x00019c0001217983 */ /* 0x000ea80000300800 */
[----:B------:R-:W4:Y:S01]  /*5aea0*/  LDS.128 R236, [R24] ;  /* 0x0000000018ec7984 */ /* 0x000f220000000c00 */
[----:B------:R-:W-:Y:S01]  /*5aeb0*/  BAR.SYNC.DEFER_BLOCKING 0x0 ;  /* 0x0000000000007b1d */ /* 0x000fe20000010000 */
[----:B------:R-:W-:-:S02]  /*5aec0*/  IMAD.MOV.U32 R34, RZ, RZ, R125 ;  /* 0x000000ffff227224 */ /* 0x000fc400078e007d */
[----:B------:R-:W-:-:S03]  /*5aed0*/  IMAD.MOV.U32 R35, RZ, RZ, R127 ;  /* 0x000000ffff237224 */ /* 0x000fc600078e007f */
        /* <DEDUP_REMOVED lines=12> */
[----:B------:R-:W2:Y:S04]  /*5afa0*/  LDL.LU R34, [R1+0x7a0] ;  /* 0x0007a00001227983 */ /* 0x000ea80000300800 */
[----:B------:R-:W2:Y:S04]  /*5afb0*/  LDL.LU R35, [R1+0x7a8] ;  /* 0x0007a80001237983 */ /* 0x000ea80000300800 */
[----:B------:R-:W4:Y:S01]  /*5afc0*/  LDS.128 R228, [R24] ;  /* 0x0000000018e47984 */ /* 0x000f220000000c00 */
        /* <DEDUP_REMOVED lines=15> */
[----:B------:R-:W-:Y:S01]  /*5b0c0*/  MOV R34, R128 ;  /* 0x0000008000227202 */ /* 0x000fe20000000f00 */
[----:B------:R-:W-:-:S04]  /*5b0d0*/  IMAD.MOV.U32 R35, RZ, RZ, R130 ;  /* 0x000000ffff237224 */ /* 0x000fc800078e0082 */
        /* <DEDUP_REMOVED lines=54> */
[----:B------:R-:W4:Y:S04]  /*5b440*/  LDL.LU R36, [R1+0x1b0] ;  /* 0x0001b00001247983 */ /* 0x000f280000300800 */
[----:B------:R-:W4:Y:S04]  /*5b450*/  LDL.LU R37, [R1+0x1b8] ;  /* 0x0001b80001257983 */ /* 0x000f280000300800 */
[----:B------:R-:W1:Y:S01]  /*5b460*/  LDS.128 R192, [R24] ;  /* 0x0000000018c07984 */ /* 0x000e620000000c00 */
[----:B------:R-:W-:Y:S06]  /*5b470*/  BAR.SYNC.DEFER_BLOCKING 0x0 ;  /* 0x0000000000007b1d */ /* 0x000fec0000010000 */
[----:B--2---:R2:W-:Y:S02]  /*5b480*/  STSM.16.M88.4 [R155], R32 ;  /* 0x000000209b007844 */ /* 0x0045e40000000200 */
[----:B------:R-:W-:Y:S06]  /*5b490*/  BAR.SYNC.DEFER_BLOCKING 0x0 ;  /* 0x0000000000007b1d */ /* 0x000fec0000010000 */
[----:B--2---:R-:W2:Y:S04]  /*5b4a0*/  LDL.LU R32, [R1+0xdb4] ;  /* 0x000db40001207983 */ /* 0x004ea80000300800 */
        /* <DEDUP_REMOVED lines=10> */
[----:B------:R-:W1:Y:S01]  /*5b550*/  LDS.128 R184, [R24] ;  /* 0x0000000018b87984 */ /* 0x000e620000000c00 */
[----:B------:R-:W-:Y:S06]  /*5b560*/  BAR.SYNC.DEFER_BLOCKING 0x0 ;  /* 0x0000000000007b1d */ /* 0x000fec0000010000 */
[----:B------:R-:W3:Y:S04]  /*5b570*/  LDL.LU R31, [R1+0x7bc] ;  /* 0x0007bc00011f7983 */ /* 0x000ee80000300800 */
[----:B----4-:R-:W-:Y:S01]  /*5b580*/  STSM.16.M88.4 [R155], R36 ;  /* 0x000000249b007844 */ /* 0x010fe20000000200 */
[----:B------:R-:W-:Y:S06]  /*5b590*/  BAR.SYNC.DEFER_BLOCKING 0x0 ;  /* 0x0000000000007b1d */ /* 0x000fec0000010000 */
[----:B------:R-:W4:Y:S02]  /*5b5a0*/  LDS.128 R180, [R24] ;  /* 0x0000000018b47984 */ /* 0x000f240000000c00 */
        /* <DEDUP_REMOVED lines=22> */
[----:B------:R-:W-:-:S02]  /*5b710*/  IMAD.MOV.U32 R30, RZ, RZ, R133 ;  /* 0x000000ffff1e7224 */ /* 0x000fc400078e0085 */
[----:B------:R-:W-:Y:S01]  /*5b720*/  IMAD.MOV.U32 R31, RZ, RZ, R135 ;  /* 0x000000ffff1f7224 */ /* 0x000fe200078e0087 */
        /* <DEDUP_REMOVED lines=29> */
[----:B------:R-:W4:Y:S04]  /*5b900*/  LDL.LU R36, [R1+0x9c4] ;  /* 0x0009c40001247983 */ /* 0x000f280000300800 */
[----:B------:R-:W4:Y:S04]  /*5b910*/  LDL.LU R37, [R1+0x9cc] ;  /* 0x0009cc0001257983 */ /* 0x000f280000300800 */
[----:B------:R-:W4:Y:S04]  /*5b920*/  LDL.LU R38, [R1+0x7c4] ;  /* 0x0007c40001267983 */ /* 0x000f280000300800 */
[----:B------:R-:W4:Y:S04]  /*5b930*/  LDL.LU R39, [R1+0x7cc] ;  /* 0x0007cc0001277983 */ /* 0x000f280000300800 */
[----:B------:R-:W4:Y:S04]  /*5b940*/  LDL.LU R40, [R1+0x5c4] ;  /* 0x0005c40001287983 */ /* 0x000f280000300800 */
[----:B------:R-:W4:Y:S04]  /*5b950*/  LDL.LU R41, [R1+0x5cc] ;  /* 0x0005cc0001297983 */ /* 0x000f280000300800 */
[----:B------:R-:W4:Y:S04]  /*5b960*/  LDL.LU R42, [R1+0x3c4] ;  /* 0x0003c400012a7983 */ /* 0x000f280000300800 */
[----:B------:R-:W4:Y:S04]  /*5b970*/  LDL.LU R43, [R1+0x3cc] ;  /* 0x0003cc00012b7983 */ /* 0x000f280000300800 */
[----:B------:R-:W1:Y:S01]  /*5b980*/  LDS.128 R132, [R24] ;  /* 0x0000000018847984 */ /* 0x000e620000000c00 */
[----:B------:R-:W-:-:S02]  /*5b990*/  IMAD.MOV.U32 R30, RZ, RZ, R136 ;  /* 0x000000ffff1e7224 */ /* 0x000fc400078e0088 */
[----:B------:R-:W-:Y:S01]  /*5b9a0*/  IMAD.MOV.U32 R31, RZ, RZ, R138 ;  /* 0x000000ffff1f7224 */ /* 0x000fe200078e008a */
[----:B------:R-:W-:Y:S06]  /*5b9b0*/  BAR.SYNC.DEFER_BLOCKING 0x0 ;  /* 0x0000000000007b1d */ /* 0x000fec0000010000 */
[----:B------:R-:W4:Y:S04]  /*5b9c0*/  LDL.LU R44, [R1+0x1c4] ;  /* 0x0001c400012c7983 */ /* 0x000f280000300800 */
[----:B------:R-:W4:Y:S04]  /*5b9d0*/  LDL.LU R45, [R1+0x1cc] ;  /* 0x0001cc00012d7983 */ /* 0x000f280000300800 */
[----:B------:R-:W4:Y:S04]  /*5b9e0*/  LDL.LU R48, [R1+0xdd0] ;  /* 0x000dd00001307983 */ /* 0x000f280000300800 */
[----:B------:R-:W4:Y:S04]  /*5b9f0*/  LDL.LU R49, [R1+0xdd8] ;  /* 0x000dd80001317983 */ /* 0x000f280000300800 */
[----:B------:R-:W4:Y:S04]  /*5ba00*/  LDL.LU R50, [R1+0xbd0] ;  /* 0x000bd00001327983 */ /* 0x000f280000300800 */
[----:B------:R-:W4:Y:S04]  /*5ba10*/  LDL.LU R51, [R1+0xbd8] ;  /* 0x000bd80001337983 */ /* 0x000f280000300800 */
[----:B---3--:R-:W-:Y:S01]  /*5ba20*/  STSM.16.M88.4 [R155], R28 ;  /* 0x0000001c9b007844 */ /* 0x008fe20000000200 */
[----:B------:R-:W-:Y:S06]  /*5ba30*/  BAR.SYNC.DEFER_BLOCKING 0x0 ;  /* 0x0000000000007b1d */ /* 0x000fec0000010000 */
[----:B------:R-:W3:Y:S02]  /*5ba40*/  LDS.128 R28, [R24] ;  /* 0x00000000181c7984 */ /* 0x000ee40000000c00 */
[----:B------:R-:W-:Y:S06]  /*5ba50*/  BAR.SYNC.DEFER_BLOCKING 0x0 ;  /* 0x0000000000007b1d */ /* 0x000fec0000010000 */
[----:B--2---:R-:W-:Y:S02]  /*5ba60*/  STSM.16.M88.4 [R155], R32 ;  /* 0x000000209b007844 */ /* 0x004fe40000000200 */
[----:B------:R-:W-:Y:S06]  /*5ba70*/  BAR.SYNC.DEFER_BLOCKING 0x0 ;  /* 0x0000000000007b1d */ /* 0x000fec0000010000 */
[----:B------:R-:W2:Y:S02]  /*5ba80*/  LDS.128 R32, [R24] ;  /* 0x0000000018207984 */ /* 0x000ea40000000c00 */
[----:B------:R-:W-:Y:S06]  /*5ba90*/  BAR.SYNC.DEFER_BLOCKING 0x0 ;  /* 0x0000000000007b1d */ /* 0x000fec0000010000 */
[----:B----4-:R-:W-:Y:S02]  /*5baa0*/  STSM.16.M88.4 [R155], R36 ;  /* 0x000000249b007844 */ /* 0x010fe40000000200 */
[----:B------:R-:W-:Y:S06]  /*5bab0*/  BAR.SYNC.DEFER_BLOCKING 0x0 ;  /* 0x0000000000007b1d */ /* 0x000fec0000010000 */
[----:B------:R-:W4:Y:S02]  /*5bac0*/  LDS.128 R36, [R24] ;  /* 0x0000000018247984 */ /* 0x000f240000000c00 */
[----:B------:R-:W-:Y:S06]  /*5bad0*/  BAR.SYNC.DEFER_BLOCKING 0x0 ;  /* 0x0000000000007b1d */ /* 0x000fec0000010000 */
[----:B------:R1:W-:Y:S02]  /*5bae0*/  STSM.16.M88.4 [R155], R40 ;  /* 0x000000289b007844 */ /* 0x0003e40000000200 */
[----:B------:R-:W-:Y:S06]  /*5baf0*/  BAR.SYNC.DEFER_BLOCKING 0x0 ;  /* 0x0000000000007b1d */ /* 0x000fec0000010000 */
[----:B-1----:R-:W3:Y:S04]  /*5bb00*/  LDL.LU R40, [R1+0x9d0] ;  /* 0x0009d00001287983 */ /* 0x002ee80000300800 */
[----:B------:R-:W3:Y:S04]  /*5bb10*/  LDL.LU R41, [R1+0x9d8] ;  /* 0x0009d80001297983 */ /* 0x000ee80000300800 */
[----:B------:R-:W3:Y:S04]  /*5bb20*/  LDL.LU R42, [R1+0x7d0] ;  /* 0x0007d000012a7983 */ /* 0x000ee80000300800 */
[----:B------:R-:W3:Y:S04]  /*5bb30*/  LDL.LU R43, [R1+0x7d8] ;  /* 0x0007d800012b7983 */ /* 0x000ee80000300800 */
[----:B------:R-:W1:Y:S01]  /*5bb40*/  LDS.128 R56, [R24] ;  /* 0x0000000018387984 */ /* 0x000e620000000c00 */
[----:B------:R-:W-:Y:S06]  /*5bb50*/  BAR.SYNC.DEFER_BLOCKING 0x0 ;  /* 0x0000000000007b1d */ /* 0x000fec0000010000 */
[----:B------:R-:W2:Y:S04]  /*5bb60*/  LDL.LU R60, [R1+0x5d0] ;  /* 0x0005d000013c7983 */ /* 0x000ea80000300800 */
[----:B------:R-:W2:Y:S04]  /*5bb70*/  LDL.LU R61, [R1+0x5d8] ;  /* 0x0005d800013d7983 */ /* 0x000ea80000300800 */
[----:B------:R-:W2:Y:S04]  /*5bb80*/  LDL.LU R62, [R1+0x3d0] ;  /* 0x0003d000013e7983 */ /* 0x000ea80000300800 */
[----:B------:R-:W2:Y:S04]  /*5bb90*/  LDL.LU R63, [R1+0x3d8] ;  /* 0x0003d800013f7983 */ /* 0x000ea80000300800 */
[----:B------:R-:W-:Y:S01]  /*5bba0*/  STSM.16.M88.4 [R155], R44 ;  /* 0x0000002c9b007844 */ /* 0x000fe20000000200 */
[----:B------:R-:W-:Y:S06]  /*5bbb0*/  BAR.SYNC.DEFER_BLOCKING 0x0 ;  /* 0x0000000000007b1d */ /* 0x000fec0000010000 */
[----:B------:R-:W1:Y:S02]  /*5bbc0*/  LDS.128 R52, [R24] ;  /* 0x0000000018347984 */ /* 0x000e640000000c00 */
[----:B------:R-:W-:Y:S06]  /*5bbd0*/  BAR.SYNC.DEFER_BLOCKING 0x0 ;  /* 0x0000000000007b1d */ /* 0x000fec0000010000 */
[----:B------:R-:W-:Y:S02]  /*5bbe0*/  STSM.16.M88.4 [R155], R48 ;  /* 0x000000309b007844 */ /* 0x000fe40000000200 */
[----:B------:R-:W-:Y:S06]  /*5bbf0*/  BAR.SYNC.DEFER_BLOCKING 0x0 ;  /* 0x0000000000007b1d */ /* 0x000fec0000010000 */
[----:B------:R-:W1:Y:S02]  /*5bc00*/  LDS.128 R48, [R24] ;  /* 0x0000000018307984 */ /* 0x000e640000000c00 */
[----:B------:R-:W-:Y:S06]  /*5bc10*/  BAR.SYNC.DEFER_BLOCKING 0x0 ;  /* 0x0000000000007b1d */ /* 0x000fec0000010000 */
[----:B---3--:R3:W-:Y:S02]  /*5bc20*/  STSM.16.M88.4 [R155], R40 ;  /* 0x000000289b007844 */ /* 0x0087e40000000200 */
[----:B------:R-:W-:Y:S06]  /*5bc30*/  BAR.SYNC.DEFER_BLOCKING 0x0 ;  /* 0x0000000000007b1d */ /* 0x000fec0000010000 */
[----:B---3--:R-:W3:Y:S04]  /*5bc40*/  LDL.LU R40, [R1+0x1d0] ;  /* 0x0001d00001287983 */ /* 0x008ee80000300800 */
[----:B------:R-:W3:Y:S04]  /*5bc50*/  LDL.LU R41, [R1+0x1d8] ;  /* 0x0001d80001297983 */ /* 0x000ee80000300800 */
        /* <DEDUP_REMOVED lines=13> */
[----:B------:R-:W-:Y:S01]  /*5bd30*/  BAR.SYNC.DEFER_BLOCKING 0x0 ;  /* 0x0000000000007b1d */ /* 0x000fe20000010000 */
[----:B------:R-:W-:-:S02]  /*5bd40*/  IMAD.MOV.U32 R42, RZ, RZ, R140 ;  /* 0x000000ffff2a7224 */ /* 0x000fc400078e008c */
[----:B------:R-:W-:-:S03]  /*5bd50*/  IMAD.MOV.U32 R43, RZ, RZ, R142 ;  /* 0x000000ffff2b7224 */ /* 0x000fc600078e008e */
[----:B------:R-:W4:Y:S04]  /*5bd60*/  LDL.LU R76, [R1+0x1d4] ;  /* 0x0001d400014c7983 */ /* 0x000f280000300800 */
[----:B------:R-:W4:Y:S04]  /*5bd70*/  LDL.LU R77, [R1+0x1dc] ;  /* 0x0001dc00014d7983 */ /* 0x000f280000300800 */
[----:B------:R-:W4:Y:S04]  /*5bd80*/  LDL.LU R80, [R1+0xde0] ;  /* 0x000de00001507983 */ /* 0x000f280000300800 */
[----:B------:R-:W4:Y:S04]  /*5bd90*/  LDL.LU R81, [R1+0xde8] ;  /* 0x000de80001517983 */ /* 0x000f280000300800 */
[----:B--2---:R-:W-:Y:S01]  /*5bda0*/  STSM.16.M88.4 [R155], R60 ;  /* 0x0000003c9b007844 */ /* 0x004fe20000000200 */
[----:B------:R-:W-:Y:S06]  /*5bdb0*/  BAR.SYNC.DEFER_BLOCKING 0x0 ;  /* 0x0000000000007b1d */ /* 0x000fec0000010000 */
[----:B------:R-:W2:Y:S04]  /*5bdc0*/  LDL.LU R82, [R1+0xbe0] ;  /* 0x000be00001527983 */ /* 0x000ea80000300800 */
[----:B------:R-:W2:Y:S04]  /*5bdd0*/  LDL.LU R83, [R1+0xbe8] ;  /* 0x000be80001537983 */ /* 0x000ea80000300800 */
[----:B------:R-:W1:Y:S01]  /*5bde0*/  LDS.128 R60, [R24] ;  /* 0x00000000183c7984 */ /* 0x000e620000000c00 */
[----:B------:R-:W-:Y:S06]  /*5bdf0*/  BAR.SYNC.DEFER_BLOCKING 0x0 ;  /* 0x0000000000007b1d */ /* 0x000fec0000010000 */
[----:B---3--:R-:W-:Y:S02]  /*5be00*/  STSM.16.M88.4 [R155], R40 ;  /* 0x000000289b007844 */ /* 0x008fe40000000200 */
[----:B------:R-:W-:Y:S06]  /*5be10*/  BAR.SYNC.DEFER_BLOCKING 0x0 ;  /* 0x0000000000007b1d */ /* 0x000fec0000010000 */
[----:B------:R-:W3:Y:S02]  /*5be20*/  LDS.128 R40, [R24] ;  /* 0x0000000018287984 */ /* 0x000ee40000000c00 */
[----:B------:R-:W-:Y:S06]  /*5be30*/  BAR.SYNC.DEFER_BLOCKING 0x0 ;  /* 0x0000000000007b1d */ /* 0x000fec0000010000 */
[----:B----4-:R-:W-:Y:S02]  /*5be40*/  STSM.16.M88.4 [R155], R64 ;  /* 0x000000409b007844 */ /* 0x010fe40000000200 */
[----:B------:R-:W-:Y:S06]  /*5be50*/  BAR.SYNC.DEFER_BLOCKING 0x0 ;  /* 0x0000000000007b1d */ /* 0x000fec0000010000 */
[----:B------:R-:W4:Y:S02]  /*5be60*/  LDS.128 R64, [R24] ;  /* 0x0000000018407984 */ /* 0x000f240000000c00 */
[----:B------:R-:W-:Y:S06]  /*5be70*/  BAR.SYNC.DEFER_BLOCKING 0x0 ;  /* 0x0000000000007b1d */ /* 0x000fec0000010000 */
[----:B------:R-:W-:Y:S02]  /*5be80*/  STSM.16.M88.4 [R155], R68 ;  /* 0x000000449b007844 */ /* 0x000fe40000000200 */
        /* <DEDUP_REMOVED lines=11> */
[----:B------:R-:W4:Y:S04]  /*5bf40*/  LDL.LU R92, [R1+0x5e0] ;  /* 0x0005e000015c7983 */ /* 0x000f280000300800 */
[----:B------:R-:W4:Y:S04]  /*5bf50*/  LDL.LU R93, [R1+0x5e8] ;  /* 0x0005e800015d7983 */ /* 0x000f280000300800 */
[----:B------:R-:W4:Y:S04]  /*5bf60*/  LDL.LU R94, [R1+0x3e0] ;  /* 0x0003e000015e7983 */ /* 0x000f280000300800 */
[----:B------:R-:W4:Y:S04]  /*5bf70*/  LDL.LU R95, [R1+0x3e8] ;  /* 0x0003e800015f7983 */ /* 0x000f280000300800 */
[----:B------:R-:W-:Y:S01]  /*5bf80*/  STSM.16.M88.4 [R155], R76 ;  /* 0x0000004c9b007844 */ /* 0x000fe20000000200 */
[----:B------:R-:W-:Y:S06]  /*5bf90*/  BAR.SYNC.DEFER_BLOCKING 0x0 ;  /* 0x0000000000007b1d */ /* 0x000fec0000010000 */
[----:B------:R-:W1:Y:S02]  /*5bfa0*/  LDS.128 R88, [R24] ;  /* 0x0000000018587984 */ /* 0x000e640000000c00 */
[----:B------:R-:W-:Y:S06]  /*5bfb0*/  BAR.SYNC.DEFER_BLOCKING 0x0 ;  /* 0x0000000000007b1d */ /* 0x000fec0000010000 */
[----:B--2---:R-:W-:Y:S02]  /*5bfc0*/  STSM.16.M88.4 [R155], R80 ;  /* 0x000000509b007844 */ /* 0x004fe40000000200 */
[----:B------:R-:W-:Y:S06]  /*5bfd0*/  BAR.SYNC.DEFER_BLOCKING 0x0 ;  /* 0x0000000000007b1d */ /* 0x000fec0000010000 */
[----:B------:R-:W2:Y:S02]  /*5bfe0*/  LDS.128 R76, [R24] ;  /* 0x00000000184c7984 */ /* 0x000ea40000000c00 */
[----:B------:R-:W-:Y:S06]  /*5bff0*/  BAR.SYNC.DEFER_BLOCKING 0x0 ;  /* 0x0000000000007b1d */ /* 0x000fec0000010000 */
[----:B---3--:R3:W-:Y:S02]  /*5c000*/  STSM.16.M88.4 [R155], R72 ;  /* 0x000000489b007844 */ /* 0x0087e40000000200 */
[----:B------:R-:W-:Y:S06]  /*5c010*/  BAR.SYNC.DEFER_BLOCKING 0x0 ;  /* 0x0000000000007b1d */ /* 0x000fec0000010000 */
[----:B---3--:R-:W3:Y:S04]  /*5c020*/  LDL.LU R72, [R1+0x1e0] ;  /* 0x0001e00001487983 */ /* 0x008ee80000300800 */
[----:B------:R-:W3:Y:S04]  /*5c030*/  LDL.LU R73, [R1+0x1e8] ;  /* 0x0001e80001497983 */ /* 0x000ee80000300800 */
[----:B------:R-:W2:Y:S04]  /*5c040*/  LDL.LU R96, [R1+0xde4] ;  /* 0x000de40001607983 */ /* 0x000ea80000300800 */
        /* <DEDUP_REMOVED lines=13> */
[----:B------:R-:W1:Y:S01]  /*5c120*/  LDS.128 R80, [R24] ;  /* 0x0000000018507984 */ /* 0x000e620000000c00 */
[----:B------:R-:W-:Y:S06]  /*5c130*/  BAR.SYNC.DEFER_BLOCKING 0x0 ;  /* 0x0000000000007b1d */ /* 0x000fec0000010000 */
[----:B------:R-:W2:Y:S04]  /*5c140*/  LDL.LU R112, [R1+0xdf0] ;  /* 0x000df00001707983 */ /* 0x000ea80000300800 */
[----:B------:R-:W2:Y:S04]  /*5c150*/  LDL.LU R113, [R1+0xdf8] ;  /* 0x000df80001717983 */ /* 0x000ea80000300800 */
[----:B------:R-:W2:Y:S04]  /*5c160*/  LDL.LU R114, [R1+0xbf0] ;  /* 0x000bf00001727983 */ /* 0x000ea80000300800 */
[----:B------:R-:W2:Y:S04]  /*5c170*/  LDL.LU R115, [R1+0xbf8] ;  /* 0x000bf80001737983 */ /* 0x000ea80000300800 */
[----:B----4-:R-:W-:Y:S01]  /*5c180*/  STSM.16.M88.4 [R155], R92 ;  /* 0x0000005c9b007844 */ /* 0x010fe20000000200 */
[----:B------:R-:W-:Y:S01]  /*5c190*/  BAR.SYNC.DEFER_BLOCKING 0x0 ;  /* 0x0000000000007b1d */ /* 0x000fe20000010000 */
[----:B------:R-:W-:-:S02]  /*5c1a0*/  IMAD.MOV.U32 R74, RZ, RZ, R144 ;  /* 0x000000ffff4a7224 */ /* 0x000fc400078e0090 */
[----:B------:R-:W-:-:S03]  /*5c1b0*/  IMAD.MOV.U32 R75, RZ, RZ, R146 ;  /* 0x000000ffff4b7224 */ /* 0x000fc600078e0092 */
[----:B------:R-:W4:Y:S04]  /*5c1c0*/  LDL.LU R116, [R1+0x9f0] ;  /* 0x0009f00001747983 */ /* 0x000f280000300800 */
[----:B------:R-:W4:Y:S04]  /*5c1d0*/  LDL.LU R117, [R1+0x9f8] ;  /* 0x0009f80001757983 */ /* 0x000f280000300800 */
[----:B------:R-:W4:Y:S04]  /*5c1e0*/  LDL.LU R118, [R1+0x7f0] ;  /* 0x0007f00001767983 */ /* 0x000f280000300800 */
[----:B------:R-:W4:Y:S04]  /*5c1f0*/  LDL.LU R119, [R1+0x7f8] ;  /* 0x0007f80001777983 */ /* 0x000f280000300800 */
[----:B------:R-:W1:Y:S01]  /*5c200*/  LDS.128 R92, [R24] ;  /* 0x00000000185c7984 */ /* 0x000e620000000c00 */
[----:B------:R-:W-:Y:S01]  /*5c210*/  BAR.SYNC.DEFER_BLOCKING 0x0 ;  /* 0x0000000000007b1d */ /* 0x000fe20000010000 */
[----:B------:R-:W-:-:S05]  /*5c220*/  IMAD.MOV.U32 R111, RZ, RZ, R147 ;  /* 0x000000ffff6f7224 */ /* 0x000fca00078e0093 */
        /* <DEDUP_REMOVED lines=12> */
[----:B------:R-:W-:Y:S02]  /*5c2f0*/  STSM.16.M88.4 [R155], R100 ;  /* 0x000000649b007844 */ /* 0x000fe40000000200 */
        /* <DEDUP_REMOVED lines=15> */
[----:B----4-:R4:W-:Y:S02]  /*5c3f0*/  STSM.16.M88.4 [R155], R116 ;  /* 0x000000749b007844 */ /* 0x0109e40000000200 */
[----:B------:R-:W-:Y:S06]  /*5c400*/  BAR.SYNC.DEFER_BLOCKING 0x0 ;  /* 0x0000000000007b1d */ /* 0x000fec0000010000 */
[----:B----4-:R-:W4:Y:S04]  /*5c410*/  LDL.LU R116, [R1+0x1f0] ;  /* 0x0001f00001747983 */ /* 0x010f280000300800 */
[----:B------:R-:W4:Y:S04]  /*5c420*/  LDL.LU R117, [R1+0x1f8] ;  /* 0x0001f80001757983 */ /* 0x000f280000300800 */
[----:B------:R-:W3:Y:S04]  /*5c430*/  LDL.LU R128, [R1+0xdf4] ;  /* 0x000df40001807983 */ /* 0x000ee80000300800 */
[----:B------:R-:W3:Y:S04]  /*5c440*/  LDL.LU R129, [R1+0xdfc] ;  /* 0x000dfc0001817983 */ /* 0x000ee80000300800 */
[----:B------:R-:W3:Y:S04]  /*5c450*/  LDL.LU R130, [R1+0xbf4] ;  /* 0x000bf40001827983 */ /* 0x000ee80000300800 */
        /* <DEDUP_REMOVED lines=12> */
[----:B------:R-:W-:Y:S01]  /*5c520*/  BAR.SYNC.DEFER_BLOCKING 0x0 ;  /* 0x0000000000007b1d */ /* 0x000fe20000010000 */
[----:B------:R-:W-:Y:S01]  /*5c530*/  MOV R118, R148 ;  /* 0x0000009400767202 */ /* 0x000fe20000000f00 */
[----:B------:R-:W-:-:S04]  /*5c540*/  IMAD.MOV.U32 R119, RZ, RZ, R150 ;  /* 0x000000ffff777224 */ /* 0x000fc800078e0096 */
[----:B------:R-:W2:Y:S04]  /*5c550*/  LDL.LU R18, [R1+0xc00] ;  /* 0x000c000001127983 */ /* 0x000ea80000300800 */
[----:B------:R-:W-:Y:S01]  /*5c560*/  STSM.16.M88.4 [R155], R124 ;  /* 0x0000007c9b007844 */ /* 0x000fe20000000200 */
[----:B------:R-:W-:Y:S06]  /*5c570*/  BAR.SYNC.DEFER_BLOCKING 0x0 ;  /* 0x0000000000007b1d */ /* 0x000fec0000010000 */
[----:B------:R-:W1:Y:S02]  /*5c580*/  LDS.128 R124, [R24] ;  /* 0x00000000187c7984 */ /* 0x000e640000000c00 */
[----:B------:R-:W-:Y:S06]  /*5c590*/  BAR.SYNC.DEFER_BLOCKING 0x0 ;  /* 0x0000000000007b1d */ /* 0x000fec0000010000 */
[----:B----4-:R-:W-:Y:S02]  /*5c5a0*/  STSM.16.M88.4 [R155], R116 ;  /* 0x000000749b007844 */ /* 0x010fe40000000200 */
[----:B------:R-:W-:Y:S06]  /*5c5b0*/  BAR.SYNC.DEFER_BLOCKING 0x0 ;  /* 0x0000000000007b1d */ /* 0x000fec0000010000 */
[----:B------:R-:W4:Y:S02]  /*5c5c0*/  LDS.128 R116, [R24] ;  /* 0x0000000018747984 */ /* 0x000f240000000c00 */
[----:B------:R-:W-:Y:S06]  /*5c5d0*/  BAR.SYNC.DEFER_BLOCKING 0x0 ;  /* 0x0000000000007b1d */ /* 0x000fec0000010000 */
[----:B---3--:R-:W-:Y:S02]  /*5c5e0*/  STSM.16.M88.4 [R155], R128 ;  /* 0x000000809b007844 */ /* 0x008fe40000000200 */
[----:B------:R-:W-:Y:S06]  /*5c5f0*/  BAR.SYNC.DEFER_BLOCKING 0x0 ;  /* 0x0000000000007b1d */ /* 0x000fec0000010000 */
[----:B------:R-:W3:Y:S02]  /*5c600*/  LDS.128 R128, [R24] ;  /* 0x0000000018807984 */ /* 0x000ee40000000c00 */
[----:B------:R-:W-:Y:S06]  /*5c610*/  BAR.SYNC.DEFER_BLOCKING 0x0 ;  /* 0x0000000000007b1d */ /* 0x000fec0000010000 */
[----:B--2---:R-:W-:Y:S02]  /*5c620*/  STSM.16.M88.4 [R155], R136 ;  /* 0x000000889b007844 */ /* 0x004fe40000000200 */
[----:B------:R-:W-:Y:S06]  /*5c630*/  BAR.SYNC.DEFER_BLOCKING 0x0 ;  /* 0x0000000000007b1d */ /* 0x000fec0000010000 */
[----:B------:R-:W2:Y:S02]  /*5c640*/  LDS.128 R136, [R24] ;  /* 0x0000000018887984 */ /* 0x000ea40000000c00 */
[----:B------:R-:W-:Y:S06]  /*5c650*/  BAR.SYNC.DEFER_BLOCKING 0x0 ;  /* 0x0000000000007b1d */ /* 0x000fec0000010000 */
[----:B------:R1:W-:Y:S02]  /*5c660*/  STSM.16.M88.4 [R155], R140 ;  /* 0x0000008c9b007844 */ /* 0x0003e40000000200 */
[----:B------:R-:W-:Y:S06]  /*5c670*/  BAR.SYNC.DEFER_BLOCKING 0x0 ;  /* 0x0000000000007b1d */ /* 0x000fec0000010000 */
[----:B-1----:R-:W4:Y:S04]  /*5c680*/  LDL.LU R140, [R1+0x1f4] ;  /* 0x0001f400018c7983 */ /* 0x002f280000300800 */
[----:B------:R-:W4:Y:S04]  /*5c690*/  LDL.LU R141, [R1+0x1fc] ;  /* 0x0001fc00018d7983 */ /* 0x000f280000300800 */
[----:B------:R-:W3:Y:S04]  /*5c6a0*/  LDL.LU R19, [R1+0xa00] ;  /* 0x000a000001137983 */ /* 0x000ee80000300800 */
[----:B------:R-:W2:Y:S04]  /*5c6b0*/  LDL.LU R14, [R1+0x600] ;  /* 0x00060000010e7983 */ /* 0x000ea80000300800 */
[----:B------:R-:W1:Y:S01]  /*5c6c0*/  LDS.128 R144, [R24] ;  /* 0x0000000018907984 */ /* 0x000e620000000c00 */
[----:B------:R-:W-:-:S02]  /*5c6d0*/  IMAD.MOV.U32 R142, RZ, RZ, R149 ;  /* 0x000000ffff8e7224 */ /* 0x000fc400078e0095 */
[----:B------:R-:W-:Y:S01]  /*5c6e0*/  IMAD.MOV.U32 R143, RZ, RZ, R151 ;  /* 0x000000ffff8f7224 */ /* 0x000fe200078e0097 */
[----:B------:R-:W-:Y:S01]  /*5c6f0*/  BAR.SYNC.DEFER_BLOCKING 0x0 ;  /* 0x0000000000007b1d */ /* 0x000fe20000010000 */
[C---:B------:R-:W-:Y:S01]  /*5c700*/  ISETP.LT.AND P5, PT, R22.reuse, UR4, !P5 ;  /* 0x0000000416007c0c */ /* 0x040fe2000efa1270 */
[----:B------:R-:W-:-:S04]  /*5c710*/  IMAD R16, R22, UR10, RZ ;  /* 0x0000000a16107c24 */ /* 0x000fc8000f8e02ff */
[----:B------:R-:W-:Y:S01]  /*5c720*/  IMAD.WIDE R26, R16, 0x4, R2 ;  /* 0x00000004101a7825 */ /* 0x000fe200078e0202 */
[----:B------:R-:W-:Y:S01]  /*5c730*/  ULDC UR4, c[0x0][0x228] ;  /* 0x00008a0000047ab9 */ /* 0x000fe20000000800 */
[----:B------:R-:W-:Y:S01]  /*5c740*/  ULDC UR10, c[0x0][0x248] ;  /* 0x00009200000a7ab9 */ /* 0x000fe20000000800 */
[----:B----4-:R-:W-:Y:S01]  /*5c750*/  STSM.16.M88.4 [R155], R140 ;  /* 0x0000008c9b007844 */ /* 0x010fe20000000200 */
[----:B------:R-:W-:Y:S06]  /*5c760*/  BAR.SYNC.DEFER_BLOCKING 0x0 ;  /* 0x0000000000007b1d */ /* 0x000fec0000010000 */
[----:B------:R4:W-:Y:S04]  /*5c770*/  @P5 STG.E desc[UR8][R26.64], R13 ;  /* 0x0000000d1a005986 */ /* 0x0009e8000c101908 */
[----:B----4-:R-:W4:Y:S01]  /*5c780*/  LDL.LU R13, [R1+0x400] ;  /* 0x00040000010d7983 */ /* 0x010f220000300800 */
[----:B------:R-:W-:-:S03]  /*5c790*/  ISETP.GE.AND P5, PT, R22, UR7, PT ;  /* 0x0000000716007c0c */ /* 0x000fc6000bfa6270 */
[----:B------:R-:W4:Y:S01]  /*5c7a0*/  LDL.LU R17, [R1+0x200] ;  /* 0x0002000001117983 */ /* 0x000f220000300800 */
[----:B------:R-:W-:Y:S01]  /*5c7b0*/  ISETP.LT.AND P6, PT, R152, UR4, !P5 ;  /* 0x0000000498007c0c */ /* 0x000fe2000efc1270 */
[----:B------:R-:W-:-:S12]  /*5c7c0*/  IMAD.WIDE R26, R16, 0x4, R4 ;  /* 0x00000004101a7825 */ /* 0x000fd800078e0204 */
[----:B------:R1:W-:Y:S01]  /*5c7d0*/  @P6 STG.E desc[UR8][R26.64], R15 ;  /* 0x0000000f1a006986 */ /* 0x0003e2000c101908 */
[----:B------:R-:W-:Y:S01]  /*5c7e0*/  ISETP.LT.AND P6, PT, R154, UR5, !P5 ;  /* 0x000000059a007c0c */ /* 0x000fe2000efc1270 */
[----:B------:R-:W-:Y:S02]  /*5c7f0*/  ULDC UR5, c[0x0][0x228] ;  /* 0x00008a0000057ab9 */ /* 0x000fe40000000800 */
[----:B-1----:R-:W4:Y:S01]  /*5c800*/  LDL.LU R15, [R1] ;  /* 0x00000000010f7983 */ /* 0x002f220000300800 */
[----:B------:R-:W-:Y:S01]  /*5c810*/  ISETP.LT.AND P5, PT, R153, UR6, !P5 ;  /* 0x0000000699007c0c */ /* 0x000fe2000efa1270 */
[----:B------:R-:W-:Y:S01]  /*5c820*/  IMAD.WIDE R26, R16, 0x4, R6 ;  /* 0x00000004101a7825 */ /* 0x000fe200078e0206 */
[----:B------:R-:W-:Y:S01]  /*5c830*/  IADD3 R140, R22, 0x1, RZ ;  /* 0x00000001168c7810 */ /* 0x000fe20007ffe0ff */
[----:B------:R-:W-:-:S06]  /*5c840*/  ULDC.64 UR6, c[0x0][0x228] ;  /* 0x00008a0000067ab9 */ /* 0x000fcc0000000a00 */
[----:B------:R1:W-:Y:S02]  /*5c850*/  @P6 STG.E desc[UR8][R26.64], R18 ;  /* 0x000000121a006986 */ /* 0x0003e4000c101908 */
[----:B-1----:R-:W-:Y:S02]  /*5c860*/  IMAD.WIDE R26, R16, 0x4, R8 ;  /* 0x00000004101a7825 */ /* 0x002fe400078e0208 */
[----:B------:R-:W4:Y:S04]  /*5c870*/  LDL.LU R18, [R1+0x1164] ;  /* 0x0011640001127983 */ /* 0x000f280000300800 */
[----:B---3--:R1:W-:Y:S01]  /*5c880*/  @P5 STG.E desc[UR8][R26.64], R19 ;  /* 0x000000131a005986 */ /* 0x0083e2000c101908 */
[----:B------:R-:W-:-:S03]  /*5c890*/  ISETP.GE.AND P5, PT, R140, UR7, PT ;  /* 0x000000078c007c0c */ /* 0x000fc6000bfa6270 */
[----:B------:R-:W3:Y:S01]  /*5c8a0*/  LDL.LU R20, [R1+0xe14] ;  /* 0x000e140001147983 */ /* 0x000ee20000300800 */
[C---:B------:R-:W-:Y:S01]  /*5c8b0*/  IMAD R16, R22.reuse, UR11, RZ ;  /* 0x0000000b16107c24 */ /* 0x040fe2000f8e02ff */
[----:B------:R-:W-:Y:S01]  /*5c8c0*/  ISETP.LT.AND P6, PT, R23, UR5, !P5 ;  /* 0x0000000517007c0c */ /* 0x000fe2000efc1270 */
[----:B------:R-:W-:Y:S01]  /*5c8d0*/  ULDC UR5, c[0x0][0x228] ;  /* 0x00008a0000057ab9 */ /* 0x000fe20000000800 */
[----:B------:R-:W-:Y:S01]  /*5c8e0*/  VIADD R140, R22, 0x2 ;  /* 0x00000002168c7836 */ /* 0x000fe20000000000 */
[----:B------:R-:W-:Y:S01]  /*5c8f0*/  ULDC UR11, c[0x0][0x248] ;  /* 0x00009200000b7ab9 */ /* 0x000fe20000000800 */
[----:B------:R-:W-:Y:S01]  /*5c900*/  VIADD R16, R16, UR10 ;  /* 0x0000000a10107c36 */ /* 0x000fe20008000000 */
[----:B------:R-:W-:-:S03]  /*5c910*/  ULDC UR10, c[0x0][0x248] ;  /* 0x00009200000a7ab9 */ /* 0x000fc60000000800 */
[----:B-1----:R-:W-:-:S05]  /*5c920*/  IMAD.WIDE R26, R16, 0x4, R2 ;  /* 0x00000004101a7825 */ /* 0x002fca00078e0202 */
[----:B--2---:R1:W-:Y:S04]  /*5c930*/  @P6 STG.E desc[UR8][R26.64], R14 ;  /* 0x0000000e1a006986 */ /* 0x0043e8000c101908 */
[----:B-1----:R-:W2:Y:S01]  /*5c940*/  LDL.LU R14, [R1+0xe04] ;  /* 0x000e0400010e7983 */ /* 0x002ea20000300800 */
[----:B------:R-:W-:Y:S01]  /*5c950*/  ISETP.LT.AND P6, PT, R152, UR5, !P5 ;  /* 0x0000000598007c0c */ /* 0x000fe2000efc1270 */
[----:B------:R-:W-:Y:S01]  /*5c960*/  IMAD.WIDE R26, R16, 0x4, R4 ;  /* 0x00000004101a7825 */ /* 0x000fe200078e0204 */
[----:B------:R-:W-:Y:S01]  /*5c970*/  ULDC UR5, c[0x0][0x228] ;  /* 0x00008a0000057ab9 */ /* 0x000fe20000000800 */
[----:B------:R-:W2:Y:S10]  /*5c980*/  LDL.LU R21, [R1+0xc04] ;  /* 0x000c040001157983 */ /* 0x000eb40000300800 */
[----:B----4-:R1:W-:Y:S04]  /*5c990*/  @P6 STG.E desc[UR8][R26.64], R13 ;  /* 0x0000000d1a006986 */ /* 0x0103e8000c101908 */
[----:B-1----:R-:W4:Y:S01]  /*5c9a0*/  LDL.LU R13, [R1+0xa04] ;  /* 0x000a0400010d7983 */ /* 0x002f220000300800 */
[----:B------:R-:W-:Y:S01]  /*5c9b0*/  ISETP.LT.AND P6, PT, R154, UR5, !P5 ;  /* 0x000000059a007c0c */ /* 0x000fe2000efc1270 */
[----:B------:R-:W-:Y:S01]  /*5c9c0*/  IMAD.WIDE R26, R16, 0x4, R6 ;  /* 0x00000004101a7825 */ /* 0x000fe200078e0206 */
[----:B------:R-:W-:Y:S01]  /*5c9d0*/  ISETP.LT.AND P5, PT, R153, UR6, !P5 ;  /* 0x0000000699007c0c */ /* 0x000fe2000efa1270 */
[----:B------:R-:W-:Y:S01]  /*5c9e0*/  ULDC UR5, c[0x0][0x22c] ;  /* 0x00008b0000057ab9 */ /* 0x000fe20000000800 */
[----:B------:R-:W-:-:S09]  /*5c9f0*/  ULDC UR6, c[0x0][0x228] ;  /* 0x00008a0000067ab9 */ /* 0x000fd20000000800 */
[----:B------:R1:W-:Y:S04]  /*5ca00*/  @P6 STG.E desc[UR8][R26.64], R17 ;  /* 0x000000111a006986 */ /* 0x0003e8000c101908 */
[----:B-1----:R-:W4:Y:S04]  /*5ca10*/  LDL.LU R17, [R1+0x10a8] ;  /* 0x0010a80001117983 */ /* 0x002f280000300800 */
[----:B------:R-:W4:Y:S01]  /*5ca20*/  LDL.LU R19, [R1+0x604] ;  /* 0x0006040001137983 */ /* 0x000f220000300800 */
[----:B------:R-:W-:-:S05]  /*5ca30*/  IMAD.WIDE R26, R16, 0x4, R8 ;  /* 0x00000004101a7825 */ /* 0x000fca00078e0208 */
[----:B------:R1:W-:Y:S01]  /*5ca40*/  @P5 STG.E desc[UR8][R26.64], R15 ;  /* 0x0000000f1a005986 */ /* 0x0003e2000c101908 */
[----:B------:R-:W-:Y:S01]  /*5ca50*/  IMAD R16, R22, UR12, RZ ;  /* 0x0000000c16107c24 */ /* 0x000fe2000f8e02ff */
[----:B------:R-:W-:Y:S01]  /*5ca60*/  ISETP.GE.AND P5, PT, R140, UR5, PT ;  /* 0x000000058c007c0c */ /* 0x000fe2000bfa6270 */
[----:B------:R-:W-:Y:S01]  /*5ca70*/  ULDC UR5, c[0x0][0x228] ;  /* 0x00008a0000057ab9 */ /* 0x000fe20000000800 */
[----:B-1----:R-:W4:Y:S01]  /*5ca80*/  LDL.LU R15, [R1+0x404] ;  /* 0x00040400010f7983 */ /* 0x002f220000300800 */
[----:B------:R-:W-:Y:S01]  /*5ca90*/  VIADD R16, R16, UR11 ;  /* 0x0000000b10107c36 */ /* 0x000fe20008000000 */
[----:B------:R-:W-:Y:S01]  /*5caa0*/  ISETP.LT.AND P6, PT, R23, UR6, !P5 ;  /* 0x0000000617007c0c */ /* 0x000fe2000efc1270 */
[----:B------:R-:W-:Y:S01]  /*5cab0*/  VIADD R140, R22, 0x3 ;  /* 0x00000003168c7836 */ /* 0x000fe20000000000 */
[----:B------:R-:W-:Y:S01]  /*5cac0*/  ULDC UR6, c[0x0][0x228] ;  /* 0x00008a0000067ab9 */ /* 0x000fe20000000800 */
[----:B------:R-:W-:-:S04]  /*5cad0*/  VIADD R16, R16, UR10 ;  /* 0x0000000a10107c36 */ /* 0x000fc80008000000 */
[----:B------:R-:W-:-:S06]  /*5cae0*/  IMAD.WIDE R26, R16, 0x4, R2 ;  /* 0x00000004101a7825 */ /* 0x000fcc00078e0202 */
[----:B---3--:R1:W-:Y:S01]  /*5caf0*/  @P6 STG.E desc[UR8][R26.64], R20 ;  /* 0x000000141a006986 */ /* 0x0083e2000c101908 */
[----:B------:R-:W-:Y:S01]  /*5cb00*/  ISETP.LT.AND P6, PT, R152, UR5, !P5 ;  /* 0x0000000598007c0c */ /* 0x000fe2000efc1270 */
[----:B------:R-:W-:Y:S02]  /*5cb10*/  ULDC UR5, c[0x0][0x228] ;  /* 0x00008a0000057ab9 */ /* 0x000fe40000000800 */
[----:B-1----:R-:W3:Y:S01]  /*5cb20*/  LDL.LU R20, [R1+0x204] ;  /* 0x0002040001147983 */ /* 0x002ee20000300800 */
[----:B------:R-:W-:-:S09]  /*5cb30*/  IMAD.WIDE R26, R16, 0x4, R4 ;  /* 0x00000004101a7825 */ /* 0x000fd200078e0204 */
[----:B--2---:R1:W-:Y:S04]  /*5cb40*/  @P6 STG.E desc[UR8][R26.64], R14 ;  /* 0x0000000e1a006986 */ /* 0x0043e8000c101908 */
[----:B-1----:R-:W2:Y:S01]  /*5cb50*/  LDL.LU R14, [R1+0x4] ;  /* 0x00000400010e7983 */ /* 0x002ea20000300800 */
[----:B------:R-:W-:Y:S01]  /*5cb60*/  ISETP.LT.AND P6, PT, R154, UR5, !P5 ;  /* 0x000000059a007c0c */ /* 0x000fe2000efc1270 */
[----:B------:R-:W-:Y:S01]  /*5cb70*/  IMAD.WIDE R26, R16, 0x4, R6 ;  /* 0x00000004101a7825 */ /* 0x000fe200078e0206 */
[----:B------:R-:W-:Y:S02]  /*5cb80*/  ULDC UR5, c[0x0][0x228] ;  /* 0x00008a0000057ab9 */ /* 0x000fe40000000800 */
[----:B------:R-:W-:Y:S01]  /*5cb90*/  ISETP.LT.AND P5, PT, R153, UR5, !P5 ;  /* 0x0000000599007c0c */ /* 0x000fe2000efa1270 */
[----:B------:R-:W-:-:S08]  /*5cba0*/  ULDC UR5, c[0x0][0x22c] ;  /* 0x00008b0000057ab9 */ /* 0x000fd00000000800 */
[----:B------:R1:W-:Y:S02]  /*5cbb0*/  @P6 STG.E desc[UR8][R26.64], R21 ;  /* 0x000000151a006986 */ /* 0x0003e4000c101908 */
[----:B-1----:R-:W-:Y:S02]  /*5cbc0*/  IMAD.WIDE R26, R16, 0x4, R8 ;  /* 0x00000004101a7825 */ /* 0x002fe400078e0208 */
[----:B------:R-:W2:Y:S04]  /*5cbd0*/  LDL.LU R16, [R1+0xe18] ;  /* 0x000e180001107983 */ /* 0x000ea80000300800 */
[----:B----4-:R1:W-:Y:S01]  /*5cbe0*/  @P5 STG.E desc[UR8][R26.64], R13 ;  /* 0x0000000d1a005986 */ /* 0x0103e2000c101908 */
[----:B------:R-:W-:Y:S01]  /*5cbf0*/  ISETP.GE.AND P5, PT, R140, UR5, PT ;  /* 0x000000058c007c0c */ /* 0x000fe2000bfa6270 */
[----:B------:R-:W-:-:S02]  /*5cc00*/  ULDC UR5, c[0x0][0x228] ;  /* 0x00008a0000057ab9 */ /* 0x000fc40000000800 */
[----:B-1----:R-:W4:Y:S01]  /*5cc10*/  LDL.LU R13, [R1+0xe08] ;  /* 0x000e0800010d7983 */ /* 0x002f220000300800 */
[----:B------:R-:W-:Y:S01]  /*5cc20*/  ISETP.LT.AND P6, PT, R23, UR6, !P5 ;  /* 0x0000000617007c0c */ /* 0x000fe2000efc1270 */
[----:B------:R-:W-:Y:S01]  /*5cc30*/  IMAD.WIDE R26, R18, 0x4, R2 ;  /* 0x00000004121a7825 */ /* 0x000fe200078e0202 */
[----:B------:R-:W-:Y:S01]  /*5cc40*/  IADD3 R140, R22, 0x4, RZ ;  /* 0x00000004168c7810 */ /* 0x000fe20007ffe0ff */
[----:B------:R-:W-:-:S10]  /*5cc50*/  ULDC.64 UR6, c[0x0][0x228] ;  /* 0x00008a0000067ab9 */ /* 0x000fd40000000a00 */
[----:B------:R1:W-:Y:S01]  /*5cc60*/  @P6 STG.E desc[UR8][R26.64], R19 ;  /* 0x000000131a006986 */ /* 0x0003e2000c101908 */
[----:B------:R-:W-:Y:S01]  /*5cc70*/  ISETP.LT.AND P6, PT, R152, UR5, !P5 ;  /* 0x0000000598007c0c */ /* 0x000fe2000efc1270 */
[----:B------:R-:W-:Y:S02]  /*5cc80*/  ULDC UR5, c[0x0][0x228] ;  /* 0x00008a0000057ab9 */ /* 0x000fe40000000800 */
[----:B-1----:R-:W4:Y:S01]  /*5cc90*/  LDL.LU R19, [R1+0xc08] ;  /* 0x000c080001137983 */ /* 0x002f220000300800 */
[----:B------:R-:W-:-:S09]  /*5cca0*/  IMAD.WIDE R26, R18, 0x4, R4 ;  /* 0x00000004121a7825 */ /* 0x000fd200078e0204 */
[----:B------:R1:W-:Y:S04]  /*5ccb0*/  @P6 STG.E desc[UR8][R26.64], R15 ;  /* 0x0000000f1a006986 */ /* 0x0003e8000c101908 */
[----:B-1----:R-:W4:Y:S01]  /*5ccc0*/  LDL.LU R15, [R1+0xa08] ;  /* 0x000a0800010f7983 */ /* 0x002f220000300800 */
[----:B------:R-:W-:Y:S01]  /*5ccd0*/  ISETP.LT.AND P6, PT, R154, UR5, !P5 ;  /* 0x000000059a007c0c */ /* 0x000fe2000efc1270 */
[----:B------:R-:W-:Y:S01]  /*5cce0*/  IMAD.WIDE R26, R18, 0x4, R6 ;  /* 0x00000004121a7825 */ /* 0x000fe200078e0206 */
[----:B------:R-:W-:Y:S02]  /*5ccf0*/  ULDC UR5, c[0x0][0x228] ;  /* 0x00008a0000057ab9 */ /* 0x000fe40000000800 */
[----:B------:R-:W-:Y:S01]  /*5cd00*/  ISETP.LT.AND P5, PT, R153, UR5, !P5 ;  /* 0x0000000599007c0c */ /* 0x000fe2000efa1270 */
[----:B------:R-:W-:-:S08]  /*5cd10*/  ULDC UR5, c[0x0][0x228] ;  /* 0x00008a0000057ab9 */ /* 0x000fd00000000800 */
[----:B---3--:R1:W-:Y:S02]  /*5cd20*/  @P6 STG.E desc[UR8][R26.64], R20 ;  /* 0x000000141a006986 */ /* 0x0083e4000c101908 */
[----:B-1----:R-:W-:Y:S02]  /*5cd30*/  IMAD.WIDE R26, R18, 0x4, R8 ;  /* 0x00000004121a7825 */ /* 0x002fe400078e0208 */
[----:B------:R-:W3:Y:S04]  /*5cd40*/  LDL.LU R18, [R1+0x608] ;  /* 0x0006080001127983 */ /* 0x000ee80000300800 */
[----:B--2---:R1:W-:Y:S04]  /*5cd50*/  @P5 STG.E desc[UR8][R26.64], R14 ;  /* 0x0000000e1a005986 */ /* 0x0043e8000c101908 */
[----:B-1----:R-:W2:Y:S01]  /*5cd60*/  LDL.LU R14, [R1+0x408] ;  /* 0x00040800010e7983 */ /* 0x002ea20000300800 */
[----:B------:R-:W-:-:S04]  /*5cd70*/  ISETP.GE.AND P5, PT, R140, UR7, PT ;  /* 0x000000078c007c0c */ /* 0x000fc8000bfa6270 */
[----:B------:R-:W-:Y:S01]  /*5cd80*/  ISETP.LT.AND P6, PT, R23, UR5, !P5 ;  /* 0x0000000517007c0c */ /* 0x000fe2000efc1270 */
[----:B------:R-:W-:Y:S01]  /*5cd90*/  IMAD.WIDE R26, R17, 0x4, R2 ;  /* 0x00000004111a7825 */ /* 0x000fe200078e0202 */
[----:B------:R-:W-:-:S11]  /*5cda0*/  ULDC UR5, c[0x0][0x228] ;  /* 0x00008a0000057ab9 */ /* 0x000fd60000000800 */
[----:B------:R1:W-:Y:S01]  /*5cdb0*/  @P6 STG.E desc[UR8][R26.64], R16 ;  /* 0x000000101a006986 */ /* 0x0003e2000c101908 */
[----:B------:R-:W-:Y:S01]  /*5cdc0*/  ISETP.LT.AND P6, PT, R152, UR5, !P5 ;  /* 0x0000000598007c0c */ /* 0x000fe2000efc1270 */
[----:B------:R-:W-:Y:S02]  /*5cdd0*/  ULDC UR5, c[0x0][0x228] ;  /* 0x00008a0000057ab9 */ /* 0x000fe40000000800 */
[----:B-1----:R-:W2:Y:S01]  /*5cde0*/  LDL.LU R16, [R1+0x208] ;  /* 0x0002080001107983 */ /* 0x002ea20000300800 */
[----:B------:R-:W-:-:S04]  /*5cdf0*/  IMAD.WIDE R26, R17, 0x4, R4 ;  /* 0x00000004111a7825 */ /* 0x000fc800078e0204 */
[----:B------:R-:W-:-:S05]  /*5ce00*/  VIADD R140, R22, 0x5 ;  /* 0x00000005168c7836 */ /* 0x000fca0000000000 */
[----:B----4-:R1:W-:Y:S04]  /*5ce10*/  @P6 STG.E desc[UR8][R26.64], R13 ;  /* 0x0000000d1a006986 */ /* 0x0103e8000c101908 */
[----:B-1----:R-:W4:Y:S01]  /*5ce20*/  LDL.LU R13, [R1+0x8] ;  /* 0x00000800010d7983 */ /* 0x002f220000300800 */
[----:B------:R-:W-:Y:S01]  /*5ce30*/  ISETP.LT.AND P6, PT, R154, UR5, !P5 ;  /* 0x000000059a007c0c */ /* 0x000fe2000efc1270 */
[----:B------:R-:W-:Y:S01]  /*5ce40*/  IMAD.WIDE R26, R17, 0x4, R6 ;  /* 0x00000004111a7825 */ /* 0x000fe200078e0206 */
[----:B------:R-:W-:Y:S01]  /*5ce50*/  ISETP.LT.AND P5, PT, R153, UR6, !P5 ;  /* 0x0000000699007c0c */ /* 0x000fe2000efa1270 */
[----:B------:R-:W-:Y:S01]  /*5ce60*/  ULDC UR5, c[0x0][0x22c] ;  /* 0x00008b0000057ab9 */ /* 0x000fe20000000800 */
[----:B------:R-:W-:-:S09]  /*5ce70*/  ULDC UR6, c[0x0][0x228] ;  /* 0x00008a0000067ab9 */ /* 0x000fd20000000800 */
[----:B------:R1:W-:Y:S02]  /*5ce80*/  @P6 STG.E desc[UR8][R26.64], R19 ;  /* 0x000000131a006986 */ /* 0x0003e4000c101908 */
[----:B-1----:R-:W-:Y:S02]  /*5ce90*/  IMAD.WIDE R26, R17, 0x4, R8 ;  /* 0x00000004111a7825 */ /* 0x002fe400078e0208 */
[----:B------:R-:W4:Y:S04]  /*5cea0*/  LDL.LU R17, [R1+0xff0] ;  /* 0x000ff00001117983 */ /* 0x000f280000300800 */
[----:B------:R-:W4:Y:S04]  /*5ceb0*/  LDL.LU R19, [R1+0xe1c] ;  /* 0x000e1c0001137983 */ /* 0x000f280000300800 */
[----:B------:R1:W-:Y:S01]  /*5cec0*/  @P5 STG.E desc[UR8][R26.64], R15 ;  /* 0x0000000f1a005986 */ /* 0x0003e2000c101908 */
[----:B------:R-:W-:Y:S01]  /*5ced0*/  ISETP.GE.AND P5, PT, R140, UR5, PT ;  /* 0x000000058c007c0c */ /* 0x000fe2000bfa6270 */
[----:B------:R-:W-:-:S02]  /*5cee0*/  ULDC UR5, c[0x0][0x228] ;  /* 0x00008a0000057ab9 */ /* 0x000fc40000000800 */
[----:B-1----:R-:W4:Y:S01]  /*5cef0*/  LDL.LU R15, [R1+0xe0c] ;  /* 0x000e0c00010f7983 */ /* 0x002f220000300800 */
[----:B------:R-:W-:Y:S01]  /*5cf00*/  ISETP.LT.AND P6, PT, R23, UR6, !P5 ;  /* 0x0000000617007c0c */ /* 0x000fe2000efc1270 */
[----:B------:R-:W-:Y:S01]  /*5cf10*/  IMAD.WIDE R26, R25, 0x4, R2 ;  /* 0x00000004191a7825 */ /* 0x000fe200078e0202 */
[----:B------:R-:W-:-:S11]  /*5cf20*/  ULDC UR6, c[0x0][0x228] ;  /* 0x00008a0000067ab9 */ /* 0x000fd60000000800 */
        /* <DEDUP_REMOVED lines=11> */
[----:B------:R-:W-:Y:S01]  /*5cfe0*/  VIADD R140, R22, 0x6 ;  /* 0x00000006168c7836 */ /* 0x000fe20000000000 */
[----:B------:R-:W-:-:S07]  /*5cff0*/  ULDC UR5, c[0x0][0x22c] ;  /* 0x00008b0000057ab9 */ /* 0x000fce0000000800 */
[----:B------:R1:W-:Y:S04]  /*5d000*/  @P6 STG.E desc[UR8][R26.64], R16 ;  /* 0x000000101a006986 */ /* 0x0003e8000c101908 */
[----:B-1----:R-:W2:Y:S01]  /*5d010*/  LDL.LU R16, [R1+0x60c] ;  /* 0x00060c0001107983 */ /* 0x002ea20000300800 */
[----:B------:R-:W-:-:S05]  /*5d020*/  IMAD.WIDE R26, R25, 0x4, R8 ;  /* 0x00000004191a7825 */ /* 0x000fca00078e0208 */
[----:B----4-:R1:W-:Y:S04]  /*5d030*/  @P5 STG.E desc[UR8][R26.64], R13 ;  /* 0x0000000d1a005986 */ /* 0x0103e8000c101908 */
[----:B-1----:R-:W4:Y:S01]  /*5d040*/  LDL.LU R13, [R1+0x40c] ;  /* 0x00040c00010d7983 */ /* 0x002f220000300800 */
[----:B------:R-:W-:Y:S01]  /*5d050*/  ISETP.GE.AND P5, PT, R140, UR5, PT ;  /* 0x000000058c007c0c */ /* 0x000fe2000bfa6270 */
[----:B------:R-:W-:Y:S01]  /*5d060*/  IMAD.WIDE R26, R252, 0x4, R2 ;  /* 0x00000004fc1a7825 */ /* 0x000fe200078e0202 */
[----:B------:R-:W-:Y:S01]  /*5d070*/  ULDC UR5, c[0x0][0x228] ;  /* 0x00008a0000057ab9 */ /* 0x000fe20000000800 */
[----:B------:R-:W4:Y:S01]  /*5d080*/  LDL.LU R20, [R1+0x20c] ;  /* 0x00020c0001147983 */ /* 0x000f220000300800 */
[----:B------:R-:W-:Y:S01]  /*5d090*/  ISETP.LT.AND P6, PT, R23, UR6, !P5 ;  /* 0x0000000617007c0c */ /* 0x000fe2000efc1270 */
[----:B------:R-:W-:Y:S01]  /*5d0a0*/  VIADD R140, R22, 0x7 ;  /* 0x00000007168c7836 */ /* 0x000fe20000000000 */
[----:B------:R-:W-:-:S11]  /*5d0b0*/  ULDC.64 UR6, c[0x0][0x228] ;  /* 0x00008a0000067ab9 */ /* 0x000fd60000000a00 */
[----:B------:R1:W-:Y:S01]  /*5d0c0*/  @P6 STG.E desc[UR8][R26.64], R19 ;  /* 0x000000131a006986 */ /* 0x0003e2000c101908 */
[----:B------:R-:W-:Y:S01]  /*5d0d0*/  ISETP.LT.AND P6, PT, R152, UR5, !P5 ;  /* 0x0000000598007c0c */ /* 0x000fe2000efc1270 */
[----:B------:R-:W-:Y:S01]  /*5d0e0*/  ULDC UR5, c[0x0][0x228] ;  /* 0x00008a0000057ab9 */ /* 0x000fe20000000800 */
[----:B-1----:R-:W-:-:S11]  /*5d0f0*/  IMAD.WIDE R26, R252, 0x4, R4 ;  /* 0x00000004fc1a7825 */ /* 0x002fd600078e0204 */
[----:B------:R1:W-:Y:S04]  /*5d100*/  @P6 STG.E desc[UR8][R26.64], R15 ;  /* 0x0000000f1a006986 */ /* 0x0003e8000c101908 */
[----:B-1----:R-:W4:Y:S01]  /*5d110*/  LDL.LU R15, [R1+0xc] ;  /* 0x00000c00010f7983 */ /* 0x002f220000300800 */
[----:B------:R-:W-:Y:S01]  /*5d120*/  ISETP.LT.AND P6, PT, R154, UR5, !P5 ;  /* 0x000000059a007c0c */ /* 0x000fe2000efc1270 */
[----:B------:R-:W-:Y:S01]  /*5d130*/  IMAD.WIDE R26, R252, 0x4, R6 ;  /* 0x00000004fc1a7825 */ /* 0x000fe200078e0206 */
[----:B------:R-:W-:Y:S01]  /*5d140*/  ULDC UR5, c[0x0][0x228] ;  /* 0x00008a0000057ab9 */ /* 0x000fe20000000800 */
[----:B------:R-:W4:Y:S01]  /*5d150*/  LDL.LU R19, [R1+0xff4] ;  /* 0x000ff40001137983 */ /* 0x000f220000300800 */
[----:B------:R-:W-:Y:S01]  /*5d160*/  ISETP.LT.AND P5, PT, R153, UR5, !P5 ;  /* 0x0000000599007c0c */ /* 0x000fe2000efa1270 */
[----:B------:R-:W-:-:S08]  /*5d170*/  ULDC UR5, c[0x0][0x228] ;  /* 0x00008a0000057ab9 */ /* 0x000fd00000000800 */
[----:B---3--:R1:W-:Y:S04]  /*5d180*/  @P6 STG.E desc[UR8][R26.64], R18 ;  /* 0x000000121a006986 */ /* 0x0083e8000c101908 */
[----:B-1----:R-:W3:Y:S01]  /*5d190*/  LDL.LU R18, [R1+0xe30] ;  /* 0x000e300001127983 */ /* 0x002ee20000300800 */
[----:B------:R-:W-:-:S05]  /*5d1a0*/  IMAD.WIDE R26, R252, 0x4, R8 ;  /* 0x00000004fc1a7825 */ /* 0x000fca00078e0208 */
[----:B--2---:R1:W-:Y:S04]  /*5d1b0*/  @P5 STG.E desc[UR8][R26.64], R14 ;  /* 0x0000000e1a005986 */ /* 0x0043e8000c101908 */
[----:B-1----:R-:W2:Y:S01]  /*5d1c0*/  LDL.LU R14, [R1+0xe20] ;  /* 0x000e2000010e7983 */ /* 0x002ea20000300800 */
[----:B------:R-:W-:Y:S01]  /*5d1d0*/  ISETP.GE.AND P5, PT, R140, UR7, PT ;  /* 0x000000078c007c0c */ /* 0x000fe2000bfa6270 */
[----:B------:R-:W-:Y:S02]  /*5d1e0*/  IMAD.WIDE R26, R17, 0x4, R2 ;  /* 0x00000004111a7825 */ /* 0x000fe400078e0202 */
[----:B------:R-:W2:Y:S01]  /*5d1f0*/  LDL.LU R21, [R1+0xc10] ;  /* 0x000c100001157983 */ /* 0x000ea20000300800 */
[----:B------:R-:W-:Y:S01]  /*5d200*/  ISETP.LT.AND P6, PT, R23, UR5, !P5 ;  /* 0x0000000517007c0c */ /* 0x000fe2000efc1270 */
[----:B------:R-:W-:-:S12]  /*5d210*/  ULDC UR5, c[0x0][0x228] ;  /* 0x00008a0000057ab9 */ /* 0x000fd80000000800 */
[----:B------:R1:W-:Y:S01]  /*5d220*/  @P6 STG.E desc[UR8][R26.64], R16 ;  /* 0x000000101a006986 */ /* 0x0003e2000c101908 */
[----:B------:R-:W-:Y:S01]  /*5d230*/  ISETP.LT.AND P6, PT, R152, UR5, !P5 ;  /* 0x0000000598007c0c */ /* 0x000fe2000efc1270 */
[----:B------:R-:W-:Y:S01]  /*5d240*/  ULDC UR5, c[0x0][0x228] ;  /* 0x00008a0000057ab9 */ /* 0x000fe20000000800 */
[----:B-1----:R-:W-:-:S04]  /*5d250*/  IMAD.WIDE R26, R17, 0x4, R4 ;  /* 0x00000004111a7825 */ /* 0x002fc800078e0204 */
[----:B------:R-:W-:-:S07]  /*5d260*/  VIADD R140, R22, 0x8 ;  /* 0x00000008168c7836 */ /* 0x000fce0000000000 */
[----:B----4-:R1:W-:Y:S04]  /*5d270*/  @P6 STG.E desc[UR8][R26.64], R13 ;  /* 0x0000000d1a006986 */ /* 0x0103e8000c101908 */
[----:B-1----:R-:W4:Y:S01]  /*5d280*/  LDL.LU R13, [R1+0xa10] ;  /* 0x000a1000010d7983 */ /* 0x002f220000300800 */
[----:B------:R-:W-:Y:S01]  /*5d290*/  ISETP.LT.AND P6, PT, R154, UR5, !P5 ;  /* 0x000000059a007c0c */ /* 0x000fe2000efc1270 */
[----:B------:R-:W-:Y:S02]  /*5d2a0*/  IMAD.WIDE R26, R17, 0x4, R6 ;  /* 0x00000004111a7825 */ /* 0x000fe400078e0206 */
[----:B------:R-:W4:Y:S01]  /*5d2b0*/  LDL.LU R16, [R1+0xff8] ;  /* 0x000ff80001107983 */ /* 0x000f220000300800 */
[----:B------:R-:W-:Y:S01]  /*5d2c0*/  ISETP.LT.AND P5, PT, R153, UR6, !P5 ;  /* 0x0000000699007c0c */ /* 0x000fe2000efa1270 */
[----:B------:R-:W-:Y:S01]  /*5d2d0*/  ULDC.64 UR6, c[0x0][0x228] ;  /* 0x00008a0000067ab9 */ /* 0x000fe20000000a00 */
[----:B------:R-:W-:-:S07]  /*5d2e0*/  ULDC UR5, c[0x0][0x228] ;  /* 0x00008a0000057ab9 */ /* 0x000fce0000000800 */
[----:B------:R1:W-:Y:S04]  /*5d2f0*/  @P6 STG.E desc[UR8][R26.64], R20 ;  /* 0x000000141a006986 */ /* 0x0003e8000c101908 */
[----:B-1----:R-:W4:Y:S01]  /*5d300*/  LDL.LU R20, [R1+0x800] ;  /* 0x0008000001147983 */ /* 0x002f220000300800 */
[----:B------:R-:W-:-:S05]  /*5d310*/  IMAD.WIDE R26, R17, 0x4, R8 ;  /* 0x00000004111a7825 */ /* 0x000fca00078e0208 */
[----:B------:R1:W-:Y:S01]  /*5d320*/  @P5 STG.E desc[UR8][R26.64], R15 ;  /* 0x0000000f1a005986 */ /* 0x0003e2000c101908 */
[----:B------:R-:W-:-:S03]  /*5d330*/  ISETP.GE.AND P5, PT, R140, UR7, PT ;  /* 0x000000078c007c0c */ /* 0x000fc6000bfa6270 */
[----:B-1----:R-:W4:Y:S01]  /*5d340*/  LDL.LU R15, [R1+0x610] ;  /* 0x00061000010f7983 */ /* 0x002f220000300800 */
[----:B------:R-:W-:Y:S01]  /*5d350*/  ISETP.LT.AND P6, PT, R23, UR5, !P5 ;  /* 0x0000000517007c0c */ /* 0x000fe2000efc1270 */
[----:B------:R-:W-:Y:S01]  /*5d360*/  IMAD.WIDE R26, R19, 0x4, R2 ;  /* 0x00000004131a7825 */ /* 0x000fe200078e0202 */
[----:B------:R-:W-:Y:S01]  /*5d370*/  ULDC UR5, c[0x0][0x228] ;  /* 0x00008a0000057ab9 */ /* 0x000fe20000000800 */
[----:B------:R-:W4:Y:S10]  /*5d380*/  LDL.LU R17, [R1+0xffc] ;  /* 0x000ffc0001117983 */ /* 0x000f340000300800 */
[----:B---3--:R1:W-:Y:S01]  /*5d390*/  @P6 STG.E desc[UR8][R26.64], R18 ;  /* 0x000000121a006986 */ /* 0x0083e2000c101908 */
[----:B------:R-:W-:Y:S01]  /*5d3a0*/  ISETP.LT.AND P6, PT, R152, UR5, !P5 ;  /* 0x0000000598007c0c */ /* 0x000fe2000efc1270 */
[----:B------:R-:W-:-:S02]  /*5d3b0*/  ULDC UR5, c[0x0][0x228] ;  /* 0x00008a0000057ab9 */ /* 0x000fc40000000800 */
[----:B-1----:R-:W3:Y:S01]  /*5d3c0*/  LDL.LU R18, [R1+0x410] ;  /* 0x0004100001127983 */ /* 0x002ee20000300800 */
[----:B------:R-:W-:-:S09]  /*5d3d0*/  IMAD.WIDE R26, R19, 0x4, R4 ;  /* 0x00000004131a7825 */ /* 0x000fd200078e0204 */
[----:B--2---:R1:W-:Y:S04]  /*5d3e0*/  @P6 STG.E desc[UR8][R26.64], R14 ;  /* 0x0000000e1a006986 */ /* 0x0043e8000c101908 */
[----:B-1----:R-:W2:Y:S01]  /*5d3f0*/  LDL.LU R14, [R1+0x210] ;  /* 0x00021000010e7983 */ /* 0x002ea20000300800 */
[----:B------:R-:W-:Y:S01]  /*5d400*/  ISETP.LT.AND P6, PT, R154, UR5, !P5 ;  /* 0x000000059a007c0c */ /* 0x000fe2000efc1270 */
[----:B------:R-:W-:Y:S01]  /*5d410*/  IMAD.WIDE R26, R19, 0x4, R6 ;  /* 0x00000004131a7825 */ /* 0x000fe200078e0206 */
[----:B------:R-:W-:Y:S01]  /*5d420*/  ISETP.LT.AND P5, PT, R153, UR6, !P5 ;  /* 0x0000000699007c0c */ /* 0x000fe2000efa1270 */
[----:B------:R-:W-:Y:S01]  /*5d430*/  ULDC UR5, c[0x0][0x22c] ;  /* 0x00008b0000057ab9 */ /* 0x000fe20000000800 */
[----:B------:R-:W-:Y:S01]  /*5d440*/  IADD3 R140, R22, 0x9, RZ ;  /* 0x00000009168c7810 */ /* 0x000fe20007ffe0ff */
[----:B------:R-:W-:-:S08]  /*5d450*/  ULDC UR6, c[0x0][0x228] ;  /* 0x00008a0000067ab9 */ /* 0x000fd00000000800 */
[----:B------:R1:W-:Y:S02]  /*5d460*/  @P6 STG.E desc[UR8][R26.64], R21 ;  /* 0x000000151a006986 */ /* 0x0003e4000c101908 */
[----:B-1----:R-:W-:Y:S02]  /*5d470*/  IMAD.WIDE R26, R19, 0x4, R8 ;  /* 0x00000004131a7825 */ /* 0x002fe400078e0208 */
[----:B------:R-:W2:Y:S04]  /*5d480*/  LDL.LU R19, [R1+0x1000] ;  /* 0x0010000001137983 */ /* 0x000ea80000300800 */
[----:B------:R-:W2:Y:S04]  /*5d490*/  LDL.LU R21, [R1+0xe34] ;  /* 0x000e340001157983 */ /* 0x000ea80000300800 */
[----:B----4-:R1:W-:Y:S01]  /*5d4a0*/  @P5 STG.E desc[UR8][R26.64], R13 ;  /* 0x0000000d1a005986 */ /* 0x0103e2000c101908 */
[----:B------:R-:W-:Y:S01]  /*5d4b0*/  ISETP.GE.AND P5, PT, R140, UR5, PT ;  /* 0x000000058c007c0c */ /* 0x000fe2000bfa6270 */
[----:B------:R-:W-:-:S02]  /*5d4c0*/  ULDC UR5, c[0x0][0x228] ;  /* 0x00008a0000057ab9 */ /* 0x000fc40000000800 */
[----:B-1----:R-:W4:Y:S01]  /*5d4d0*/  LDL.LU R13, [R1+0xe24] ;  /* 0x000e2400010d7983 */ /* 0x002f220000300800 */
[----:B------:R-:W-:Y:S01]  /*5d4e0*/  ISETP.LT.AND P6, PT, R23, UR6, !P5 ;  /* 0x0000000617007c0c */ /* 0x000fe2000efc1270 */
[----:B------:R-:W-:Y:S01]  /*5d4f0*/  IMAD.WIDE R26, R16, 0x4, R2 ;  /* 0x00000004101a7825 */ /* 0x000fe200078e0202 */
[----:B------:R-:W-:-:S11]  /*5d500*/  ULDC UR6, c[0x0][0x228] ;  /* 0x00008a0000067ab9 */ /* 0x000fd60000000800 */
        /* <DEDUP_REMOVED lines=11> */
[----:B------:R-:W-:Y:S01]  /*5d5c0*/  VIADD R140, R22, 0xa ;  /* 0x0000000a168c7836 */ /* 0x000fe20000000000 */
[----:B------:R-:W-:-:S07]  /*5d5d0*/  ULDC UR5, c[0x0][0x22c] ;  /* 0x00008b0000057ab9 */ /* 0x000fce0000000800 */
[----:B---3--:R1:W-:Y:S02]  /*5d5e0*/  @P6 STG.E desc[UR8][R26.64], R18 ;  /* 0x000000121a006986 */ /* 0x0083e4000c101908 */
[----:B-1----:R-:W-:Y:S02]  /*5d5f0*/  IMAD.WIDE R26, R16, 0x4, R8 ;  /* 0x00000004101a7825 */ /* 0x002fe400078e0208 */
[----:B------:R-:W3:Y:S04]  /*5d600*/  LDL.LU R16, [R1+0x1004] ;  /* 0x0010040001107983 */ /* 0x000ee80000300800 */
[----:B------:R-:W3:Y:S04]  /*5d610*/  LDL.LU R18, [R1+0x804] ;  /* 0x0008040001127983 */ /* 0x000ee80000300800 */
[----:B--2---:R1:W-:Y:S04]  /*5d620*/  @P5 STG.E desc[UR8][R26.64], R14 ;  /* 0x0000000e1a005986 */ /* 0x0043e8000c101908 */
[----:B-1----:R-:W2:Y:S01]  /*5d630*/  LDL.LU R14, [R1+0x614] ;  /* 0x00061400010e7983 */ /* 0x002ea20000300800 */
[----:B------:R-:W-:Y:S01]  /*5d640*/  ISETP.GE.AND P5, PT, R140, UR5, PT ;  /* 0x000000058c007c0c */ /* 0x000fe2000bfa6270 */
[----:B------:R-:W-:Y:S01]  /*5d650*/  IMAD.WIDE R26, R17, 0x4, R2 ;  /* 0x00000004111a7825 */ /* 0x000fe200078e0202 */
[----:B------:R-:W-:-:S02]  /*5d660*/  ULDC UR5, c[0x0][0x228] ;  /* 0x00008a0000057ab9 */ /* 0x000fc40000000800 */
[----:B------:R-:W-:Y:S01]  /*5d670*/  ISETP.LT.AND P6, PT, R23, UR6, !P5 ;  /* 0x0000000617007c0c */ /* 0x000fe2000efc1270 */
[----:B------:R-:W-:Y:S01]  /*5d680*/  VIADD R140, R22, 0xb ;  /* 0x0000000b168c7836 */ /* 0x000fe20000000000 */
[----:B------:R-:W-:-:S11]  /*5d690*/  ULDC.64 UR6, c[0x0][0x228] ;  /* 0x00008a0000067ab9 */ /* 0x000fd60000000a00 */
[----:B------:R1:W-:Y:S01]  /*5d6a0*/  @P6 STG.E desc[UR8][R26.64], R21 ;  /* 0x000000151a006986 */ /* 0x0003e2000c101908 */
[----:B------:R-:W-:Y:S01]  /*5d6b0*/  ISETP.LT.AND P6, PT, R152, UR5, !P5 ;  /* 0x0000000598007c0c */ /* 0x000fe2000efc1270 */
[----:B------:R-:W-:Y:S02]  /*5d6c0*/  ULDC UR5, c[0x0][0x228] ;  /* 0x00008a0000057ab9 */ /* 0x000fe40000000800 */
[----:B-1----:R-:W2:Y:S01]  /*5d6d0*/  LDL.LU R21, [R1+0x414] ;  /* 0x0004140001157983 */ /* 0x002ea20000300800 */
[----:B------:R-:W-:-:S09]  /*5d6e0*/  IMAD.WIDE R26, R17, 0x4, R4 ;  /* 0x00000004111a7825 */ /* 0x000fd200078e0204 */
[----:B----4-:R1:W-:Y:S04]  /*5d6f0*/  @P6 STG.E desc[UR8][R26.64], R13 ;  /* 0x0000000d1a006986 */ /* 0x0103e8000c101908 */
[----:B-1----:R-:W4:Y:S01]  /*5d700*/  LDL.LU R13, [R1+0x214] ;  /* 0x00021400010d7983 */ /* 0x002f220000300800 */
[----:B------:R-:W-:Y:S01]  /*5d710*/  ISETP.LT.AND P6, PT, R154, UR5, !P5 ;  /* 0x000000059a007c0c */ /* 0x000fe2000efc1270 */
[----:B------:R-:W-:Y:S01]  /*5d720*/  IMAD.WIDE R26, R17, 0x4, R6 ;  /* 0x00000004111a7825 */ /* 0x000fe200078e0206 */
[----:B------:R-:W-:Y:S02]  /*5d730*/  ULDC UR5, c[0x0][0x228] ;  /* 0x00008a0000057ab9 */ /* 0x000fe40000000800 */
[----:B------:R-:W-:Y:S01]  /*5d740*/  ISETP.LT.AND P5, PT, R153, UR5, !P5 ;  /* 0x0000000599007c0c */ /* 0x000fe2000efa1270 */
[----:B------:R-:W-:-:S08]  /*5d750*/  ULDC UR5, c[0x0][0x228] ;  /* 0x00008a0000057ab9 */ /* 0x000fd00000000800 */
[----:B------:R1:W-:Y:S02]  /*5d760*/  @P6 STG.E desc[UR8][R26.64], R20 ;  /* 0x000000141a006986 */ /* 0x0003e4000c101908 */
[----:B-1----:R-:W-:Y:S02]  /*5d770*/  IMAD.WIDE R26, R17, 0x4, R8 ;  /* 0x00000004111a7825 */ /* 0x002fe400078e0208 */
[----:B------:R-:W4:Y:S04]  /*5d780*/  LDL.LU R17, [R1+0x1008] ;  /* 0x0010080001117983 */ /* 0x000f280000300800 */
[----:B------:R-:W4:Y:S04]  /*5d790*/  LDL.LU R20, [R1+0xe38] ;  /* 0x000e380001147983 */ /* 0x000f280000300800 */
[----:B------:R1:W-:Y:S01]  /*5d7a0*/  @P5 STG.E desc[UR8][R26.64], R15 ;  /* 0x0000000f1a005986 */ /* 0x0003e2000c101908 */
[----:B------:R-:W-:-:S03]  /*5d7b0*/  ISETP.GE.AND P5, PT, R140, UR7, PT ;  /* 0x000000078c007c0c */ /* 0x000fc6000bfa6270 */
        /* <DEDUP_REMOVED lines=13> */
[----:B------:R-:W-:Y:S01]  /*5d890*/  ISETP.LT.AND P5, PT, R153, UR6, !P5 ;  /* 0x0000000699007c0c */ /* 0x000fe2000efa1270 */
[----:B------:R-:W-:Y:S01]  /*5d8a0*/  ULDC.64 UR6, c[0x0][0x228] ;  /* 0x00008a0000067ab9 */ /* 0x000fe20000000a00 */
[----:B------:R-:W-:-:S09]  /*5d8b0*/  ULDC UR5, c[0x0][0x228] ;  /* 0x00008a0000057ab9 */ /* 0x000fd20000000800 */
[----:B------:R1:W-:Y:S02]  /*5d8c0*/  @P6 STG.E desc[UR8][R26.64], R21 ;  /* 0x000000151a006986 */ /* 0x0003e4000c101908 */
[----:B-1----:R-:W-:Y:S02]  /*5d8d0*/  IMAD.WIDE R26, R19, 0x4, R8 ;  /* 0x00000004131a7825 */ /* 0x002fe400078e0208 */
[----:B------:R-:W2:Y:S04]  /*5d8e0*/  LDL.LU R19, [R1+0x100c] ;  /* 0x00100c0001137983 */ /* 0x000ea80000300800 */
[----:B------:R-:W2:Y:S01]  /*5d8f0*/  LDL.LU R21, [R1+0x808] ;  /* 0x0008080001157983 */ /* 0x000ea20000300800 */
[----:B------:R-:W-:-:S03]  /*5d900*/  VIADD R140, R22, 0xc ;  /* 0x0000000c168c7836 */ /* 0x000fc60000000000 */
[----:B----4-:R1:W-:Y:S04]  /*5d910*/  @P5 STG.E desc[UR8][R26.64], R13 ;  /* 0x0000000d1a005986 */ /* 0x0103e8000c101908 */
[----:B-1----:R-:W4:Y:S01]  /*5d920*/  LDL.LU R13, [R1+0x618] ;  /* 0x00061800010d7983 */ /* 0x002f220000300800 */
[----:B------:R-:W-:-:S04]  /*5d930*/  ISETP.GE.AND P5, PT, R140, UR7, PT ;  /* 0x000000078c007c0c */ /* 0x000fc8000bfa6270 */
        /* <DEDUP_REMOVED lines=12> */
[----:B------:R-:W-:Y:S01]  /*5da00*/  ISETP.LT.AND P5, PT, R153, UR6, !P5 ;  /* 0x0000000699007c0c */ /* 0x000fe2000efa1270 */
[----:B------:R-:W-:Y:S01]  /*5da10*/  ULDC UR5, c[0x0][0x22c] ;  /* 0x00008b0000057ab9 */ /* 0x000fe20000000800 */
[----:B------:R-:W-:-:S09]  /*5da20*/  ULDC UR6, c[0x0][0x228] ;  /* 0x00008a0000067ab9 */ /* 0x000fd20000000800 */
[----:B---3--:R1:W-:Y:S02]  /*5da30*/  @P6 STG.E desc[UR8][R26.64], R18 ;  /* 0x000000121a006986 */ /* 0x0083e4000c101908 */
[----:B-1----:R-:W-:Y:S02]  /*5da40*/  IMAD.WIDE R26, R16, 0x4, R8 ;  /* 0x00000004101a7825 */ /* 0x002fe400078e0208 */
[----:B------:R-:W3:Y:S04]  /*5da50*/  LDL.LU R16, [R1+0x1010] ;  /* 0x0010100001107983 */ /* 0x000ee80000300800 */
[----:B------:R-:W3:Y:S04]  /*5da60*/  LDL.LU R18, [R1+0xe3c] ;  /* 0x000e3c0001127983 */ /* 0x000ee80000300800 */
[----:B--2---:R1:W-:Y:S04]  /*5da70*/  @P5 STG.E desc[UR8][R26.64], R14 ;  /* 0x0000000e1a005986 */ /* 0x0043e8000c101908 */
[----:B-1----:R-:W2:Y:S01]  /*5da80*/  LDL.LU R14, [R1+0xe2c] ;  /* 0x000e2c00010e7983 */ /* 0x002ea20000300800 */
[----:B------:R-:W-:-:S05]  /*5da90*/  VIADD R140, R22, 0xd ;  /* 0x0000000d168c7836 */ /* 0x000fca0000000000 */
[----:B------:R-:W-:Y:S01]  /*5daa0*/  ISETP.GE.AND P5, PT, R140, UR5, PT ;  /* 0x000000058c007c0c */ /* 0x000fe2000bfa6270 */
[----:B------:R-:W-:Y:S01]  /*5dab0*/  IMAD.WIDE R26, R17, 0x4, R2 ;  /* 0x00000004111a7825 */ /* 0x000fe200078e0202 */
[----:B------:R-:W-:Y:S02]  /*5dac0*/  ULDC UR5, c[0x0][0x228] ;  /* 0x00008a0000057ab9 */ /* 0x000fe40000000800 */
[----:B------:R-:W-:Y:S01]  /*5dad0*/  ISETP.LT.AND P6, PT, R23, UR6, !P5 ;  /* 0x0000000617007c0c */ /* 0x000fe2000efc1270 */
[----:B------:R-:W-:-:S12]  /*5dae0*/  ULDC UR6, c[0x0][0x228] ;  /* 0x00008a0000067ab9 */ /* 0x000fd80000000800 */
[----:B------:R1:W-:Y:S01]  /*5daf0*/  @P6 STG.E desc[UR8][R26.64], R21 ;  /* 0x000000151a006986 */ /* 0x0003e2000c101908 */
[----:B------:R-:W-:Y:S01]  /*5db00*/  ISETP.LT.AND P6, PT, R152, UR5, !P5 ;  /* 0x0000000598007c0c */ /* 0x000fe2000efc1270 */
[----:B------:R-:W-:Y:S02]  /*5db10*/  ULDC UR5, c[0x0][0x228] ;  /* 0x00008a0000057ab9 */ /* 0x000fe40000000800 */
[----:B-1----:R-:W2:Y:S01]  /*5db20*/  LDL.LU R21, [R1+0xc1c] ;  /* 0x000c1c0001157983 */ /* 0x002ea20000300800 */
[----:B------:R-:W-:Y:S01]  /*5db30*/  IMAD.WIDE R26, R17, 0x4, R4 ;  /* 0x00000004111a7825 */ /* 0x000fe200078e0204 */
[----:B------:R-:W-:-:S08]  /*5db40*/  IADD3 R140, R22, 0xe, RZ ;  /* 0x0000000e168c7810 */ /* 0x000fd00007ffe0ff */
        /* <DEDUP_REMOVED lines=10> */
[----:B------:R1:W-:Y:S04]  /*5dbf0*/  @P5 STG.E desc[UR8][R26.64], R15 ;  /* 0x0000000f1a005986 */ /* 0x0003e8000c101908 */
        /* <DEDUP_REMOVED lines=8> */
[----:B---3--:R1:W-:Y:S01]  /*5dc80*/  @P6 STG.E desc[UR8][R26.64], R18 ;  /* 0x000000121a006986 */ /* 0x0083e2000c101908 */
[----:B------:R-:W-:Y:S01]  /*5dc90*/  ISETP.LT.AND P6, PT, R152, UR5, !P5 ;  /* 0x0000000598007c0c */ /* 0x000fe2000efc1270 */
[----:B------:R-:W-:Y:S01]  /*5dca0*/  ULDC UR5, c[0x0][0x228] ;  /* 0x00008a0000057ab9 */ /* 0x000fe20000000800 */
[----:B-1----:R-:W-:-:S11]  /*5dcb0*/  IMAD.WIDE R26, R19, 0x4, R4 ;  /* 0x00000004131a7825 */ /* 0x002fd600078e0204 */
[----:B--2---:R1:W-:Y:S04]  /*5dcc0*/  @P6 STG.E desc[UR8][R26.64], R14 ;  /* 0x0000000e1a006986 */ /* 0x0043e8000c101908 */
[----:B-1----:R-:W2:Y:S01]  /*5dcd0*/  LDL.LU R14, [R1+0x21c] ;  /* 0x00021c00010e7983 */ /* 0x002ea20000300800 */
[----:B------:R-:W-:Y:S01]  /*5dce0*/  ISETP.LT.AND P6, PT, R154, UR5, !P5 ;  /* 0x000000059a007c0c */ /* 0x000fe2000efc1270 */
[----:B------:R-:W-:Y:S01]  /*5dcf0*/  IMAD.WIDE R26, R19, 0x4, R6 ;  /* 0x00000004131a7825 */ /* 0x000fe200078e0206 */
[----:B------:R-:W-:Y:S01]  /*5dd00*/  ULDC UR5, c[0x0][0x228] ;  /* 0x00008a0000057ab9 */ /* 0x000fe20000000800 */
[----:B------:R-:W3:Y:S01]  /*5dd10*/  LDL.LU R18, [R1+0x1014] ;  /* 0x0010140001127983 */ /* 0x000ee20000300800 */
[----:B------:R-:W-:Y:S01]  /*5dd20*/  ISETP.LT.AND P5, PT, R153, UR5, !P5 ;  /* 0x0000000599007c0c */ /* 0x000fe2000efa1270 */
[----:B------:R-:W-:-:S08]  /*5dd30*/  ULDC UR5, c[0x0][0x228] ;  /* 0x00008a0000057ab9 */ /* 0x000fd00000000800 */
[----:B------:R1:W-:Y:S02]  /*5dd40*/  @P6 STG.E desc[UR8][R26.64], R21 ;  /* 0x000000151a006986 */ /* 0x0003e4000c101908 */
[----:B-1----:R-:W-:Y:S02]  /*5dd50*/  IMAD.WIDE R26, R19, 0x4, R8 ;  /* 0x00000004131a7825 */ /* 0x002fe400078e0208 */
[----:B------:R-:W3:Y:S04]  /*5dd60*/  LDL.LU R19, [R1+0xe60] ;  /* 0x000e600001137983 */ /* 0x000ee80000300800 */
[----:B----4-:R1:W-:Y:S04]  /*5dd70*/  @P5 STG.E desc[UR8][R26.64], R13 ;  /* 0x0000000d1a005986 */ /* 0x0103e8000c101908 */
[----:B-1----:R-:W4:Y:S01]  /*5dd80*/  LDL.LU R13, [R1+0xe50] ;  /* 0x000e5000010d7983 */ /* 0x002f220000300800 */
[----:B------:R-:W-:-:S03]  /*5dd90*/  ISETP.GE.AND P5, PT, R140, UR7, PT ;  /* 0x000000078c007c0c */ /* 0x000fc6000bfa6270 */
[----:B------:R-:W4:Y:S01]  /*5dda0*/  LDL.LU R21, [R1+0xe40] ;  /* 0x000e400001157983 */ /* 0x000f220000300800 */
        /* <DEDUP_REMOVED lines=8> */
[----:B------:R1:W-:Y:S01]  /*5de30*/  @P6 STG.E desc[UR8][R26.64], R15 ;  /* 0x0000000f1a006986 */ /* 0x0003e2000c101908 */
[----:B------:R-:W-:Y:S01]  /*5de40*/  ISETP.LT.AND P6, PT, R154, UR5, !P5 ;  /* 0x000000059a007c0c */ /* 0x000fe2000efc1270 */
[----:B------:R-:W-:Y:S02]  /*5de50*/  VIADD R140, R22, 0x10 ;  /* 0x00000010168c7836 */ /* 0x000fe40000000000 */
[----:B-1----:R-:W-:Y:S01]  /*5de60*/  IMAD.WIDE R26, R16, 0x4, R6 ;  /* 0x00000004101a7825 */ /* 0x002fe200078e0206 */
[----:B------:R-:W4:Y:S01]  /*5de70*/  LDL.LU R15, [R1+0x1018] ;  /* 0x00101800010f7983 */ /* 0x000f220000300800 */
[----:B------:R-:W-:-:S08]  /*5de80*/  ULDC UR5, c[0x0][0x228] ;  /* 0x00008a0000057ab9 */ /* 0x000fd00000000800 */
[----:B------:R1:W-:Y:S04]  /*5de90*/  @P6 STG.E desc[UR8][R26.64], R20 ;  /* 0x000000141a006986 */ /* 0x0003e8000c101908 */
[----:B-1----:R-:W4:Y:S01]  /*5dea0*/  LDL.LU R20, [R1+0x620] ;  /* 0x0006200001147983 */ /* 0x002f220000300800 */
[----:B------:R-:W-:Y:S01]  /*5deb0*/  ISETP.LT.AND P5, PT, R153, UR6, !P5 ;  /* 0x0000000699007c0c */ /* 0x000fe2000efa1270 */
[----:B------:R-:W-:Y:S01]  /*5dec0*/  IMAD.WIDE R26, R16, 0x4, R8 ;  /* 0x00000004101a7825 */ /* 0x000fe200078e0208 */
[----:B------:R-:W-:-:S11]  /*5ded0*/  ULDC.64 UR6, c[0x0][0x228] ;  /* 0x00008a0000067ab9 */ /* 0x000fd60000000a00 */
[----:B--2---:R1:W-:Y:S04]  /*5dee0*/  @P5 STG.E desc[UR8][R26.64], R14 ;  /* 0x0000000e1a005986 */ /* 0x0043e8000c101908 */
[----:B-1----:R-:W2:Y:S01]  /*5def0*/  LDL.LU R14, [R1+0x420] ;  /* 0x00042000010e7983 */ /* 0x002ea20000300800 */
[----:B------:R-:W-:Y:S01]  /*5df00*/  ISETP.GE.AND P5, PT, R140, UR7, PT ;  /* 0x000000078c007c0c */ /* 0x000fe2000bfa6270 */
[----:B---3--:R-:W-:Y:S02]  /*5df10*/  IMAD.WIDE R26, R18, 0x4, R2 ;  /* 0x00000004121a7825 */ /* 0x008fe400078e0202 */
[----:B------:R-:W3:Y:S01]  /*5df20*/  LDL.LU R16, [R1+0x101c] ;  /* 0x00101c0001107983 */ /* 0x000ee20000300800 */
[----:B------:R-:W-:Y:S01]  /*5df30*/  ISETP.LT.AND P6, PT, R23, UR5, !P5 ;  /* 0x0000000517007c0c */ /* 0x000fe2000efc1270 */
[----:B------:R-:W-:-:S12]  /*5df40*/  ULDC UR5, c[0x0][0x228] ;  /* 0x00008a0000057ab9 */ /* 0x000fd80000000800 */
[----:B------:R1:W-:Y:S01]  /*5df50*/  @P6 STG.E desc[UR8][R26.64], R19 ;  /* 0x000000131a006986 */ /* 0x0003e2000c101908 */
[----:B------:R-:W-:Y:S01]  /*5df60*/  ISETP.LT.AND P6, PT, R152, UR5, !P5 ;  /* 0x0000000598007c0c */ /* 0x000fe2000efc1270 */
[----:B------:R-:W-:Y:S02]  /*5df70*/  ULDC UR5, c[0x0][0x228] ;  /* 0x00008a0000057ab9 */ /* 0x000fe40000000800 */
[----:B-1----:R-:W3:Y:S01]  /*5df80*/  LDL.LU R19, [R1+0x220] ;  /* 0x0002200001137983 */ /* 0x002ee20000300800 */
[----:B------:R-:W-:-:S04]  /*5df90*/  IMAD.WIDE R26, R18, 0x4, R4 ;  /* 0x00000004121a7825 */ /* 0x000fc800078e0204 */
[----:B------:R-:W-:-:S05]  /*5dfa0*/  VIADD R140, R22, 0x11 ;  /* 0x00000011168c7836 */ /* 0x000fca0000000000 */
[----:B----4-:R1:W-:Y:S01]  /*5dfb0*/  @P6 STG.E desc[UR8][R26.64], R13 ;  /* 0x0000000d1a006986 */ /* 0x0103e2000c101908 */
[----:B------:R-:W-:Y:S01]  /*5dfc0*/  ISETP.LT.AND P6, PT, R154, UR5, !P5 ;  /* 0x000000059a007c0c */ /* 0x000fe2000efc1270 */
[----:B------:R-:W-:Y:S02]  /*5dfd0*/  ULDC UR5, c[0x0][0x22c] ;  /* 0x00008b0000057ab9 */ /* 0x000fe40000000800 */
[----:B-1----:R-:W4:Y:S01]  /*5dfe0*/  LDL.LU R13, [R1+0x20] ;  /* 0x00002000010d7983 */ /* 0x002f220000300800 */
[----:B------:R-:W-:-:S09]  /*5dff0*/  IMAD.WIDE R26, R18, 0x4, R6 ;  /* 0x00000004121a7825 */ /* 0x000fd200078e0206 */
[----:B------:R1:W-:Y:S01]  /*5e000*/  @P6 STG.E desc[UR8][R26.64], R21 ;  /* 0x000000151a006986 */ /* 0x0003e2000c101908 */
[----:B------:R-:W-:Y:S01]  /*5e010*/  ISETP.LT.AND P5, PT, R153, UR6, !P5 ;  /* 0x0000000699007c0c */ /* 0x000fe2000efa1270 */
[----:B------:R-:W-:Y:S01]  /*5e020*/  ULDC UR6, c[0x0][0x228] ;  /* 0x00008a0000067ab9 */ /* 0x000fe20000000800 */
[----:B-1----:R-:W-:Y:S02]  /*5e030*/  IMAD.WIDE R26, R18, 0x4, R8 ;  /* 0x00000004121a7825 */ /* 0x002fe400078e0208 */
[----:B------:R-:W4:Y:S04]  /*5e040*/  LDL.LU R18, [R1+0x1020] ;  /* 0x0010200001127983 */ /* 0x000f280000300800 */
[----:B------:R-:W4:Y:S05]  /*5e050*/  LDL.LU R21, [R1+0xe64] ;  /* 0x000e640001157983 */ /* 0x000f2a0000300800 */
[----:B------:R1:W-:Y:S01]  /*5e060*/  @P5 STG.E desc[UR8][R26.64], R17 ;  /* 0x000000111a005986 */ /* 0x0003e2000c101908 */
[----:B------:R-:W-:Y:S01]  /*5e070*/  ISETP.GE.AND P5, PT, R140, UR5, PT ;  /* 0x000000058c007c0c */ /* 0x000fe2000bfa6270 */
[----:B------:R-:W-:-:S02]  /*5e080*/  ULDC UR5, c[0x0][0x228] ;  /* 0x00008a0000057ab9 */ /* 0x000fc40000000800 */
[----:B-1----:R-:W4:Y:S01]  /*5e090*/  LDL.LU R17, [R1+0xe54] ;  /* 0x000e540001117983 */ /* 0x002f220000300800 */
[----:B------:R-:W-:Y:S01]  /*5e0a0*/  ISETP.LT.AND P6, PT, R23, UR6, !P5 ;  /* 0x0000000617007c0c */ /* 0x000fe2000efc1270 */
[----:B------:R-:W-:Y:S01]  /*5e0b0*/  IMAD.WIDE R26, R15, 0x4, R2 ;  /* 0x000000040f1a7825 */ /* 0x000fe200078e0202 */
[----:B------:R-:W-:-:S11]  /*5e0c0*/  ULDC UR6, c[0x0][0x228] ;  /* 0x00008a0000067ab9 */ /* 0x000fd60000000800 */
[----:B------:R1:W-:Y:S04]  /*5e0d0*/  @P6 STG.E desc[UR8][R26.64], R20 ;  /* 0x000000141a006986 */ /* 0x0003e8000c101908 */
[----:B-1----:R-:W4:Y:S01]  /*5e0e0*/  LDL.LU R20, [R1+0xe44] ;  /* 0x000e440001147983 */ /* 0x002f220000300800 */
[----:B------:R-:W-:Y:S01]  /*5e0f0*/  ISETP.LT.AND P6, PT, R152, UR5, !P5 ;  /* 0x0000000598007c0c */ /* 0x000fe2000efc1270 */
[----:B------:R-:W-:Y:S01]  /*5e100*/  IMAD.WIDE R26, R15, 0x4, R4 ;  /* 0x000000040f1a7825 */ /* 0x000fe200078e0204 */
[----:B------:R-:W-:-:S11]  /*5e110*/  ULDC UR5, c[0x0][0x228] ;  /* 0x00008a0000057ab9 */ /* 0x000fd60000000800 */
        /* <DEDUP_REMOVED lines=12> */
[----:B----4-:R1:W-:Y:S01]  /*5e1e0*/  @P5 STG.E desc[UR8][R26.64], R13 ;  /* 0x0000000d1a005986 */ /* 0x0103e2000c101908 */
[----:B------:R-:W-:Y:S01]  /*5e1f0*/  ISETP.GE.AND P5, PT, R140, UR5, PT ;  /* 0x000000058c007c0c */ /* 0x000fe2000bfa6270 */
[----:B------:R-:W-:-:S03]  /*5e200*/  ULDC UR5, c[0x0][0x228] ;  /* 0x00008a0000057ab9 */ /* 0x000fc60000000800 */
[----:B------:R-:W-:Y:S01]  /*5e210*/  ISETP.LT.AND P6, PT, R23, UR6, !P5 ;  /* 0x0000000617007c0c */ /* 0x000fe2000efc1270 */
[----:B------:R-:W-:Y:S01]  /*5e220*/  ULDC.64 UR6, c[0x0][0x228] ;  /* 0x00008a0000067ab9 */ /* 0x000fe20000000a00 */
[----:B-1----:R-:W4:Y:S01]  /*5e230*/  LDL.LU R13, [R1+0x424] ;  /* 0x00042400010d7983 */ /* 0x002f220000300800 */
[----:B------:R-:W-:-:S10]  /*5e240*/  IMAD.WIDE R26, R16, 0x4, R2 ;  /* 0x00000004101a7825 */ /* 0x000fd400078e0202 */
[----:B------:R1:W-:Y:S01]  /*5e250*/  @P6 STG.E desc[UR8][R26.64], R21 ;  /* 0x000000151a006986 */ /* 0x0003e2000c101908 */
[----:B------:R-:W-:Y:S01]  /*5e260*/  ISETP.LT.AND P6, PT, R152, UR5, !P5 ;  /* 0x0000000598007c0c */ /* 0x000fe2000efc1270 */
[----:B------:R-:W-:Y:S02]  /*5e270*/  ULDC UR5, c[0x0][0x228] ;  /* 0x00008a0000057ab9 */ /* 0x000fe40000000800 */
[----:B-1----:R-:W4:Y:S01]  /*5e280*/  LDL.LU R21, [R1+0x224] ;  /* 0x0002240001157983 */ /* 0x002f220000300800 */
[----:B------:R-:W-:-:S09]  /*5e290*/  IMAD.WIDE R26, R16, 0x4, R4 ;  /* 0x00000004101a7825 */ /* 0x000fd200078e0204 */
[----:B------:R1:W-:Y:S01]  /*5e2a0*/  @P6 STG.E desc[UR8][R26.64], R17 ;  /* 0x000000111a006986 */ /* 0x0003e2000c101908 */
[----:B------:R-:W-:Y:S01]  /*5e2b0*/  ISETP.LT.AND P6, PT, R154, UR5, !P5 ;  /* 0x000000059a007c0c */ /* 0x000fe2000efc1270 */
[----:B------:R-:W-:Y:S02]  /*5e2c0*/  ULDC UR5, c[0x0][0x228] ;  /* 0x00008a0000057ab9 */ /* 0x000fe40000000800 */
[----:B-1----:R-:W4:Y:S01]  /*5e2d0*/  LDL.LU R17, [R1+0x24] ;  /* 0x0000240001117983 */ /* 0x002f220000300800 */
[----:B------:R-:W-:-:S09]  /*5e2e0*/  IMAD.WIDE R26, R16, 0x4, R6 ;  /* 0x00000004101a7825 */ /* 0x000fd200078e0206 */
[----:B------:R1:W-:Y:S02]  /*5e2f0*/  @P6 STG.E desc[UR8][R26.64], R20 ;  /* 0x000000141a006986 */ /* 0x0003e4000c101908 */
[----:B-1----:R-:W-:Y:S02]  /*5e300*/  IMAD.WIDE R26, R16, 0x4, R8 ;  /* 0x00000004101a7825 */ /* 0x002fe400078e0208 */
[----:B------:R-:W4:Y:S04]  /*5e310*/  LDL.LU R16, [R1+0x1028] ;  /* 0x0010280001107983 */ /* 0x000f280000300800 */
[----:B------:R-:W4:Y:S01]  /*5e320*/  LDL.LU R20, [R1+0xe68] ;  /* 0x000e680001147983 */ /* 0x000f220000300800 */
[----:B------:R-:W-:Y:S01]  /*5e330*/  ISETP.LT.AND P5, PT, R153, UR5, !P5 ;  /* 0x0000000599007c0c */ /* 0x000fe2000efa1270 */
[----:B------:R-:W-:-:S12]  /*5e340*/  ULDC UR5, c[0x0][0x228] ;  /* 0x00008a0000057ab9 */ /* 0x000fd80000000800 */
[----:B--2---:R1:W-:Y:S04]  /*5e350*/  @P5 STG.E desc[UR8][R26.64], R14 ;  /* 0x0000000e1a005986 */ /* 0x0043e8000c101908 */
[----:B-1----:R-:W2:Y:S01]  /*5e360*/  LDL.LU R14, [R1+0xe58] ;  /* 0x000e5800010e7983 */ /* 0x002ea20000300800 */
[----:B------:R-:W-:-:S04]  /*5e370*/  IADD3 R140, R22, 0x13, RZ ;  /* 0x00000013168c7810 */ /* 0x000fc80007ffe0ff */
[----:B------:R-:W-:-:S04]  /*5e380*/  ISETP.GE.AND P5, PT, R140, UR7, PT ;  /* 0x000000078c007c0c */ /* 0x000fc8000bfa6270 */
[----:B------:R-:W-:Y:S01]  /*5e390*/  ISETP.LT.AND P6, PT, R23, UR5, !P5 ;  /* 0x0000000517007c0c */ /* 0x000fe2000efc1270 */
[----:B------:R-:W-:Y:S01]  /*5e3a0*/  IMAD.WIDE R26, R18, 0x4, R2 ;  /* 0x00000004121a7825 */ /* 0x000fe200078e0202 */
[----:B------:R-:W-:-:S11]  /*5e3b0*/  ULDC UR5, c[0x0][0x228] ;  /* 0x00008a0000057ab9 */ /* 0x000fd60000000800 */
[----:B---3--:R1:W-:Y:S01]  /*5e3c0*/  @P6 STG.E desc[UR8][R26.64], R19 ;  /* 0x000000131a006986 */ /* 0x0083e2000c101908 */
        /* <DEDUP_REMOVED lines=9> */
[----:B------:R-:W-:Y:S01]  /*5e460*/  IMAD.WIDE R26, R18, 0x4, R6 ;  /* 0x00000004121a7825 */ /* 0x000fe200078e0206 */
[----:B------:R-:W-:Y:S01]  /*5e470*/  ISETP.LT.AND P5, PT, R153, UR6, !P5 ;  /* 0x0000000699007c0c */ /* 0x000fe2000efa1270 */
[----:B------:R-:W-:-:S07]  /*5e480*/  ULDC.64 UR6, c[0x0][0x228] ;  /* 0x00008a0000067ab9 */ /* 0x000fce0000000a00 */
        /* <DEDUP_REMOVED lines=19> */
[----:B------:R-:W-:Y:S01]  /*5e5c0*/  ISETP.LT.AND P5, PT, R153, UR6, !P5 ;  /* 0x0000000699007c0c */ /* 0x000fe2000efa1270 */
[----:B------:R-:W-:Y:S01]  /*5e5d0*/  ULDC UR5, c[0x0][0x22c] ;  /* 0x00008b0000057ab9 */ /* 0x000fe20000000800 */
[----:B------:R-:W-:Y:S01]  /*5e5e0*/  ULDC UR6, c[0x0][0x228] ;  /* 0x00008a0000067ab9 */ /* 0x000fe20000000800 */
[----:B------:R-:W-:-:S08]  /*5e5f0*/  VIADD R140, R22, 0x15 ;  /* 0x00000015168c7836 */ /* 0x000fd00000000000 */
        /* <DEDUP_REMOVED lines=8> */
[----:B-1----:R-:W4:Y:S01]  /*5e680*/  LDL.LU R13, [R1+0xe5c] ;  /* 0x000e5c00010d7983 */ /* 0x002f220000300800 */
[----:B------:R-:W-:Y:S01]  /*5e690*/  IMAD.WIDE R26, R16, 0x4, R2 ;  /* 0x00000004101a7825 */ /* 0x000fe200078e0202 */
[----:B------:R-:W-:-:S10]  /*5e6a0*/  ULDC UR6, c[0x0][0x228] ;  /* 0x00008a0000067ab9 */ /* 0x000fd40000000800 */
        /* <DEDUP_REMOVED lines=9> */
[----:B------:R-:W-:-:S11]  /*5e740*/  ULDC UR5, c[0x0][0x228] ;  /* 0x00008a0000057ab9 */ /* 0x000fd60000000800 */
[----:B------:R1:W-:Y:S02]  /*5e750*/  @P6 STG.E desc[UR8][R26.64], R20 ;  /* 0x000000141a006986 */ /* 0x0003e4000c101908 */
[----:B-1----:R-:W-:Y:S02]  /*5e760*/  IMAD.WIDE R26, R16, 0x4, R8 ;  /* 0x00000004101a7825 */ /* 0x002fe400078e0208 */
[----:B------:R-:W4:Y:S01]  /*5e770*/  LDL.LU R16, [R1+0x62c] ;  /* 0x00062c0001107983 */ /* 0x000f220000300800 */
[----:B------:R-:W-:Y:S01]  /*5e780*/  ISETP.LT.AND P5, PT, R153, UR5, !P5 ;  /* 0x0000000599007c0c */ /* 0x000fe2000efa1270 */
[----:B------:R-:W-:Y:S01]  /*5e790*/  VIADD R140, R22, 0x16 ;  /* 0x00000016168c7836 */ /* 0x000fe20000000000 */
[----:B------:R-:W-:-:S11]  /*5e7a0*/  ULDC UR5, c[0x0][0x22c] ;  /* 0x00008b0000057ab9 */ /* 0x000fd60000000800 */
[----:B--2---:R1:W-:Y:S04]  /*5e7b0*/  @P5 STG.E desc[UR8][R26.64], R14 ;  /* 0x0000000e1a005986 */ /* 0x0043e8000c101908 */
[----:B-1----:R-:W2:Y:S01]  /*5e7c0*/  LDL.LU R14, [R1+0x42c] ;  /* 0x00042c00010e7983 */ /* 0x002ea20000300800 */
[----:B------:R-:W-:Y:S01]  /*5e7d0*/  ISETP.GE.AND P5, PT, R140, UR5, PT ;  /* 0x000000058c007c0c */ /* 0x000fe2000bfa6270 */
[----:B------:R-:W-:Y:S01]  /*5e7e0*/  IMAD.WIDE R26, R18, 0x4, R2 ;  /* 0x00000004121a7825 */ /* 0x000fe200078e0202 */
[----:B------:R-:W-:Y:S01]  /*5e7f0*/  ULDC UR5, c[0x0][0x228] ;  /* 0x00008a0000057ab9 */ /* 0x000fe20000000800 */
[----:B------:R-:W2:Y:S01]  /*5e800*/  LDL.LU R20, [R1+0x22c] ;  /* 0x00022c0001147983 */ /* 0x000ea20000300800 */
[----:B------:R-:W-:Y:S01]  /*5e810*/  ISETP.LT.AND P6, PT, R23, UR6, !P5 ;  /* 0x0000000617007c0c */ /* 0x000fe2000efc1270 */
[----:B------:R-:W-:Y:S01]  /*5e820*/  VIADD R140, R22, 0x17 ;  /* 0x00000017168c7836 */ /* 0x000fe20000000000 */
[----:B------:R-:W-:-:S11]  /*5e830*/  ULDC.64 UR6, c[0x0][0x228] ;  /* 0x00008a0000067ab9 */ /* 0x000fd60000000a00 */
[----:B---3--:R1:W-:Y:S01]  /*5e840*/  @P6 STG.E desc[UR8][R26.64], R15 ;  /* 0x0000000f1a006986 */ /* 0x0083e2000c101908 */
[----:B------:R-:W-:Y:S01]  /*5e850*/  ISETP.LT.AND P6, PT, R152, UR5, !P5 ;  /* 0x0000000598007c0c */ /* 0x000fe2000efc1270 */
[----:B------:R-:W-:Y:S01]  /*5e860*/  ULDC UR5, c[0x0][0x228] ;  /* 0x00008a0000057ab9 */ /* 0x000fe20000000800 */
[----:B-1----:R-:W-:-:S11]  /*5e870*/  IMAD.WIDE R26, R18, 0x4, R4 ;  /* 0x00000004121a7825 */ /* 0x002fd600078e0204 */
[----:B----4-:R1:W-:Y:S01]  /*5e880*/  @P6 STG.E desc[UR8][R26.64], R13 ;  /* 0x0000000d1a006986 */ /* 0x0103e2000c101908 */
[----:B------:R-:W-:Y:S01]  /*5e890*/  ISETP.LT.AND P6, PT, R154, UR5, !P5 ;  /* 0x000000059a007c0c */ /* 0x000fe2000efc1270 */
[----:B------:R-:W-:Y:S02]  /*5e8a0*/  ULDC UR5, c[0x0][0x228] ;  /* 0x00008a0000057ab9 */ /* 0x000fe40000000800 */
[----:B------:R-:W-:Y:S01]  /*5e8b0*/  ISETP.LT.AND P5, PT, R153, UR5, !P5 ;  /* 0x0000000599007c0c */ /* 0x000fe2000efa1270 */
[----:B------:R-:W-:Y:S01]  /*5e8c0*/  ULDC UR5, c[0x0][0x228] ;  /* 0x00008a0000057ab9 */ /* 0x000fe20000000800 */
[----:B-1----:R-:W3:Y:S01]  /*5e8d0*/  LDL.LU R13, [R1+0x2c] ;  /* 0x00002c00010d7983 */ /* 0x002ee20000300800 */
[----:B------:R-:W-:-:S03]  /*5e8e0*/  IMAD.WIDE R26, R18, 0x4, R6 ;  /* 0x00000004121a7825 */ /* 0x000fc600078e0206 */
[----:B------:R-:W4:Y:S04]  /*5e8f0*/  LDL.LU R15, [R1+0x1034] ;  /* 0x00103400010f7983 */ /* 0x000f280000300800 */
[----:B------:R1:W-:Y:S02]  /*5e900*/  @P6 STG.E desc[UR8][R26.64], R21 ;  /* 0x000000151a006986 */ /* 0x0003e4000c101908 */
[----:B-1----:R-:W-:-:S05]  /*5e910*/  IMAD.WIDE R26, R18, 0x4, R8 ;  /* 0x00000004121a7825 */ /* 0x002fca00078e0208 */
[----:B------:R1:W-:Y:S01]  /*5e920*/  @P5 STG.E desc[UR8][R26.64], R17 ;  /* 0x000000111a005986 */ /* 0x0003e2000c101908 */
[----:B------:R-:W-:-:S03]  /*5e930*/  ISETP.GE.AND P5, PT, R140, UR7, PT ;  /* 0x000000078c007c0c */ /* 0x000fc6000bfa6270 */
[----:B-1----:R-:W4:Y:S01]  /*5e940*/  LDL.LU R17, [R1+0xe70] ;  /* 0x000e700001117983 */ /* 0x002f220000300800 */
[----:B------:R-:W-:Y:S01]  /*5e950*/  ISETP.LT.AND P6, PT, R23, UR5, !P5 ;  /* 0x0000000517007c0c */ /* 0x000fe2000efc1270 */
[C---:B------:R-:W-:Y:S01]  /*5e960*/  IMAD.WIDE R26, R19.reuse, 0x4, R2 ;  /* 0x00000004131a7825 */ /* 0x040fe200078e0202 */
[----:B------:R-:W-:Y:S01]  /*5e970*/  ULDC UR5, c[0x0][0x228] ;  /* 0x00008a0000057ab9 */ /* 0x000fe20000000800 */
[----:B------:R-:W4:Y:S10]  /*5e980*/  LDL.LU R251, [R1+0xc20] ;  /* 0x000c200001fb7983 */ /* 0x000f340000300800 */
        /* <DEDUP_REMOVED lines=10> */
[----:B------:R-:W2:Y:S01]  /*5ea30*/  LDL.LU R18, [R1+0x1038] ;  /* 0x0010380001127983 */ /* 0x000ea20000300800 */
[----:B------:R-:W-:Y:S01]  /*5ea40*/  IADD3 R140, R22, 0x18, RZ ;  /* 0x00000018168c7810 */ /* 0x000fe20007ffe0ff */
[----:B------:R-:W-:Y:S01]  /*5ea50*/  ULDC.64 UR6, c[0x0][0x228] ;  /* 0x00008a0000067ab9 */ /* 0x000fe20000000a00 */
[----:B------:R-:W-:Y:S01]  /*5ea60*/  ULDC UR5, c[0x0][0x228] ;  /* 0x00008a0000057ab9 */ /* 0x000fe20000000800 */
[----:B------:R-:W2:Y:S06]  /*5ea70*/  LDL.LU R21, [R1+0x630] ;  /* 0x0006300001157983 */ /* 0x000eac0000300800 */
[----:B------:R1:W-:Y:S02]  /*5ea80*/  @P6 STG.E desc[UR8][R26.64], R20 ;  /* 0x000000141a006986 */ /* 0x0003e4000c101908 */
[----:B-1----:R-:W-:-:S02]  /*5ea90*/  IMAD.WIDE R26, R19, 0x4, R8 ;  /* 0x00000004131a7825 */ /* 0x002fc400078e0208 */
[----:B------:R-:W2:Y:S04]  /*5eaa0*/  LDL.LU R20, [R1+0x430] ;  /* 0x0004300001147983 */ /* 0x000ea80000300800 */
[----:B------:R-:W2:Y:S04]  /*5eab0*/  LDL.LU R19, [R1+0x230] ;  /* 0x0002300001137983 */ /* 0x000ea80000300800 */
[----:B---3--:R4:W-:Y:S01]  /*5eac0*/  @P5 STG.E desc[UR8][R26.64], R13 ;  /* 0x0000000d1a005986 */ /* 0x0089e2000c101908 */
[----:B------:R-:W-:-:S04]  /*5ead0*/  ISETP.GE.AND P5, PT, R140, UR7, PT ;  /* 0x000000078c007c0c */ /* 0x000fc8000bfa6270 */
[----:B------:R-:W-:Y:S01]  /*5eae0*/  ISETP.LT.AND P6, PT, R23, UR5, !P5 ;  /* 0x0000000517007c0c */ /* 0x000fe2000efc1270 */
[----:B------:R-:W-:Y:S01]  /*5eaf0*/  ULDC UR5, c[0x0][0x228] ;  /* 0x00008a0000057ab9 */ /* 0x000fe20000000800 */
[C---:B----4-:R-:W-:Y:S01]  /*5eb00*/  IMAD.WIDE R26, R15.reuse, 0x4, R2 ;  /* 0x000000040f1a7825 */ /* 0x050fe200078e0202 */
[----:B------:R-:W3:Y:S10]  /*5eb10*/  LDL.LU R13, [R1+0x103c] ;  /* 0x00103c00010d7983 */ /* 0x000ef40000300800 */
[----:B------:R1:W-:Y:S01]  /*5eb20*/  @P6 STG.E desc[UR8][R26.64], R17 ;  /* 0x000000111a006986 */ /* 0x0003e2000c101908 */
[----:B------:R-:W-:Y:S01]  /*5eb30*/  ISETP.LT.AND P6, PT, R152, UR5, !P5 ;  /* 0x0000000598007c0c */ /* 0x000fe2000efc1270 */
[----:B------:R-:W-:Y:S01]  /*5eb40*/  ULDC UR5, c[0x0][0x228] ;  /* 0x00008a0000057ab9 */ /* 0x000fe20000000800 */
[----:B-1----:R-:W-:Y:S01]  /*5eb50*/  IMAD.WIDE R26, R15, 0x4, R4 ;  /* 0x000000040f1a7825 */ /* 0x002fe200078e0204 */
[----:B------:R-:W4:Y:S10]  /*5eb60*/  LDL.LU R17, [R1+0x30] ;  /* 0x0000300001117983 */ /* 0x000f340000300800 */
[----:B------:R1:W-:Y:S01]  /*5eb70*/  @P6 STG.E desc[UR8][R26.64], R251 ;  /* 0x000000fb1a006986 */ /* 0x0003e2000c101908 */
[----:B------:R-:W-:Y:S01]  /*5eb80*/  ISETP.LT.AND P6, PT, R154, UR5, !P5 ;  /* 0x000000059a007c0c */ /* 0x000fe2000efc1270 */
[----:B------:R-:W-:-:S02]  /*5eb90*/  VIADD R140, R22, 0x19 ;  /* 0x00000019168c7836 */ /* 0x000fc40000000000 */
[----:B-1----:R-:W-:Y:S01]  /*5eba0*/  IMAD.WIDE R26, R15, 0x4, R6 ;  /* 0x000000040f1a7825 */ /* 0x002fe200078e0206 */
[----:B------:R-:W-:-:S09]  /*5ebb0*/  ULDC UR5, c[0x0][0x22c] ;  /* 0x00008b0000057ab9 */ /* 0x000fd20000000800 */
[----:B------:R1:W-:Y:S04]  /*5ebc0*/  @P6 STG.E desc[UR8][R26.64], R16 ;  /* 0x000000101a006986 */ /* 0x0003e8000c101908 */
[----:B-1----:R-:W3:Y:S01]  /*5ebd0*/  LDL.LU R16, [R1+0xe74] ;  /* 0x000e740001107983 */ /* 0x002ee20000300800 */
[----:B------:R-:W-:Y:S01]  /*5ebe0*/  IMAD.WIDE R26, R15, 0x4, R8 ;  /* 0x000000040f1a7825 */ /* 0x000fe200078e0208 */
[----:B------:R-:W-:Y:S01]  /*5ebf0*/  ISETP.LT.AND P5, PT, R153, UR6, !P5 ;  /* 0x0000000699007c0c */ /* 0x000fe2000efa1270 */
[----:B------:R-:W-:Y:S01]  /*5ec00*/  ULDC UR6, c[0x0][0x228] ;  /* 0x00008a0000067ab9 */ /* 0x000fe20000000800 */
[----:B------:R-:W3:Y:S11]  /*5ec10*/  LDL.LU R15, [R1+0xc24] ;  /* 0x000c2400010f7983 */ /* 0x000ef60000300800 */
[----:B--2---:R1:W-:Y:S04]  /*5ec20*/  @P5 STG.E desc[UR8][R26.64], R14 ;  /* 0x0000000e1a005986 */ /* 0x0043e8000c101908 */
[----:B-1----:R-:W2:Y:S04]  /*5ec30*/  LDL.LU R14, [R1+0xa24] ;  /* 0x000a2400010e7983 */ /* 0x002ea80000300800 */
[----:B------:R-:W2:Y:S01]  /*5ec40*/  LDL.LU R251, [R1+0x824] ;  /* 0x0008240001fb7983 */ /* 0x000ea20000300800 */
[----:B------:R-:W-:Y:S01]  /*5ec50*/  ISETP.GE.AND P5, PT, R140, UR5, PT ;  /* 0x000000058c007c0c */ /* 0x000fe2000bfa6270 */
[----:B------:R-:W-:Y:S01]  /*5ec60*/  IMAD.WIDE R26, R18, 0x4, R2 ;  /* 0x00000004121a7825 */ /* 0x000fe200078e0202 */
[----:B------:R-:W-:Y:S01]  /*5ec70*/  ULDC UR5, c[0x0][0x228] ;  /* 0x00008a0000057ab9 */ /* 0x000fe20000000800 */
[----:B------:R-:W2:Y:S01]  /*5ec80*/  LDL.LU R143, [R1+0x1040] ;  /* 0x00104000018f7983 */ /* 0x000ea20000300800 */
[----:B------:R-:W-:Y:S01]  /*5ec90*/  ISETP.LT.AND P6, PT, R23, UR6, !P5 ;  /* 0x0000000617007c0c */ /* 0x000fe2000efc1270 */
[----:B------:R-:W-:Y:S01]  /*5eca0*/  VIADD R140, R22, 0x1a ;  /* 0x0000001a168c7836 */ /* 0x000fe20000000000 */
[----:B------:R-:W-:Y:S01]  /*5ecb0*/  ULDC UR6, c[0x0][0x228] ;  /* 0x00008a0000067ab9 */ /* 0x000fe20000000800 */
[----:B------:R-:W2:Y:S04]  /*5ecc0*/  LDL.LU R252, [R1+0x634] ;  /* 0x0006340001fc7983 */ /* 0x000ea80000300800 */
[----:B------:R-:W2:Y:S04]  /*5ecd0*/  LDL.LU R141, [R1+0x434] ;  /* 0x00043400018d7983 */ /* 0x000ea80000300800 */
[----:B------:R-:W2:Y:S04]  /*5ece0*/  LDL.LU R142, [R1+0x234] ;  /* 0x00023400018e7983 */ /* 0x000ea80000300800 */
[----:B------:R1:W-:Y:S01]  /*5ecf0*/  @P6 STG.E desc[UR8][R26.64], R21 ;  /* 0x000000151a006986 */ /* 0x0003e2000c101908 */
[----:B------:R-:W-:Y:S01]  /*5ed00*/  ISETP.LT.AND P6, PT, R152, UR5, !P5 ;  /* 0x0000000598007c0c */ /* 0x000fe2000efc1270 */
[----:B------:R-:W-:-:S02]  /*5ed10*/  ULDC UR5, c[0x0][0x228] ;  /* 0x00008a0000057ab9 */ /* 0x000fc40000000800 */
[----:B------:R-:W2:Y:S04]  /*5ed20*/  LDL.LU R155, [R1+0x34] ;  /* 0x00003400019b7983 */ /* 0x000ea80000300800 */
[----:B------:R-:W2:Y:S01]  /*5ed30*/  LDL.LU R151, [R1+0xe78] ;  /* 0x000e780001977983 */ /* 0x000ea20000300800 */
[----:B-1----:R-:W-:-:S03]  /*5ed40*/  IMAD.WIDE R26, R18, 0x4, R4 ;  /* 0x00000004121a7825 */ /* 0x002fc600078e0204 */
[----:B------:R-:W2:Y:S04]  /*5ed50*/  LDL.LU R149, [R1+0xc28] ;  /* 0x000c280001957983 */ /* 0x000ea80000300800 */
[----:B------:R1:W-:Y:S01]  /*5ed60*/  @P6 STG.E desc[UR8][R26.64], R20 ;  /* 0x000000141a006986 */ /* 0x0003e2000c101908 */
[----:B------:R-:W-:Y:S01]  /*5ed70*/  ISETP.LT.AND P6, PT, R154, UR5, !P5 ;  /* 0x000000059a007c0c */ /* 0x000fe2000efc1270 */
[----:B------:R-:W-:Y:S02]  /*5ed80*/  ULDC UR5, c[0x0][0x228] ;  /* 0x00008a0000057ab9 */ /* 0x000fe40000000800 */
[----:B------:R-:W-:Y:S01]  /*5ed90*/  ISETP.LT.AND P5, PT, R153, UR5, !P5 ;  /* 0x0000000599007c0c */ /* 0x000fe2000efa1270 */
[----:B------:R-:W-:Y:S01]  /*5eda0*/  ULDC UR5, c[0x0][0x22c] ;  /* 0x00008b0000057ab9 */ /* 0x000fe20000000800 */
[----:B------:R-:W2:Y:S04]  /*5edb0*/  LDL.LU R150, [R1+0xa28] ;  /* 0x000a280001967983 */ /* 0x000ea80000300800 */
[----:B------:R-:W2:Y:S01]  /*5edc0*/  LDL.LU R148, [R1+0x1044] ;  /* 0x0010440001947983 */ /* 0x000ea20000300800 */
[----:B-1----:R-:W-:-:S03]  /*5edd0*/  IMAD.WIDE R26, R18, 0x4, R6 ;  /* 0x00000004121a7825 */ /* 0x002fc600078e0206 */
[----:B------:R-:W2:Y:S04]  /*5ede0*/  LDL.LU R21, [R1+0x638] ;  /* 0x0006380001157983 */ /* 0x000ea80000300800 */
[----:B------:R1:W-:Y:S04]  /*5edf0*/  @P6 STG.E desc[UR8][R26.64], R19 ;  /* 0x000000131a006986 */ /* 0x0003e8000c101908 */
[----:B------:R-:W2:Y:S01]  /*5ee00*/  LDL.LU R20, [R1+0x438] ;  /* 0x0004380001147983 */ /* 0x000ea20000300800 */
[----:B-1----:R-:W-:-:S03]  /*5ee10*/  IMAD.WIDE R26, R18, 0x4, R8 ;  /* 0x00000004121a7825 */ /* 0x002fc600078e0208 */
[----:B------:R-:W2:Y:S04]  /*5ee20*/  LDL.LU R18, [R1+0x238] ;  /* 0x0002380001127983 */ /* 0x000ea80000300800 */
[----:B----4-:R3:W-:Y:S01]  /*5ee30*/  @P5 STG.E desc[UR8][R26.64], R17 ;  /* 0x000000111a005986 */ /* 0x0107e2000c101908 */
[----:B------:R-:W-:Y:S01]  /*5ee40*/  ISETP.GE.AND P5, PT, R140, UR5, PT ;  /* 0x000000058c007c0c */ /* 0x000fe2000bfa6270 */
[----:B------:R-:W-:-:S03]  /*5ee50*/  ULDC UR5, c[0x0][0x228] ;  /* 0x00008a0000057ab9 */ /* 0x000fc60000000800 */
[----:B------:R-:W-:Y:S01]  /*5ee60*/  ISETP.LT.AND P6, PT, R23, UR6, !P5 ;  /* 0x0000000617007c0c */ /* 0x000fe2000efc1270 */
[----:B---3--:R-:W-:Y:S01]  /*5ee70*/  IMAD.WIDE R26, R13, 0x4, R2 ;  /* 0x000000040d1a7825 */ /* 0x008fe200078e0202 */
[----:B------:R-:W3:Y:S01]  /*5ee80*/  LDL.LU R17, [R1+0x1048] ;  /* 0x0010480001117983 */ /* 0x000ee20000300800 */
[----:B------:R-:W-:-:S10]  /*5ee90*/  ULDC.64 UR6, c[0x0][0x228] ;  /* 0x00008a0000067ab9 */ /* 0x000fd40000000a00 */
[----:B------:R1:W-:Y:S01]  /*5eea0*/  @P6 STG.E desc[UR8][R26.64], R16 ;  /* 0x000000101a006986 */ /* 0x0003e2000c101908 */
[----:B------:R-:W-:Y:S01]  /*5eeb0*/  ISETP.LT.AND P6, PT, R152, UR5, !P5 ;  /* 0x0000000598007c0c */ /* 0x000fe2000efc1270 */
[----:B------:R-:W-:Y:S01]  /*5eec0*/  ULDC UR5, c[0x0][0x228] ;  /* 0x00008a0000057ab9 */ /* 0x000fe20000000800 */
[----:B-1----:R-:W-:Y:S01]  /*5eed0*/  IMAD.WIDE R26, R13, 0x4, R4 ;  /* 0x000000040d1a7825 */ /* 0x002fe200078e0204 */
[----:B------:R-:W4:Y:S10]  /*5eee0*/  LDL.LU R16, [R1+0x38] ;  /* 0x0000380001107983 */ /* 0x000f340000300800 */
[----:B------:R1:W-:Y:S01]  /*5eef0*/  @P6 STG.E desc[UR8][R26.64], R15 ;  /* 0x0000000f1a006986 */ /* 0x0003e2000c101908 */
[----:B------:R-:W-:Y:S01]  /*5ef00*/  ISETP.LT.AND P6, PT, R154, UR5, !P5 ;  /* 0x000000059a007c0c */ /* 0x000fe2000efc1270 */
[----:B------:R-:W-:-:S02]  /*5ef10*/  ULDC UR5, c[0x0][0x228] ;  /* 0x00008a0000057ab9 */ /* 0x000fc40000000800 */
[----:B------:R-:W-:Y:S01]  /*5ef20*/  ISETP.LT.AND P5, PT, R153, UR5, !P5 ;  /* 0x0000000599007c0c */ /* 0x000fe2000efa1270 */
[----:B------:R-:W-:Y:S01]  /*5ef30*/  VIADD R140, R22, 0x1b ;  /* 0x0000001b168c7836 */ /* 0x000fe20000000000 */
[----:B------:R-:W-:Y:S01]  /*5ef40*/  ULDC UR5, c[0x0][0x228] ;  /* 0x00008a0000057ab9 */ /* 0x000fe20000000800 */
[C---:B-1----:R-:W-:Y:S01]  /*5ef50*/  IMAD.WIDE R26, R13.reuse, 0x4, R6 ;  /* 0x000000040d1a7825 */ /* 0x042fe200078e0206 */
[----:B------:R-:W4:Y:S06]  /*5ef60*/  LDL.LU R15, [R1+0xe7c] ;  /* 0x000e7c00010f7983 */ /* 0x000f2c0000300800 */
[----:B--2---:R1:W-:Y:S02]  /*5ef70*/  @P6 STG.E desc[UR8][R26.64], R14 ;  /* 0x0000000e1a006986 */ /* 0x0043e4000c101908 */
[----:B-1----:R-:W-:-:S02]  /*5ef80*/  IMAD.WIDE R26, R13, 0x4, R8 ;  /* 0x000000040d1a7825 */ /* 0x002fc400078e0208 */
[----:B------:R-:W2:Y:S04]  /*5ef90*/  LDL.LU R14, [R1+0xc2c] ;  /* 0x000c2c00010e7983 */ /* 0x000ea80000300800 */
[----:B------:R-:W2:Y:S04]  /*5efa0*/  LDL.LU R13, [R1+0xa2c] ;  /* 0x000a2c00010d7983 */ /* 0x000ea80000300800 */
[----:B------:R-:W2:Y:S04]  /*5efb0*/  LDL.LU R19, [R1+0x104c] ;  /* 0x00104c0001137983 */ /* 0x000ea80000300800 */
[----:B------:R1:W-:Y:S04]  /*5efc0*/  @P5 STG.E desc[UR8][R26.64], R251 ;  /* 0x000000fb1a005986 */ /* 0x0003e8000c101908 */
[----:B-1----:R-:W3:Y:S01]  /*5efd0*/  LDL.LU R251, [R1+0x828] ;  /* 0x0008280001fb7983 */ /* 0x002ee20000300800 */
[----:B------:R-:W-:-:S04]  /*5efe0*/  ISETP.GE.AND P5, PT, R140, UR7, PT ;  /* 0x000000078c007c0c */ /* 0x000fc8000bfa6270 */
[----:B------:R-:W-:Y:S01]  /*5eff0*/  ISETP.LT.AND P6, PT, R23, UR5, !P5 ;  /* 0x0000000517007c0c */ /* 0x000fe2000efc1270 */
[----:B------:R-:W-:Y:S01]  /*5f000*/  IMAD.WIDE R26, R143, 0x4, R2 ;  /* 0x000000048f1a7825 */ /* 0x000fe200078e0202 */
[----:B------:R-:W-:-:S11]  /*5f010*/  ULDC UR5, c[0x0][0x228] ;  /* 0x00008a0000057ab9 */ /* 0x000fd60000000800 */
[----:B------:R1:W-:Y:S01]  /*5f020*/  @P6 STG.E desc[UR8][R26.64], R252 ;  /* 0x000000fc1a006986 */ /* 0x0003e2000c101908 */
[----:B------:R-:W-:Y:S01]  /*5f030*/  ISETP.LT.AND P6, PT, R152, UR5, !P5 ;  /* 0x0000000598007c0c */ /* 0x000fe2000efc1270 */
[----:B------:R-:W-:Y:S01]  /*5f040*/  ULDC UR5, c[0x0][0x228] ;  /* 0x00008a0000057ab9 */ /* 0x000fe20000000800 */
[----:B-1----:R-:W-:-:S11]  /*5f050*/  IMAD.WIDE R26, R143, 0x4, R4 ;  /* 0x000000048f1a7825 */ /* 0x002fd600078e0204 */
[----:B------:R1:W-:Y:S01]  /*5f060*/  @P6 STG.E desc[UR8][R26.64], R141 ;  /* 0x0000008d1a006986 */ /* 0x0003e2000c101908 */
[----:B------:R-:W-:Y:S01]  /*5f070*/  ISETP.LT.AND P6, PT, R154, UR5, !P5 ;  /* 0x000000059a007c0c */ /* 0x000fe2000efc1270 */
[----:B------:R-:W-:Y:S01]  /*5f080*/  ULDC UR5, c[0x0][0x22c] ;  /* 0x00008b0000057ab9 */ /* 0x000fe20000000800 */
[----:B------:R-:W-:Y:S01]  /*5f090*/  ISETP.LT.AND P5, PT, R153, UR6, !P5 ;  /* 0x0000000699007c0c */ /* 0x000fe2000efa1270 */
[----:B-1----:R-:W-:-:S10]  /*5f0a0*/  IMAD.WIDE R26, R143, 0x4, R6 ;  /* 0x000000048f1a7825 */ /* 0x002fd400078e0206 */
[----:B------:R1:W-:Y:S02]  /*5f0b0*/  @P6 STG.E desc[UR8][R26.64], R142 ;  /* 0x0000008e1a006986 */ /* 0x0003e4000c101908 */
[----:B-1----:R-:W-:-:S05]  /*5f0c0*/  IMAD.WIDE R26, R143, 0x4, R8 ;  /* 0x000000048f1a7825 */ /* 0x002fca00078e0208 */
[----:B------:R1:W-:Y:S02]  /*5f0d0*/  @P5 STG.E desc[UR8][R26.64], R155 ;  /* 0x0000009b1a005986 */ /* 0x0003e4000c101908 */
[----:B-1----:R-:W-:-:S05]  /*5f0e0*/  IMAD.WIDE R26, R148, 0x4, R2 ;  /* 0x00000004941a7825 */ /* 0x002fca00078e0202 */
[----:B------:R1:W-:Y:S02]  /*5f0f0*/  @P4 STG.E desc[UR8][R26.64], R151 ;  /* 0x000000971a004986 */ /* 0x0003e4000c101908 */
[----:B-1----:R-:W-:-:S05]  /*5f100*/  IMAD.WIDE R26, R148, 0x4, R4 ;  /* 0x00000004941a7825 */ /* 0x002fca00078e0204 */
[----:B------:R1:W-:Y:S02]  /*5f110*/  @P3 STG.E desc[UR8][R26.64], R149 ;  /* 0x000000951a003986 */ /* 0x0003e4000c101908 */
[----:B-1----:R-:W-:-:S05]  /*5f120*/  IMAD.WIDE R26, R148, 0x4, R6 ;  /* 0x00000004941a7825 */ /* 0x002fca00078e0206 */
[----:B------:R1:W-:Y:S02]  /*5f130*/  @P2 STG.E desc[UR8][R26.64], R150 ;  /* 0x000000961a002986 */ /* 0x0003e4000c101908 */
[----:B-1----:R-:W-:Y:S01]  /*5f140*/  IMAD.WIDE R26, R148, 0x4, R8 ;  /* 0x00000004941a7825 */ /* 0x002fe200078e0208 */
[C---:B------:R-:W-:Y:S02]  /*5f150*/  LOP3.LUT P2, RZ, R0.reuse, 0x2, RZ, 0xc0, !PT ;  /* 0x0000000200ff7812 */ /* 0x040fe4000784c0ff */
[C---:B------:R-:W-:Y:S02]  /*5f160*/  LOP3.LUT P3, RZ, R0.reuse, 0x4, RZ, 0xc0, !PT ;  /* 0x0000000400ff7812 */ /* 0x040fe4000786c0ff */
[C---:B------:R-:W-:Y:S02]  /*5f170*/  LOP3.LUT P4, RZ, R0.reuse, 0x20, RZ, 0xc0, !PT ;  /* 0x0000002000ff7812 */ /* 0x040fe4000788c0ff */
[C---:B------:R-:W-:Y:S02]  /*5f180*/  LOP3.LUT P5, RZ, R0.reuse, 0x40, RZ, 0xc0, !PT ;  /* 0x0000004000ff7812 */ /* 0x040fe400078ac0ff */
[C---:B------:R-:W-:Y:S01]  /*5f190*/  LOP3.LUT P6, RZ, R0.reuse, 0x80, RZ, 0xc0, !PT ;  /* 0x0000008000ff7812 */ /* 0x040fe200078cc0ff */
[----:B---3--:R1:W-:Y:S01]  /*5f1a0*/  @P1 STG.E desc[UR8][R26.64], R251 ;  /* 0x000000fb1a001986 */ /* 0x0083e2000c101908 */
[----:B------:R-:W-:Y:S01]  /*5f1b0*/  LOP3.LUT P1, RZ, R0, 0x1, RZ, 0xc0, !PT ;  /* 0x0000000100ff7812 */ /* 0x000fe2000782c0ff */
[----:B-1----:R-:W-:-:S12]  /*5f1c0*/  IMAD.WIDE R26, R17, 0x4, R2 ;  /* 0x00000004111a7825 */ /* 0x002fd800078e0202 */
[----:B------:R1:W-:Y:S02]  /*5f1d0*/  @P1 STG.E desc[UR8][R26.64], R21 ;  /* 0x000000151a001986 */ /* 0x0003e4000c101908 */
[----:B-1----:R-:W-:-:S05]  /*5f1e0*/  IMAD.WIDE R26, R17, 0x4, R4 ;  /* 0x00000004111a7825 */ /* 0x002fca00078e0204 */
[----:B------:R1:W-:Y:S02]  /*5f1f0*/  @P2 STG.E desc[UR8][R26.64], R20 ;  /* 0x000000141a002986 */ /* 0x0003e4000c101908 */
[----:B-1----:R-:W-:-:S05]  /*5f200*/  IMAD.WIDE R26, R17, 0x4, R6 ;  /* 0x00000004111a7825 */ /* 0x002fca00078e0206 */
[----:B------:R1:W-:Y:S02]  /*5f210*/  @P3 STG.E desc[UR8][R26.64], R18 ;  /* 0x000000121a003986 */ /* 0x0003e4000c101908 */
[----:B-1----:R-:W-:Y:S02]  /*5f220*/  IMAD.WIDE R26, R17, 0x4, R8 ;  /* 0x00000004111a7825 */ /* 0x002fe400078e0208 */
[----:B------:R-:W3:Y:S04]  /*5f230*/  LDL.LU R18, [R1+0x82c] ;  /* 0x00082c0001127983 */ /* 0x000ee80000300800 */
[----:B----4-:R2:W-:Y:S04]  /*5f240*/  @P4 STG.E desc[UR8][R26.64], R16 ;  /* 0x000000101a004986 */ /* 0x0105e8000c101908 */
[----:B------:R-:W4:Y:S01]  /*5f250*/  LDL.LU R17, [R1+0x63c] ;  /* 0x00063c0001117983 */ /* 0x000f220000300800 */
[----:B--2---:R-:W-:-:S03]  /*5f260*/  IMAD.WIDE R26, R19, 0x4, R2 ;  /* 0x00000004131a7825 */ /* 0x004fc600078e0202 */
[----:B------:R-:W2:Y:S04]  /*5f270*/  LDL.LU R16, [R1+0x43c] ;  /* 0x00043c0001107983 */ /* 0x000ea80000300800 */
[----:B------:R1:W-:Y:S02]  /*5f280*/  @P5 STG.E desc[UR8][R26.64], R15 ;  /* 0x0000000f1a005986 */ /* 0x0003e4000c101908 */
[C---:B-1----:R-:W-:Y:S02]  /*5f290*/  IMAD.WIDE R26, R19.reuse, 0x4, R4 ;  /* 0x00000004131a7825 */ /* 0x042fe400078e0204 */
[----:B------:R-:W2:Y:S04]  /*5f2a0*/  LDL.LU R15, [R1+0x23c] ;  /* 0x00023c00010f7983 */ /* 0x000ea80000300800 */
[----:B------:R1:W-:Y:S04]  /*5f2b0*/  @P6 STG.E desc[UR8][R26.64], R14 ;  /* 0x0000000e1a006986 */ /* 0x0003e8000c101908 */
[----:B-1----:R-:W4:Y:S01]  /*5f2c0*/  LDL.LU R14, [R1+0x1050] ;  /* 0x00105000010e7983 */ /* 0x002f220000300800 */
[----:B------:R-:W-:-:S05]  /*5f2d0*/  IMAD.WIDE R26, R19, 0x4, R6 ;  /* 0x00000004131a7825 */ /* 0x000fca00078e0206 */
[----:B------:R1:W-:Y:S04]  /*5f2e0*/  @P0 STG.E desc[UR8][R26.64], R13 ;  /* 0x0000000d1a000986 */ /* 0x0003e8000c101908 */
[----:B-1----:R-:W2:Y:S04]  /*5f2f0*/  LDL.LU R13, [R1+0x3c] ;  /* 0x00003c00010d7983 */ /* 0x002ea80000300800 */
[----:B------:R-:W2:Y:S04]  /*5f300*/  LDL.LU R155, [R1+0x1054] ;  /* 0x00105400019b7983 */ /* 0x000ea80000300800 */
[----:B------:R-:W2:Y:S04]  /*5f310*/  LDL.LU R141, [R1+0xe80] ;  /* 0x000e8000018d7983 */ /* 0x000ea80000300800 */
[----:B------:R-:W2:Y:S01]  /*5f320*/  LDL.LU R142, [R1+0xc30] ;  /* 0x000c3000018e7983 */ /* 0x000ea20000300800 */
[----:B------:R-:W-:-:S03]  /*5f330*/  LOP3.LUT P1, RZ, R0, 0x200000, RZ, 0xc0, !PT ;  /* 0x0020000000ff7812 */ /* 0x000fc6000782c0ff */
[----:B------:R-:W2:Y:S01]  /*5f340*/  LDL.LU R143, [R1+0xa30] ;  /* 0x000a3000018f7983 */ /* 0x000ea20000300800 */
[----:B------:R-:W-:-:S03]  /*5f350*/  LOP3.LUT R25, R25, 0xffefffff, RZ, 0xc0, !PT ;  /* 0xffefffff19197812 */ /* 0x000fc600078ec0ff */
[----:B------:R-:W2:Y:S04]  /*5f360*/  LDL.LU R151, [R1+0x840] ;  /* 0x0008400001977983 */ /* 0x000ea80000300800 */
[----:B------:R-:W2:Y:S02]  /*5f370*/  LDL.LU R251, [R1+0x1058] ;  /* 0x0010580001fb7983 */ /* 0x000ea40000300800 */
[----:B------:R-:W-:Y:S02]  /*5f380*/  @P1 LOP3.LUT R25, R25, 0x100000, RZ, 0xfc, !PT ;  /* 0x0010000019191812 */ /* 0x000fe400078efcff */
[----:B------:R-:W-:Y:S01]  /*5f390*/  LOP3.LUT P1, RZ, R0, 0x100000, RZ, 0xc0, !PT ;  /* 0x0010000000ff7812 */ /* 0x000fe2000782c0ff */
[----:B------:R-:W2:Y:S01]  /*5f3a0*/  LDL.LU R149, [R1+0x830] ;  /* 0x0008300001957983 */ /* 0x000ea20000300800 */
[----:B------:R-:W-:-:S03]  /*5f3b0*/  LOP3.LUT R25, R25, 0xffdfffff, RZ, 0xc0, !PT ;  /* 0xffdfffff19197812 */ /* 0x000fc600078ec0ff */
[----:B------:R-:W2:Y:S01]  /*5f3c0*/  LDL.LU R150, [R1+0x640] ;  /* 0x0006400001967983 */ /* 0x000ea20000300800 */
[C---:B------:R-:W-:Y:S02]  /*5f3d0*/  LOP3.LUT P4, RZ, R0.reuse, 0x200, RZ, 0xc0, !PT ;  /* 0x0000020000ff7812 */ /* 0x040fe4000788c0ff */
[C---:B------:R-:W-:Y:S01]  /*5f3e0*/  LOP3.LUT P5, RZ, R0.reuse, 0x400, RZ, 0xc0, !PT ;  /* 0x0000040000ff7812 */ /* 0x040fe200078ac0ff */
[----:B------:R-:W2:Y:S04]  /*5f3f0*/  LDL.LU R148, [R1+0x440] ;  /* 0x0004400001947983 */ /* 0x000ea80000300800 */
[----:B------:R-:W-:Y:S02]  /*5f400*/  @P1 LOP3.LUT R25, R25, 0x200000, RZ, 0xfc, !PT ;  /* 0x0020000019191812 */ /* 0x000fe400078efcff */
[----:B------:R-:W-:-:S02]  /*5f410*/  LOP3.LUT P1, RZ, R0, 0x80000, RZ, 0xc0, !PT ;  /* 0x0008000000ff7812 */ /* 0x000fc4000782c0ff */
[----:B------:R-:W-:-:S11]  /*5f420*/  LOP3.LUT R25, R25, 0xffbfffff, RZ, 0xc0, !PT ;  /* 0xffbfffff19197812 */ /* 0x000fd600078ec0ff */
[----:B------:R-:W-:Y:S02]  /*5f430*/  @P1 LOP3.LUT R25, R25, 0x400000, RZ, 0xfc, !PT ;  /* 0x0040000019191812 */ /* 0x000fe400078efcff */
[----:B------:R-:W-:Y:S02]  /*5f440*/  LOP3.LUT P1, RZ, R0, 0x40000, RZ, 0xc0, !PT ;  /* 0x0004000000ff7812 */ /* 0x000fe4000782c0ff */
[----:B------:R-:W-:Y:S01]  /*5f450*/  LOP3.LUT R25, R25, 0xff7fffff, RZ, 0xc0, !PT ;  /* 0xff7fffff19197812 */ /* 0x000fe200078ec0ff */
[----:B------:R-:W-:-:S10]  /*5f460*/  IMAD.WIDE R26, R19, 0x4, R8 ;  /* 0x00000004131a7825 */ /* 0x000fd400078e0208 */
[----:B------:R-:W-:Y:S02]  /*5f470*/  @P1 LOP3.LUT R25, R25, 0x800000, RZ, 0xfc, !PT ;  /* 0x0080000019191812 */ /* 0x000fe400078efcff */
[----:B------:R-:W-:Y:S02]  /*5f480*/  LOP3.LUT P1, RZ, R0, 0x20000, RZ, 0xc0, !PT ;  /* 0x0002000000ff7812 */ /* 0x000fe4000782c0ff */
[----:B------:R-:W-:-:S11]  /*5f490*/  LOP3.LUT R25, R25, 0xfeffffff, RZ, 0xc0, !PT ;  /* 0xfeffffff19197812 */ /* 0x000fd600078ec0ff */
[----:B------:R-:W-:Y:S02]  /*5f4a0*/  @P1 LOP3.LUT R25, R25, 0x1000000, RZ, 0xfc, !PT ;  /* 0x0100000019191812 */ /* 0x000fe400078efcff */
[----:B------:R-:W-:Y:S02]  /*5f4b0*/  LOP3.LUT P1, RZ, R0, 0x10000, RZ, 0xc0, !PT ;  /* 0x0001000000ff7812 */ /* 0x000fe4000782c0ff */
[----:B------:R-:W-:-:S11]  /*5f4c0*/  LOP3.LUT R25, R25, 0xfdffffff, RZ, 0xc0, !PT ;  /* 0xfdffffff19197812 */ /* 0x000fd600078ec0ff */
[----:B------:R-:W-:Y:S02]  /*5f4d0*/  @P1 LOP3.LUT R25, R25, 0x2000000, RZ, 0xfc, !PT ;  /* 0x0200000019191812 */ /* 0x000fe400078efcff */
[C---:B------:R-:W-:Y:S02]  /*5f4e0*/  LOP3.LUT P1, RZ, R0.reuse, 0x8000, RZ, 0xc0, !PT ;  /* 0x0000800000ff7812 */ /* 0x040fe4000782c0ff */
[----:B------:R-:W-:Y:S02]  /*5f4f0*/  LOP3.LUT R25, R25, 0xfbffffff, RZ, 0xc0, !PT ;  /* 0xfbffffff19197812 */ /* 0x000fe400078ec0ff */
[----:B------:R-:W-:-:S09]  /*5f500*/  LOP3.LUT P6, RZ, R0, 0x800, RZ, 0xc0, !PT ;  /* 0x0000080000ff7812 */ /* 0x000fd200078cc0ff */
[----:B------:R-:W-:Y:S02]  /*5f510*/  @P1 LOP3.LUT R25, R25, 0x4000000, RZ, 0xfc, !PT ;  /* 0x0400000019191812 */ /* 0x000fe400078efcff */
[C---:B------:R-:W-:Y:S02]  /*5f520*/  LOP3.LUT P1, RZ, R0.reuse, 0x4000, RZ, 0xc0, !PT ;  /* 0x0000400000ff7812 */ /* 0x040fe4000782c0ff */
[----:B------:R-:W-:Y:S02]  /*5f530*/  LOP3.LUT P0, RZ, R0, 0x1000, RZ, 0xc0, !PT ;  /* 0x0000100000ff7812 */ /* 0x000fe4000780c0ff */
[----:B------:R-:W-:-:S09]  /*5f540*/  LOP3.LUT R25, R25, 0xf7ffffff, RZ, 0xc0, !PT ;  /* 0xf7ffffff19197812 */ /* 0x000fd200078ec0ff */
[----:B------:R-:W-:Y:S02]  /*5f550*/  @P1 LOP3.LUT R25, R25, 0x8000000, RZ, 0xfc, !PT ;  /* 0x0800000019191812 */ /* 0x000fe400078efcff */
[----:B------:R-:W-:Y:S01]  /*5f560*/  LOP3.LUT P1, RZ, R0, 0x2000, RZ, 0xc0, !PT ;  /* 0x0000200000ff7812 */ /* 0x000fe2000782c0ff */
[----:B---3--:R4:W-:Y:S02]  /*5f570*/  @P4 STG.E desc[UR8][R26.64], R18 ;  /* 0x000000121a004986 */ /* 0x0089e4000c101908 */
[----:B----4-:R-:W-:-:S05]  /*5f580*/  IMAD.WIDE R26, R14, 0x4, R2 ;  /* 0x000000040e1a7825 */ /* 0x010fca00078e0202 */
[----:B------:R1:W-:Y:S04]  /*5f590*/  @P5 STG.E desc[UR8][R26.64], R17 ;  /* 0x000000111a005986 */ /* 0x0003e8000c101908 */
[----:B-1----:R-:W3:Y:S04]  /*5f5a0*/  LDL.LU R17, [R1+0x105c] ;  /* 0x00105c0001117983 */ /* 0x002ee80000300800 */
[----:B------:R-:W4:Y:S04]  /*5f5b0*/  LDL.LU R21, [R1+0x240] ;  /* 0x0002400001157983 */ /* 0x000f280000300800 */
[----:B------:R-:W3:Y:S04]  /*5f5c0*/  LDL.LU R20, [R1+0xe84] ;  /* 0x000e840001147983 */ /* 0x000ee80000300800 */
[----:B------:R-:W3:Y:S01]  /*5f5d0*/  LDL.LU R19, [R1+0xc34] ;  /* 0x000c340001137983 */ /* 0x000ee20000300800 */
[----:B------:R-:W-:-:S03]  /*5f5e0*/  IMAD.WIDE R26, R14, 0x4, R4 ;  /* 0x000000040e1a7825 */ /* 0x000fc600078e0204 */
[----:B------:R-:W3:Y:S04]  /*5f5f0*/  LDL.LU R18, [R1+0xa34] ;  /* 0x000a340001127983 */ /* 0x000ee80000300800 */
[----:B--2---:R1:W-:Y:S02]  /*5f600*/  @P6 STG.E desc[UR8][R26.64], R16 ;  /* 0x000000101a006986 */ /* 0x0043e4000c101908 */
[----:B-1----:R-:W-:-:S05]  /*5f610*/  IMAD.WIDE R26, R14, 0x4, R6 ;  /* 0x000000040e1a7825 */ /* 0x002fca00078e0206 */
[----:B------:R1:W-:Y:S02]  /*5f620*/  @P0 STG.E desc[UR8][R26.64], R15 ;  /* 0x0000000f1a000986 */ /* 0x0003e4000c101908 */
[----:B-1----:R-:W-:Y:S02]  /*5f630*/  IMAD.WIDE R26, R14, 0x4, R8 ;  /* 0x000000040e1a7825 */ /* 0x002fe400078e0208 */
[----:B------:R-:W2:Y:S04]  /*5f640*/  LDL.LU R15, [R1+0x844] ;  /* 0x00084400010f7983 */ /* 0x000ea80000300800 */
[----:B------:R1:W-:Y:S04]  /*5f650*/  @P1 STG.E desc[UR8][R26.64], R13 ;  /* 0x0000000d1a001986 */ /* 0x0003e8000c101908 */
[----:B------:R-:W2:Y:S04]  /*5f660*/  LDL.LU R14, [R1+0x834] ;  /* 0x00083400010e7983 */ /* 0x000ea80000300800 */
[----:B-1----:R-:W2:Y:S04]  /*5f670*/  LDL.LU R13, [R1+0x644] ;  /* 0x00064400010d7983 */ /* 0x002ea80000300800 */
[----:B------:R-:W2:Y:S01]  /*5f680*/  LDL.LU R16, [R1+0x1060] ;  /* 0x0010600001107983 */ /* 0x000ea20000300800 */
[----:B------:R-:W-:Y:S01]  /*5f690*/  LOP3.LUT P1, RZ, R25, 0x8000000, RZ, 0xc0, !PT ;  /* 0x0800000019ff7812 */ /* 0x000fe2000782c0ff */
[----:B------:R-:W-:-:S12]  /*5f6a0*/  IMAD.WIDE R26, R155, 0x4, R2 ;  /* 0x000000049b1a7825 */ /* 0x000fd800078e0202 */
[----:B------:R1:W-:Y:S01]  /*5f6b0*/  @P1 STG.E desc[UR8][R26.64], R141 ;  /* 0x0000008d1a001986 */ /* 0x0003e2000c101908 */
[----:B------:R-:W-:Y:S01]  /*5f6c0*/  LOP3.LUT P1, RZ, R25, 0x4000000, RZ, 0xc0, !PT ;  /* 0x0400000019ff7812 */ /* 0x000fe2000782c0ff */
[----:B-1----:R-:W-:-:S12]  /*5f6d0*/  IMAD.WIDE R26, R155, 0x4, R4 ;  /* 0x000000049b1a7825 */ /* 0x002fd800078e0204 */
        /* <DEDUP_REMOVED lines=8> */
[----:B-1----:R-:W-:Y:S01]  /*5f760*/  IMAD.WIDE R26, R251, 0x4, R2 ;  /* 0x00000004fb1a7825 */ /* 0x002fe200078e0202 */
[----:B------:R-:W-:Y:S01]  /*5f770*/  LOP3.LUT P2, RZ, R0, 0x400000, RZ, 0xc0, !PT ;  /* 0x0040000000ff7812 */ /* 0x000fe2000784c0ff */
[----:B------:R-:W2:Y:S10]  /*5f780*/  LDL.LU R151, [R1+0x1068] ;  /* 0x0010680001977983 */ /* 0x000eb40000300800 */
[----:B------:R1:W-:Y:S01]  /*5f790*/  @P1 STG.E desc[UR8][R26.64], R149 ;  /* 0x000000951a001986 */ /* 0x0003e2000c101908 */
[----:B------:R-:W-:Y:S01]  /*5f7a0*/  LOP3.LUT P1, RZ, R25, 0x400000, RZ, 0xc0, !PT ;  /* 0x0040000019ff7812 */ /* 0x000fe2000782c0ff */
[----:B-1----:R-:W-:-:S12]  /*5f7b0*/  IMAD.WIDE R26, R251, 0x4, R4 ;  /* 0x00000004fb1a7825 */ /* 0x002fd800078e0204 */
[----:B------:R1:W-:Y:S01]  /*5f7c0*/  @P1 STG.E desc[UR8][R26.64], R150 ;  /* 0x000000961a001986 */ /* 0x0003e2000c101908 */
[----:B------:R-:W-:Y:S01]  /*5f7d0*/  LOP3.LUT P1, RZ, R25, 0x200000, RZ, 0xc0, !PT ;  /* 0x0020000019ff7812 */ /* 0x000fe2000782c0ff */
[----:B-1----:R-:W-:-:S12]  /*5f7e0*/  IMAD.WIDE R26, R251, 0x4, R6 ;  /* 0x00000004fb1a7825 */ /* 0x002fd800078e0206 */
[----:B------:R1:W-:Y:S01]  /*5f7f0*/  @P1 STG.E desc[UR8][R26.64], R148 ;  /* 0x000000941a001986 */ /* 0x0003e2000c101908 */
[----:B------:R-:W-:Y:S02]  /*5f800*/  LOP3.LUT P1, RZ, R25, 0x100000, RZ, 0xc0, !PT ;  /* 0x0010000019ff7812 */ /* 0x000fe4000782c0ff */
[C---:B------:R-:W-:Y:S01]  /*5f810*/  LOP3.LUT P3, RZ, R0.reuse, 0x800000, RZ, 0xc0, !PT ;  /* 0x0080000000ff7812 */ /* 0x040fe2000786c0ff */
[----:B-1----:R-:W-:Y:S01]  /*5f820*/  IMAD.WIDE R26, R251, 0x4, R8 ;  /* 0x00000004fb1a7825 */ /* 0x002fe200078e0208 */
[C---:B------:R-:W-:Y:S02]  /*5f830*/  LOP3.LUT P4, RZ, R0.reuse, 0x1000000, RZ, 0xc0, !PT ;  /* 0x0100000000ff7812 */ /* 0x040fe4000788c0ff */
[C---:B------:R-:W-:Y:S02]  /*5f840*/  LOP3.LUT P5, RZ, R0.reuse, 0x2000000, RZ, 0xc0, !PT ;  /* 0x0200000000ff7812 */ /* 0x040fe400078ac0ff */
[C---:B------:R-:W-:Y:S02]  /*5f850*/  LOP3.LUT P6, RZ, R0.reuse, 0x4000000, RZ, 0xc0, !PT ;  /* 0x0400000000ff7812 */ /* 0x040fe400078cc0ff */
[----:B------:R-:W-:-:S03]  /*5f860*/  LOP3.LUT P0, RZ, R0, 0x8000000, RZ, 0xc0, !PT ;  /* 0x0800000000ff7812 */ /* 0x000fc6000780c0ff */
[----:B----4-:R3:W-:Y:S02]  /*5f870*/  @P1 STG.E desc[UR8][R26.64], R21 ;  /* 0x000000151a001986 */ /* 0x0107e4000c101908 */
[----:B---3--:R-:W-:-:S05]  /*5f880*/  IMAD.WIDE R26, R17, 0x4, R2 ;  /* 0x00000004111a7825 */ /* 0x008fca00078e0202 */
[----:B------:R1:W-:Y:S02]  /*5f890*/  @P2 STG.E desc[UR8][R26.64], R20 ;  /* 0x000000141a002986 */ /* 0x0003e4000c101908 */
[----:B-1----:R-:W-:-:S05]  /*5f8a0*/  IMAD.WIDE R26, R17, 0x4, R4 ;  /* 0x00000004111a7825 */ /* 0x002fca00078e0204 */
[----:B------:R1:W-:Y:S04]  /*5f8b0*/  @P3 STG.E desc[UR8][R26.64], R19 ;  /* 0x000000131a003986 */ /* 0x0003e8000c101908 */
[----:B-1----:R-:W3:Y:S01]  /*5f8c0*/  LDL.LU R19, [R1+0x444] ;  /* 0x0004440001137983 */ /* 0x002ee20000300800 */
[----:B------:R-:W-:-:S05]  /*5f8d0*/  IMAD.WIDE R26, R17, 0x4, R6 ;  /* 0x00000004111a7825 */ /* 0x000fca00078e0206 */
[----:B------:R1:W-:Y:S02]  /*5f8e0*/  @P4 STG.E desc[UR8][R26.64], R18 ;  /* 0x000000121a004986 */ /* 0x0003e4000c101908 */
[----:B-1----:R-:W-:Y:S02]  /*5f8f0*/  IMAD.WIDE R26, R17, 0x4, R8 ;  /* 0x00000004111a7825 */ /* 0x002fe400078e0208 */
[----:B------:R-:W4:Y:S04]  /*5f900*/  LDL.LU R18, [R1+0x244] ;  /* 0x0002440001127983 */ /* 0x000f280000300800 */
[----:B--2---:R1:W-:Y:S04]  /*5f910*/  @P5 STG.E desc[UR8][R26.64], R15 ;  /* 0x0000000f1a005986 */ /* 0x0043e8000c101908 */
[----:B------:R-:W2:Y:S01]  /*5f920*/  LDL.LU R17, [R1+0xe88] ;  /* 0x000e880001117983 */ /* 0x000ea20000300800 */
[----:B-1----:R-:W-:-:S03]  /*5f930*/  IMAD.WIDE R26, R16, 0x4, R2 ;  /* 0x00000004101a7825 */ /* 0x002fc600078e0202 */
[----:B------:R-:W2:Y:S04]  /*5f940*/  LDL.LU R15, [R1+0xc38] ;  /* 0x000c3800010f7983 */ /* 0x000ea80000300800 */
[----:B------:R1:W-:Y:S02]  /*5f950*/  @P6 STG.E desc[UR8][R26.64], R14 ;  /* 0x0000000e1a006986 */ /* 0x0003e4000c101908 */
[----:B-1----:R-:W-:Y:S02]  /*5f960*/  IMAD.WIDE R26, R16, 0x4, R4 ;  /* 0x00000004101a7825 */ /* 0x002fe400078e0204 */
[----:B------:R-:W2:Y:S04]  /*5f970*/  LDL.LU R14, [R1+0xa38] ;  /* 0x000a3800010e7983 */ /* 0x000ea80000300800 */
[----:B------:R1:W-:Y:S04]  /*5f980*/  @P0 STG.E desc[UR8][R26.64], R13 ;  /* 0x0000000d1a000986 */ /* 0x0003e8000c101908 */
[----:B-1----:R-:W2:Y:S01]  /*5f990*/  LDL.LU R13, [R1+0x1064] ;  /* 0x00106400010d7983 */ /* 0x002ea20000300800 */
        /* <DEDUP_REMOVED lines=8> */
[----:B------:R-:W-:-:S02]  /*5fa20*/  LOP3.LUT R25, R25, 0xffffdfff, RZ, 0xc0, !PT ;  /* 0xffffdfff19197812 */ /* 0x000fc400078ec0ff */
[----:B------:R-:W-:Y:S01]  /*5fa30*/  LOP3.LUT P4, RZ, R0, 0x10000000, RZ, 0xc0, !PT ;  /* 0x1000000000ff7812 */ /* 0x000fe2000788c0ff */
[----:B------:R-:W-:Y:S01]  /*5fa40*/  IMAD.WIDE R26, R16, 0x4, R6 ;  /* 0x00000004101a7825 */ /* 0x000fe200078e0206 */
[----:B------:R-:W2:Y:S04]  /*5fa50*/  LDL.LU R150, [R1+0xe8c] ;  /* 0x000e8c0001967983 */ /* 0x000ea80000300800 */
[----:B------:R-:W2:Y:S03]  /*5fa60*/  LDL.LU R148, [R1+0xc3c] ;  /* 0x000c3c0001947983 */ /* 0x000ea60000300800 */
[----:B------:R-:W-:Y:S01]  /*5fa70*/  @P1 LOP3.LUT R25, R25, 0x2000, RZ, 0xfc, !PT ;  /* 0x0000200019191812 */ /* 0x000fe200078efcff */
[----:B------:R-:W2:Y:S01]  /*5fa80*/  LDL.LU R251, [R1+0xa3c] ;  /* 0x000a3c0001fb7983 */ /* 0x000ea20000300800 */
[----:B------:R-:W-:-:S02]  /*5fa90*/  LOP3.LUT P1, RZ, R10, 0x40, RZ, 0xc0, !PT ;  /* 0x000000400aff7812 */ /* 0x000fc4000782c0ff */
[----:B------:R-:W-:Y:S01]  /*5faa0*/  LOP3.LUT R25, R25, 0xffffbfff, RZ, 0xc0, !PT ;  /* 0xffffbfff19197812 */ /* 0x000fe200078ec0ff */
[----:B------:R-:W2:Y:S04]  /*5fab0*/  LDL.LU R21, [R1+0x106c] ;  /* 0x00106c0001157983 */ /* 0x000ea80000300800 */
[----:B------:R-:W2:Y:S06]  /*5fac0*/  LDL.LU R20, [R1+0x84c] ;  /* 0x00084c0001147983 */ /* 0x000eac0000300800 */
[----:B------:R-:W-:-:S02]  /*5fad0*/  @P1 LOP3.LUT R25, R25, 0x4000, RZ, 0xfc, !PT ;  /* 0x0000400019191812 */ /* 0x000fc400078efcff */
[----:B------:R-:W-:Y:S02]  /*5fae0*/  LOP3.LUT P1, RZ, R10, 0x20, RZ, 0xc0, !PT ;  /* 0x000000200aff7812 */ /* 0x000fe4000782c0ff */
[----:B------:R-:W-:-:S11]  /*5faf0*/  LOP3.LUT R25, R25, 0xffff7fff, RZ, 0xc0, !PT ;  /* 0xffff7fff19197812 */ /* 0x000fd600078ec0ff */
[----:B------:R-:W-:Y:S02]  /*5fb00*/  @P1 LOP3.LUT R25, R25, 0x8000, RZ, 0xfc, !PT ;  /* 0x0000800019191812 */ /* 0x000fe400078efcff */
[----:B------:R-:W-:Y:S02]  /*5fb10*/  LOP3.LUT P1, RZ, R10, 0x10, RZ, 0xc0, !PT ;  /* 0x000000100aff7812 */ /* 0x000fe4000782c0ff */
[----:B------:R-:W-:-:S11]  /*5fb20*/  LOP3.LUT R25, R25, 0xfffeffff, RZ, 0xc0, !PT ;  /* 0xfffeffff19197812 */ /* 0x000fd600078ec0ff */
[----:B------:R-:W-:Y:S02]  /*5fb30*/  @P1 LOP3.LUT R25, R25, 0x10000, RZ, 0xfc, !PT ;  /* 0x0001000019191812 */ /* 0x000fe400078efcff */
[----:B------:R-:W-:Y:S02]  /*5fb40*/  LOP3.LUT P1, RZ, R10, 0x8, RZ, 0xc0, !PT ;  /* 0x000000080aff7812 */ /* 0x000fe4000782c0ff */
[----:B------:R-:W-:-:S11]  /*5fb50*/  LOP3.LUT R25, R25, 0xfffdffff, RZ, 0xc0, !PT ;  /* 0xfffdffff19197812 */ /* 0x000fd600078ec0ff */
[----:B------:R-:W-:Y:S02]  /*5fb60*/  @P1 LOP3.LUT R25, R25, 0x20000, RZ, 0xfc, !PT ;  /* 0x0002000019191812 */ /* 0x000fe400078efcff */
[----:B------:R-:W-:Y:S02]  /*5fb70*/  LOP3.LUT P1, RZ, R10, 0x4, RZ, 0xc0, !PT ;  /* 0x000000040aff7812 */ /* 0x000fe4000782c0ff */
[----:B------:R-:W-:Y:S02]  /*5fb80*/  LOP3.LUT R25, R25, 0xfffbffff, RZ, 0xc0, !PT ;  /* 0xfffbffff19197812 */ /* 0x000fe400078ec0ff */
[C---:B------:R-:W-:Y:S02]  /*5fb90*/  LOP3.LUT P5, RZ, R0.reuse, 0x20000000, RZ, 0xc0, !PT ;  /* 0x2000000000ff7812 */ /* 0x040fe400078ac0ff */
[----:B------:R-:W-:-:S07]  /*5fba0*/  LOP3.LUT P6, RZ, R0, 0x40000000, RZ, 0xc0, !PT ;  /* 0x4000000000ff7812 */ /* 0x000fce00078cc0ff */
[----:B------:R-:W-:Y:S02]  /*5fbb0*/  @P1 LOP3.LUT R25, R25, 0x40000, RZ, 0xfc, !PT ;  /* 0x0004000019191812 */ /* 0x000fe400078efcff */
[----:B------:R-:W-:Y:S02]  /*5fbc0*/  LOP3.LUT P1, RZ, R10, 0x2, RZ, 0xc0, !PT ;  /* 0x000000020aff7812 */ /* 0x000fe4000782c0ff */
[----:B------:R-:W-:Y:S02]  /*5fbd0*/  LOP3.LUT P0, RZ, R0, 0x80000000, RZ, 0xc0, !PT ;  /* 0x8000000000ff7812 */ /* 0x000fe4000780c0ff */
[----:B------:R-:W-:-:S09]  /*5fbe0*/  LOP3.LUT R25, R25, 0xfff7ffff, RZ, 0xc0, !PT ;  /* 0xfff7ffff19197812 */ /* 0x000fd200078ec0ff */
[----:B------:R-:W-:Y:S02]  /*5fbf0*/  @P1 LOP3.LUT R25, R25, 0x80000, RZ, 0xfc, !PT ;  /* 0x0008000019191812 */ /* 0x000fe400078efcff */
[----:B------:R-:W-:Y:S01]  /*5fc00*/  LOP3.LUT P1, RZ, R10, 0x1, RZ, 0xc0, !PT ;  /* 0x000000010aff7812 */ /* 0x000fe2000782c0ff */
[----:B---3--:R1:W-:Y:S02]  /*5fc10*/  @P4 STG.E desc[UR8][R26.64], R19 ;  /* 0x000000131a004986 */ /* 0x0083e4000c101908 */
[----:B-1----:R-:W-:Y:S02]  /*5fc20*/  IMAD.WIDE R26, R16, 0x4, R8 ;  /* 0x00000004101a7825 */ /* 0x002fe400078e0208 */
[----:B------:R-:W3:Y:S04]  /*5fc30*/  LDL.LU R16, [R1+0x1070] ;  /* 0x0010700001107983 */ /* 0x000ee80000300800 */
[----:B------:R-:W3:Y:S04]  /*5fc40*/  LDL.LU R149, [R1+0x248] ;  /* 0x0002480001957983 */ /* 0x000ee80000300800 */
[----:B----4-:R1:W-:Y:S04]  /*5fc50*/  @P5 STG.E desc[UR8][R26.64], R18 ;  /* 0x000000121a005986 */ /* 0x0103e8000c101908 */
[----:B------:R-:W4:Y:S04]  /*5fc60*/  LDL.LU R19, [R1+0x83c] ;  /* 0x00083c0001137983 */ /* 0x000f280000300800 */
[----:B-1----:R-:W4:Y:S01]  /*5fc70*/  LDL.LU R18, [R1+0x64c] ;  /* 0x00064c0001127983 */ /* 0x002f220000300800 */
[----:B--2---:R-:W-:-:S05]  /*5fc80*/  IMAD.WIDE R26, R13, 0x4, R2 ;  /* 0x000000040d1a7825 */ /* 0x004fca00078e0202 */
[----:B------:R1:W-:Y:S02]  /*5fc90*/  @P6 STG.E desc[UR8][R26.64], R17 ;  /* 0x000000111a006986 */ /* 0x0003e4000c101908 */
[C---:B-1----:R-:W-:Y:S02]  /*5fca0*/  IMAD.WIDE R26, R13.reuse, 0x4, R4 ;  /* 0x000000040d1a7825 */ /* 0x042fe400078e0204 */
[----:B------:R-:W2:Y:S04]  /*5fcb0*/  LDL.LU R17, [R1+0x44c] ;  /* 0x00044c0001117983 */ /* 0x000ea80000300800 */
[----:B------:R1:W-:Y:S02]  /*5fcc0*/  @P0 STG.E desc[UR8][R26.64], R15 ;  /* 0x0000000f1a000986 */ /* 0x0003e4000c101908 */
[----:B-1----:R-:W-:-:S05]  /*5fcd0*/  IMAD.WIDE R26, R13, 0x4, R6 ;  /* 0x000000040d1a7825 */ /* 0x002fca00078e0206 */
[----:B------:R1:W-:Y:S02]  /*5fce0*/  @P1 STG.E desc[UR8][R26.64], R14 ;  /* 0x0000000e1a001986 */ /* 0x0003e4000c101908 */
[----:B-1----:R-:W-:Y:S02]  /*5fcf0*/  IMAD.WIDE R26, R13, 0x4, R8 ;  /* 0x000000040d1a7825 */ /* 0x002fe400078e0208 */
[----:B------:R-:W2:Y:S04]  /*5fd00*/  LDL.LU R14, [R1+0x24c] ;  /* 0x00024c00010e7983 */ /* 0x000ea80000300800 */
[----:B------:R-:W2:Y:S04]  /*5fd10*/  LDL.LU R13, [R1+0xea0] ;  /* 0x000ea000010d7983 */ /* 0x000ea80000300800 */
[----:B------:R-:W2:Y:S01]  /*5fd20*/  LDL.LU R15, [R1+0x1074] ;  /* 0x00107400010f7983 */ /* 0x000ea20000300800 */
[----:B------:R-:W-:-:S13]  /*5fd30*/  LOP3.LUT P1, RZ, R25, 0x80000, RZ, 0xc0, !PT ;  /* 0x0008000019ff7812 */ /* 0x000fda000782c0ff */
        /* <DEDUP_REMOVED lines=12> */
[C---:B------:R-:W-:Y:S02]  /*5fe00*/  LOP3.LUT P2, RZ, R10.reuse, 0x200, RZ, 0xc0, !PT ;  /* 0x000002000aff7812 */ /* 0x040fe4000784c0ff */
[C---:B------:R-:W-:Y:S02]  /*5fe10*/  LOP3.LUT P3, RZ, R10.reuse, 0x400, RZ, 0xc0, !PT ;  /* 0x000004000aff7812 */ /* 0x040fe4000786c0ff */
[C---:B------:R-:W-:Y:S02]  /*5fe20*/  LOP3.LUT P4, RZ, R10.reuse, 0x800, RZ, 0xc0, !PT ;  /* 0x000008000aff7812 */ /* 0x040fe4000788c0ff */
[C---:B------:R-:W-:Y:S02]  /*5fe30*/  LOP3.LUT P5, RZ, R10.reuse, 0x1000, RZ, 0xc0, !PT ;  /* 0x000010000aff7812 */ /* 0x040fe400078ac0ff */
[----:B------:R-:W-:-:S02]  /*5fe40*/  LOP3.LUT P6, RZ, R10, 0x2000, RZ, 0xc0, !PT ;  /* 0x000020000aff7812 */ /* 0x000fc400078cc0ff */
[----:B------:R-:W-:Y:S01]  /*5fe50*/  LOP3.LUT P0, RZ, R10, 0x4000, RZ, 0xc0, !PT ;  /* 0x000040000aff7812 */ /* 0x000fe2000780c0ff */
[----:B---3--:R1:W-:Y:S01]  /*5fe60*/  @P1 STG.E desc[UR8][R26.64], R149 ;  /* 0x000000951a001986 */ /* 0x0083e2000c101908 */
[----:B------:R-:W-:Y:S01]  /*5fe70*/  LOP3.LUT P1, RZ, R25, 0x4000, RZ, 0xc0, !PT ;  /* 0x0000400019ff7812 */ /* 0x000fe2000782c0ff */
[----:B-1----:R-:W-:Y:S02]  /*5fe80*/  IMAD.WIDE R26, R21, 0x4, R2 ;  /* 0x00000004151a7825 */ /* 0x002fe400078e0202 */
[----:B------:R-:W3:Y:S10]  /*5fe90*/  LDL.LU R149, [R1+0x107c] ;  /* 0x00107c0001957983 */ /* 0x000ef40000300800 */
[----:B------:R1:W-:Y:S01]  /*5fea0*/  @P1 STG.E desc[UR8][R26.64], R150 ;  /* 0x000000961a001986 */ /* 0x0003e2000c101908 */
[----:B------:R-:W-:Y:S01]  /*5feb0*/  LOP3.LUT P1, RZ, R25, 0x2000, RZ, 0xc0, !PT ;  /* 0x0000200019ff7812 */ /* 0x000fe2000782c0ff */
[----:B-1----:R-:W-:-:S12]  /*5fec0*/  IMAD.WIDE R26, R21, 0x4, R4 ;  /* 0x00000004151a7825 */ /* 0x002fd800078e0204 */
[----:B------:R1:W-:Y:S01]  /*5fed0*/  @P1 STG.E desc[UR8][R26.64], R148 ;  /* 0x000000941a001986 */ /* 0x0003e2000c101908 */
[----:B------:R-:W-:Y:S01]  /*5fee0*/  LOP3.LUT P1, RZ, R25, 0x1000, RZ, 0xc0, !PT ;  /* 0x0000100019ff7812 */ /* 0x000fe2000782c0ff */
[----:B-1----:R-:W-:-:S12]  /*5fef0*/  IMAD.WIDE R26, R21, 0x4, R6 ;  /* 0x00000004151a7825 */ /* 0x002fd800078e0206 */
[----:B------:R1:W-:Y:S02]  /*5ff00*/  @P1 STG.E desc[UR8][R26.64], R251 ;  /* 0x000000fb1a001986 */ /* 0x0003e4000c101908 */
[----:B-1----:R-:W-:-:S05]  /*5ff10*/  IMAD.WIDE R26, R21, 0x4, R8 ;  /* 0x00000004151a7825 */ /* 0x002fca00078e0208 */
[----:B------:R1:W-:Y:S02]  /*5ff20*/  @P2 STG.E desc[UR8][R26.64], R20 ;  /* 0x000000141a002986 */ /* 0x0003e4000c101908 */
[----:B-1----:R-:W-:-:S05]  /*5ff30*/  IMAD.WIDE R26, R16, 0x4, R2 ;  /* 0x00000004101a7825 */ /* 0x002fca00078e0202 */
[----:B----4-:R1:W-:Y:S02]  /*5ff40*/  @P3 STG.E desc[UR8][R26.64], R19 ;  /* 0x000000131a003986 */ /* 0x0103e4000c101908 */
[----:B-1----:R-:W-:-:S05]  /*5ff50*/  IMAD.WIDE R26, R16, 0x4, R4 ;  /* 0x00000004101a7825 */ /* 0x002fca00078e0204 */
[----:B------:R1:W-:Y:S02]  /*5ff60*/  @P4 STG.E desc[UR8][R26.64], R18 ;  /* 0x000000121a004986 */ /* 0x0003e4000c101908 */
[----:B-1----:R-:W-:-:S05]  /*5ff70*/  IMAD.WIDE R26, R16, 0x4, R6 ;  /* 0x00000004101a7825 */ /* 0x002fca00078e0206 */
[----:B--2---:R1:W-:Y:S02]  /*5ff80*/  @P5 STG.E desc[UR8][R26.64], R17 ;  /* 0x000000111a005986 */ /* 0x0043e4000c101908 */
[----:B-1----:R-:W-:Y:S02]  /*5ff90*/  IMAD.WIDE R26, R16, 0x4, R8 ;  /* 0x00000004101a7825 */ /* 0x002fe400078e0208 */
[----:B------:R-:W2:Y:S04]  /*5ffa0*/  LDL.LU R17, [R1+0xe90] ;  /* 0x000e900001117983 */ /* 0x000ea80000300800 */
[----:B------:R1:W-:Y:S04]  /*5ffb0*/  @P6 STG.E desc[UR8][R26.64], R14 ;  /* 0x0000000e1a006986 */ /* 0x0003e8000c101908 */
[----:B------:R-:W4:Y:S01]  /*5ffc0*/  LDL.LU R16, [R1+0xc40] ;  /* 0x000c400001107983 */ /* 0x000f220000300800 */
[----:B-1----:R-:W-:-:S05]  /*5ffd0*/  IMAD.WIDE R26, R15, 0x4, R2 ;  /* 0x000000040f1a7825 */ /* 0x002fca00078e0202 */
[----:B------:R1:W-:Y:S04]  /*5ffe0*/  @P0 STG.E desc[UR8][R26.64], R13 ;  /* 0x0000000d1a000986 */ /* 0x0003e8000c101908 */
[----:B-1----:R-:W3:Y:S04]  /*5fff0*/  LDL.LU R13, [R1+0xa40] ;  /* 0x000a4000010d7983 */ /* 0x002ee80000300800 */
[----:B------:R-:W3:Y:S04]  /*60000*/  LDL.LU R140, [R1+0x850] ;  /* 0x00085000018c7983 */ /* 0x000ee80000300800 */
[----:B------:R-:W3:Y:S04]  /*60010*/  LDL.LU R252, [R1+0x650] ;  /* 0x0006500001fc7983 */ /* 0x000ee80000300800 */
[----:B------:R-:W3:Y:S04]  /*60020*/  LDL.LU R14, [R1+0x1078] ;  /* 0x00107800010e7983 */ /* 0x000ee80000300800 */
[----:B------:R-:W3:Y:S01]  /*60030*/  LDL.LU R141, [R1+0x450] ;  /* 0x00045000018d7983 */ /* 0x000ee20000300800 */
[----:B------:R-:W-:-:S02]  /*60040*/  LOP3.LUT P1, RZ, R10, 0x8000000, RZ, 0xc0, !PT ;  /* 0x080000000aff7812 */ /* 0x000fc4000782c0ff */
[----:B------:R-:W-:Y:S01]  /*60050*/  LOP3.LUT R25, R25, 0xffffffef, RZ, 0xc0, !PT ;  /* 0xffffffef19197812 */ /* 0x000fe200078ec0ff */
[----:B------:R-:W3:Y:S04]  /*60060*/  LDL.LU R142, [R1+0x250] ;  /* 0x00025000018e7983 */ /* 0x000ee80000300800 */
[----:B------:R-:W3:Y:S04]  /*60070*/  LDL.LU R143, [R1+0xea4] ;  /* 0x000ea400018f7983 */ /* 0x000ee80000300800 */
[----:B------:R-:W3:Y:S02]  /*60080*/  LDL.LU R155, [R1+0xe94] ;  /* 0x000e9400019b7983 */ /* 0x000ee40000300800 */
[----:B------:R-:W-:-:S02]  /*60090*/  @P1 LOP3.LUT R25, R25, 0x10, RZ, 0xfc, !PT ;  /* 0x0000001019191812 */ /* 0x000fc400078efcff */
[----:B------:R-:W-:Y:S01]  /*600a0*/  LOP3.LUT P1, RZ, R10, 0x4000000, RZ, 0xc0, !PT ;  /* 0x040000000aff7812 */ /* 0x000fe2000782c0ff */
[----:B------:R-:W3:Y:S01]  /*600b0*/  LDL.LU R151, [R1+0xc44] ;  /* 0x000c440001977983 */ /* 0x000ee20000300800 */
[----:B------:R-:W-:-:S03]  /*600c0*/  LOP3.LUT R25, R25, 0xffffffdf, RZ, 0xc0, !PT ;  /* 0xffffffdf19197812 */ /* 0x000fc600078ec0ff */
[----:B------:R-:W3:Y:S04]  /*600d0*/  LDL.LU R150, [R1+0xa44] ;  /* 0x000a440001967983 */ /* 0x000ee80000300800 */
[----:B------:R-:W3:Y:S04]  /*600e0*/  LDL.LU R148, [R1+0x854] ;  /* 0x0008540001947983 */ /* 0x000ee80000300800 */
[----:B------:R-:W-:Y:S01]  /*600f0*/  @P1 LOP3.LUT R25, R25, 0x20, RZ, 0xfc, !PT ;  /* 0x0000002019191812 */ /* 0x000fe200078efcff */
[----:B------:R-:W3:Y:S01]  /*60100*/  LDL.LU R251, [R1+0x654] ;  /* 0x0006540001fb7983 */ /* 0x000ee20000300800 */
[----:B------:R-:W-:-:S02]  /*60110*/  LOP3.LUT P1, RZ, R10, 0x2000000, RZ, 0xc0, !PT ;  /* 0x020000000aff7812 */ /* 0x000fc4000782c0ff */
[----:B------:R-:W-:Y:S01]  /*60120*/  LOP3.LUT R25, R25, 0xffffffbf, RZ, 0xc0, !PT ;  /* 0xffffffbf19197812 */ /* 0x000fe200078ec0ff */
[----:B------:R-:W3:Y:S01]  /*60130*/  LDL.LU R21, [R1+0x454] ;  /* 0x0004540001157983 */ /* 0x000ee20000300800 */
[----:B------:R-:W-:-:S03]  /*60140*/  LOP3.LUT P4, RZ, R10, 0x8000, RZ, 0xc0, !PT ;  /* 0x000080000aff7812 */ /* 0x000fc6000788c0ff */
[----:B------:R-:W3:Y:S01]  /*60150*/  LDL.LU R20, [R1+0x1080] ;  /* 0x0010800001147983 */ /* 0x000ee20000300800 */
[C---:B------:R-:W-:Y:S01]  /*60160*/  LOP3.LUT P5, RZ, R10.reuse, 0x10000, RZ, 0xc0, !PT ;  /* 0x000100000aff7812 */ /* 0x040fe200078ac0ff */
[----:B------:R-:W-:Y:S01]  /*60170*/  IMAD.WIDE R26, R15, 0x4, R4 ;  /* 0x000000040f1a7825 */ /* 0x000fe200078e0204 */
[C---:B------:R-:W-:Y:S01]  /*60180*/  LOP3.LUT P6, RZ, R10.reuse, 0x20000, RZ, 0xc0, !PT ;  /* 0x000200000aff7812 */ /* 0x040fe200078cc0ff */
[----:B------:R-:W3:Y:S02]  /*60190*/  LDL.LU R19, [R1+0x254] ;  /* 0x0002540001137983 */ /* 0x000ee40000300800 */
[----:B------:R-:W-:Y:S02]  /*601a0*/  @P1 LOP3.LUT R25, R25, 0x40, RZ, 0xfc, !PT ;  /* 0x0000004019191812 */ /* 0x000fe400078efcff */
[----:B------:R-:W-:Y:S01]  /*601b0*/  LOP3.LUT P1, RZ, R10, 0x1000000, RZ, 0xc0, !PT ;  /* 0x010000000aff7812 */ /* 0x000fe2000782c0ff */
[----:B------:R-:W3:Y:S01]  /*601c0*/  LDL.LU R18, [R1+0xea8] ;  /* 0x000ea80001127983 */ /* 0x000ee20000300800 */
        /* <DEDUP_REMOVED lines=12> */
[----:B------:R-:W-:Y:S02]  /*60290*/  LOP3.LUT P1, RZ, R10, 0x100000, RZ, 0xc0, !PT ;  /* 0x001000000aff7812 */ /* 0x000fe4000782c0ff */
[----:B------:R-:W-:-:S11]  /*602a0*/  LOP3.LUT R25, R25, 0xfffff7ff, RZ, 0xc0, !PT ;  /* 0xfffff7ff19197812 */ /* 0x000fd600078ec0ff */
[----:B------:R-:W-:Y:S02]  /*602b0*/  @P1 LOP3.LUT R25, R25, 0x800, RZ, 0xfc, !PT ;  /* 0x0000080019191812 */ /* 0x000fe400078efcff */
[----:B------:R-:W-:Y:S01]  /*602c0*/  LOP3.LUT P1, RZ, R10, 0x80000, RZ, 0xc0, !PT ;  /* 0x000800000aff7812 */ /* 0x000fe2000782c0ff */
[----:B--2---:R1:W-:Y:S02]  /*602d0*/  @P4 STG.E desc[UR8][R26.64], R17 ;  /* 0x000000111a004986 */ /* 0x0043e4000c101908 */
[C---:B-1----:R-:W-:Y:S02]  /*602e0*/  IMAD.WIDE R26, R15.reuse, 0x4, R6 ;  /* 0x000000040f1a7825 */ /* 0x042fe400078e0206 */
[----:B------:R-:W2:Y:S04]  /*602f0*/  LDL.LU R17, [R1+0xe98] ;  /* 0x000e980001117983 */ /* 0x000ea80000300800 */
[----:B----4-:R1:W-:Y:S02]  /*60300*/  @P5 STG.E desc[UR8][R26.64], R16 ;  /* 0x000000101a005986 */ /* 0x0103e4000c101908 */
[----:B-1----:R-:W-:-:S02]  /*60310*/  IMAD.WIDE R26, R15, 0x4, R8 ;  /* 0x000000040f1a7825 */ /* 0x002fc400078e0208 */
[----:B------:R-:W4:Y:S04]  /*60320*/  LDL.LU R16, [R1+0xc48] ;  /* 0x000c480001107983 */ /* 0x000f280000300800 */
[----:B---3--:R1:W-:Y:S04]  /*60330*/  @P6 STG.E desc[UR8][R26.64], R13 ;  /* 0x0000000d1a006986 */ /* 0x0083e8000c101908 */
[----:B------:R-:W3:Y:S01]  /*60340*/  LDL.LU R15, [R1+0x1084] ;  /* 0x00108400010f7983 */ /* 0x000ee20000300800 */
[----:B-1----:R-:W-:-:S03]  /*60350*/  IMAD.WIDE R26, R14, 0x4, R2 ;  /* 0x000000040e1a7825 */ /* 0x002fc600078e0202 */
[----:B------:R-:W4:Y:S04]  /*60360*/  LDL.LU R13, [R1+0x1c8c] ;  /* 0x001c8c00010d7983 */ /* 0x000f280000300800 */
[----:B------:R1:W-:Y:S02]  /*60370*/  @P0 STG.E desc[UR8][R26.64], R140 ;  /* 0x0000008c1a000986 */ /* 0x0003e4000c101908 */
[----:B-1----:R-:W-:-:S05]  /*60380*/  IMAD.WIDE R26, R14, 0x4, R4 ;  /* 0x000000040e1a7825 */ /* 0x002fca00078e0204 */
[----:B------:R1:W-:Y:S01]  /*60390*/  @P1 STG.E desc[UR8][R26.64], R252 ;  /* 0x000000fc1a001986 */ /* 0x0003e2000c101908 */
[----:B------:R-:W-:Y:S01]  /*603a0*/  LOP3.LUT P1, RZ, R25, 0x800, RZ, 0xc0, !PT ;  /* 0x0000080019ff7812 */ /* 0x000fe2000782c0ff */
[----:B-1----:R-:W-:-:S12]  /*603b0*/  IMAD.WIDE R26, R14, 0x4, R6 ;  /* 0x000000040e1a7825 */ /* 0x002fd800078e0206 */
[----:B------:R1:W-:Y:S02]  /*603c0*/  @P1 STG.E desc[UR8][R26.64], R141 ;  /* 0x0000008d1a001986 */ /* 0x0003e4000c101908 */
[----:B-1----:R-:W-:Y:S02]  /*603d0*/  IMAD.WIDE R26, R14, 0x4, R8 ;  /* 0x000000040e1a7825 */ /* 0x002fe400078e0208 */
[----:B------:R-:W4:Y:S01]  /*603e0*/  LDL.LU R14, [R1+0xa48] ;  /* 0x000a4800010e7983 */ /* 0x000f220000300800 */
        /* <DEDUP_REMOVED lines=14> */
[C---:B------:R-:W-:Y:S01]  /*604d0*/  LOP3.LUT P1, RZ, R25.reuse, 0x20, RZ, 0xc0, !PT ;  /* 0x0000002019ff7812 */ /* 0x040fe2000782c0ff */
[----:B-1----:R-:W-:Y:S01]  /*604e0*/  IMAD.WIDE R26, R20, 0x4, R2 ;  /* 0x00000004141a7825 */ /* 0x002fe200078e0202 */
[----:B------:R-:W-:Y:S01]  /*604f0*/  LOP3.LUT P2, RZ, R10, 0x10000000, RZ, 0xc0, !PT ;  /* 0x100000000aff7812 */ /* 0x000fe2000784c0ff */
[----:B------:R-:W4:Y:S10]  /*60500*/  LDL.LU R150, [R1+0x1090] ;  /* 0x0010900001967983 */ /* 0x000f340000300800 */
[----:B------:R1:W-:Y:S01]  /*60510*/  @P1 STG.E desc[UR8][R26.64], R148 ;  /* 0x000000941a001986 */ /* 0x0003e2000c101908 */
[----:B------:R-:W-:-:S02]  /*60520*/  LOP3.LUT P1, RZ, R25, 0x10, RZ, 0xc0, !PT ;  /* 0x0000001019ff7812 */ /* 0x000fc4000782c0ff */
[----:B------:R-:W-:Y:S01]  /*60530*/  LOP3.LUT P3, RZ, R10, 0x20000000, RZ, 0xc0, !PT ;  /* 0x200000000aff7812 */ /* 0x000fe2000786c0ff */
[----:B-1----:R-:W-:-:S10]  /*60540*/  IMAD.WIDE R26, R20, 0x4, R4 ;  /* 0x00000004141a7825 */ /* 0x002fd400078e0204 */
[----:B------:R1:W-:Y:S01]  /*60550*/  @P1 STG.E desc[UR8][R26.64], R251 ;  /* 0x000000fb1a001986 */ /* 0x0003e2000c101908 */
[----:B------:R-:W-:Y:S01]  /*60560*/  LOP3.LUT P4, RZ, R10, 0x40000000, RZ, 0xc0, !PT ;  /* 0x400000000aff7812 */ /* 0x000fe2000788c0ff */
[----:B-1----:R-:W-:-:S05]  /*60570*/  IMAD.WIDE R26, R20, 0x4, R6 ;  /* 0x00000004141a7825 */ /* 0x002fca00078e0206 */
[----:B------:R1:W-:Y:S01]  /*60580*/  @P2 STG.E desc[UR8][R26.64], R21 ;  /* 0x000000151a002986 */ /* 0x0003e2000c101908 */
[----:B------:R-:W-:Y:S01]  /*60590*/  LOP3.LUT P5, RZ, R10, 0x80000000, RZ, 0xc0, !PT ;  /* 0x800000000aff7812 */ /* 0x000fe200078ac0ff */
[----:B-1----:R-:W-:-:S05]  /*605a0*/  IMAD.WIDE R26, R20, 0x4, R8 ;  /* 0x00000004141a7825 */ /* 0x002fca00078e0208 */
[----:B------:R3:W-:Y:S01]  /*605b0*/  @P3 STG.E desc[UR8][R26.64], R19 ;  /* 0x000000131a003986 */ /* 0x0007e2000c101908 */
[C---:B------:R-:W-:Y:S02]  /*605c0*/  LOP3.LUT P6, RZ, R11.reuse, 0x1, RZ, 0xc0, !PT ;  /* 0x000000010bff7812 */ /* 0x040fe400078cc0ff */
[----:B------:R-:W-:Y:S01]  /*605d0*/  LOP3.LUT P0, RZ, R11, 0x2, RZ, 0xc0, !PT ;  /* 0x000000020bff7812 */ /* 0x000fe2000780c0ff */
[----:B---3--:R-:W-:-:S05]  /*605e0*/  IMAD.WIDE R26, R15, 0x4, R2 ;  /* 0x000000040f1a7825 */ /* 0x008fca00078e0202 */
[----:B------:R1:W-:Y:S02]  /*605f0*/  @P4 STG.E desc[UR8][R26.64], R18 ;  /* 0x000000121a004986 */ /* 0x0003e4000c101908 */
[----:B-1----:R-:W-:-:S05]  /*60600*/  IMAD.WIDE R26, R15, 0x4, R4 ;  /* 0x000000040f1a7825 */ /* 0x002fca00078e0204 */
[----:B--2---:R1:W-:Y:S02]  /*60610*/  @P5 STG.E desc[UR8][R26.64], R17 ;  /* 0x000000111a005986 */ /* 0x0043e4000c101908 */
[----:B-1----:R-:W-:-:S05]  /*60620*/  IMAD.WIDE R26, R15, 0x4, R6 ;  /* 0x000000040f1a7825 */ /* 0x002fca00078e0206 */
[----:B----4-:R1:W-:Y:S02]  /*60630*/  @P6 STG.E desc[UR8][R26.64], R16 ;  /* 0x000000101a006986 */ /* 0x0103e4000c101908 */
[----:B-1----:R-:W-:-:S05]  /*60640*/  IMAD.WIDE R26, R15, 0x4, R8 ;  /* 0x000000040f1a7825 */ /* 0x002fca00078e0208 */
[----:B------:R1:W-:Y:S04]  /*60650*/  @P0 STG.E desc[UR8][R26.64], R14 ;  /* 0x0000000e1a000986 */ /* 0x0003e8000c101908 */
[----:B-1----:R-:W2:Y:S04]  /*60660*/  LDL.LU R14, [R1+0x858] ;  /* 0x00085800010e7983 */ /* 0x002ea80000300800 */
[----:B------:R-:W3:Y:S04]  /*60670*/  LDL.LU R20, [R1+0x658] ;  /* 0x0006580001147983 */ /* 0x000ee80000300800 */
[----:B------:R-:W4:Y:S04]  /*60680*/  LDL.LU R19, [R1+0x458] ;  /* 0x0004580001137983 */ /* 0x000f280000300800 */
[----:B------:R-:W2:Y:S04]  /*60690*/  LDL.LU R18, [R1+0x1088] ;  /* 0x0010880001127983 */ /* 0x000ea80000300800 */
[----:B------:R-:W4:Y:S04]  /*606a0*/  LDL.LU R17, [R1+0x258] ;  /* 0x0002580001117983 */ /* 0x000f280000300800 */
[----:B------:R-:W4:Y:S04]  /*606b0*/  LDL.LU R16, [R1+0xeac] ;  /* 0x000eac0001107983 */ /* 0x000f280000300800 */
[----:B------:R-:W4:Y:S04]  /*606c0*/  LDL.LU R15, [R1+0xe9c] ;  /* 0x000e9c00010f7983 */ /* 0x000f280000300800 */
[----:B------:R-:W4:Y:S01]  /*606d0*/  LDL.LU R142, [R1+0x108c] ;  /* 0x00108c00018e7983 */ /* 0x000f220000300800 */
[----:B------:R-:W-:-:S02]  /*606e0*/  LOP3.LUT P4, RZ, R11, 0x4, RZ, 0xc0, !PT ;  /* 0x000000040bff7812 */ /* 0x000fc4000788c0ff */
        /* <DEDUP_REMOVED lines=13> */
[----:B------:R-:W-:Y:S01]  /*607c0*/  LOP3.LUT R25, R25, 0xfffffffe, RZ, 0xc0, !PT ;  /* 0xfffffffe19197812 */ /* 0x000fe200078ec0ff */
[----:B--2---:R-:W-:-:S05]  /*607d0*/  IMAD.WIDE R26, R18, 0x4, R2 ;  /* 0x00000004121a7825 */ /* 0x004fca00078e0202 */
[----:B------:R1:W-:Y:S04]  /*607e0*/  @P4 STG.E desc[UR8][R26.64], R14 ;  /* 0x0000000e1a004986 */ /* 0x0003e8000c101908 */
[----:B-1----:R-:W2:Y:S04]  /*607f0*/  LDL.LU R14, [R1+0xc4c] ;  /* 0x000c4c00010e7983 */ /* 0x002ea80000300800 */
[----:B------:R-:W2:Y:S04]  /*60800*/  LDL.LU R143, [R1+0xa4c] ;  /* 0x000a4c00018f7983 */ /* 0x000ea80000300800 */
[----:B------:R-:W2:Y:S01]  /*60810*/  LDL.LU R155, [R1+0x85c] ;  /* 0x00085c00019b7983 */ /* 0x000ea20000300800 */
[----:B------:R-:W-:-:S02]  /*60820*/  @P1 LOP3.LUT R25, R25, 0x1, RZ, 0xfc, !PT ;  /* 0x0000000119191812 */ /* 0x000fc400078efcff */
[----:B------:R-:W-:Y:S01]  /*60830*/  LOP3.LUT P1, RZ, R11, 0x200, RZ, 0xc0, !PT ;  /* 0x000002000bff7812 */ /* 0x000fe2000782c0ff */
[----:B------:R-:W2:Y:S01]  /*60840*/  LDL.LU R151, [R1+0x65c] ;  /* 0x00065c0001977983 */ /* 0x000ea20000300800 */
[----:B------:R-:W-:Y:S02]  /*60850*/  LOP3.LUT R25, R25, 0xfffffffd, RZ, 0xc0, !PT ;  /* 0xfffffffd19197812 */ /* 0x000fe400078ec0ff */
[C---:B------:R-:W-:Y:S01]  /*60860*/  LOP3.LUT P5, RZ, R11.reuse, 0x8, RZ, 0xc0, !PT ;  /* 0x000000080bff7812 */ /* 0x040fe200078ac0ff */
[----:B------:R-:W2:Y:S01]  /*60870*/  LDL.LU R149, [R1+0x45c] ;  /* 0x00045c0001957983 */ /* 0x000ea20000300800 */
[----:B------:R-:W-:-:S07]  /*60880*/  LOP3.LUT P6, RZ, R11, 0x10, RZ, 0xc0, !PT ;  /* 0x000000100bff7812 */ /* 0x000fce00078cc0ff */
[----:B------:R-:W-:Y:S02]  /*60890*/  @P1 LOP3.LUT R25, R25, 0x2, RZ, 0xfc, !PT ;  /* 0x0000000219191812 */ /* 0x000fe400078efcff */
[----:B------:R-:W-:Y:S01]  /*608a0*/  LOP3.LUT P1, RZ, R11, 0x100, RZ, 0xc0, !PT ;  /* 0x000001000bff7812 */ /* 0x000fe2000782c0ff */
[----:B------:R-:W-:Y:S01]  /*608b0*/  IMAD.WIDE R26, R18, 0x4, R4 ;  /* 0x00000004121a7825 */ /* 0x000fe200078e0204 */
[----:B------:R-:W-:-:S04]  /*608c0*/  LOP3.LUT R25, R25, 0xfffffffb, RZ, 0xc0, !PT ;  /* 0xfffffffb19197812 */ /* 0x000fc800078ec0ff */
[----:B---3--:R1:W-:Y:S07]  /*608d0*/  @P5 STG.E desc[UR8][R26.64], R20 ;  /* 0x000000141a005986 */ /* 0x0083ee000c101908 */
[----:B------:R-:W-:Y:S02]  /*608e0*/  @P1 LOP3.LUT R25, R25, 0x4, RZ, 0xfc, !PT ;  /* 0x0000000419191812 */ /* 0x000fe400078efcff */
[C---:B------:R-:W-:Y:S01]  /*608f0*/  LOP3.LUT P1, RZ, R11.reuse, 0x80, RZ, 0xc0, !PT ;  /* 0x000000800bff7812 */ /* 0x040fe2000782c0ff */
[----:B-1----:R-:W-:Y:S01]  /*60900*/  IMAD.WIDE R26, R18, 0x4, R6 ;  /* 0x00000004121a7825 */ /* 0x002fe200078e0206 */
[----:B------:R-:W-:-:S04]  /*60910*/  LOP3.LUT P0, RZ, R11, 0x20, RZ, 0xc0, !PT ;  /* 0x000000200bff7812 */ /* 0x000fc8000780c0ff */
[----:B----4-:R1:W-:Y:S01]  /*60920*/  @P6 STG.E desc[UR8][R26.64], R19 ;  /* 0x000000131a006986 */ /* 0x0103e2000c101908 */
[----:B------:R-:W-:-:S03]  /*60930*/  LOP3.LUT R25, R25, 0xfffffff7, RZ, 0xc0, !PT ;  /* 0xfffffff719197812 */ /* 0x000fc600078ec0ff */
[----:B-1----:R-:W3:Y:S04]  /*60940*/  LDL.LU R19, [R1+0x1094] ;  /* 0x0010940001137983 */ /* 0x002ee80000300800 */
[----:B------:R-:W4:Y:S01]  /*60950*/  LDL.LU R148, [R1+0x25c] ;  /* 0x00025c0001947983 */ /* 0x000f220000300800 */
[----:B------:R-:W-:Y:S02]  /*60960*/  @P1 LOP3.LUT R25, R25, 0x8, RZ, 0xfc, !PT ;  /* 0x0000000819191812 */ /* 0x000fe400078efcff */
[----:B------:R-:W-:Y:S01]  /*60970*/  LOP3.LUT P1, RZ, R11, 0x40, RZ, 0xc0, !PT ;  /* 0x000000400bff7812 */ /* 0x000fe2000782c0ff */
[----:B------:R-:W-:Y:S01]  /*60980*/  IMAD.WIDE R26, R18, 0x4, R8 ;  /* 0x00000004121a7825 */ /* 0x000fe200078e0208 */
[----:B------:R-:W3:Y:S04]  /*60990*/  LDL.LU R251, [R1+0xeb0] ;  /* 0x000eb00001fb7983 */ /* 0x000ee80000300800 */
[----:B------:R1:W-:Y:S04]  /*609a0*/  @P0 STG.E desc[UR8][R26.64], R17 ;  /* 0x000000111a000986 */ /* 0x0003e8000c101908 */
[----:B------:R-:W3:Y:S04]  /*609b0*/  LDL.LU R21, [R1+0xc50] ;  /* 0x000c500001157983 */ /* 0x000ee80000300800 */
[----:B------:R-:W3:Y:S01]  /*609c0*/  LDL.LU R20, [R1+0xa50] ;  /* 0x000a500001147983 */ /* 0x000ee20000300800 */
[----:B-1----:R-:W-:-:S03]  /*609d0*/  IMAD.WIDE R26, R142, 0x4, R2 ;  /* 0x000000048e1a7825 */ /* 0x002fc600078e0202 */
[----:B------:R-:W3:Y:S04]  /*609e0*/  LDL.LU R18, [R1+0x860] ;  /* 0x0008600001127983 */ /* 0x000ee80000300800 */
[----:B------:R1:W-:Y:S01]  /*609f0*/  @P1 STG.E desc[UR8][R26.64], R16 ;  /* 0x000000101a001986 */ /* 0x0003e2000c101908 */
[----:B------:R-:W-:-:S03]  /*60a00*/  LOP3.LUT P1, RZ, R25, 0x8, RZ, 0xc0, !PT ;  /* 0x0000000819ff7812 */ /* 0x000fc6000782c0ff */
[----:B------:R-:W3:Y:S01]  /*60a10*/  LDL.LU R17, [R1+0x1098] ;  /* 0x0010980001117983 */ /* 0x000ee20000300800 */
[----:B-1----:R-:W-:-:S03]  /*60a20*/  IMAD.WIDE R26, R142, 0x4, R4 ;  /* 0x000000048e1a7825 */ /* 0x002fc600078e0204 */
[----:B------:R-:W3:Y:S06]  /*60a30*/  LDL.LU R16, [R1+0x660] ;  /* 0x0006600001107983 */ /* 0x000eec0000300800 */
[----:B------:R1:W-:Y:S01]  /*60a40*/  @P1 STG.E desc[UR8][R26.64], R15 ;  /* 0x0000000f1a001986 */ /* 0x0003e2000c101908 */
[----:B------:R-:W-:-:S03]  /*60a50*/  LOP3.LUT P1, RZ, R25, 0x4, RZ, 0xc0, !PT ;  /* 0x0000000419ff7812 */ /* 0x000fc6000782c0ff */
[----:B-1----:R-:W3:Y:S01]  /*60a60*/  LDL.LU R15, [R1+0x460] ;  /* 0x00046000010f7983 */ /* 0x002ee20000300800 */
[----:B------:R-:W-:-:S09]  /*60a70*/  IMAD.WIDE R26, R142, 0x4, R6 ;  /* 0x000000048e1a7825 */ /* 0x000fd200078e0206 */
[----:B--2---:R1:W-:Y:S04]  /*60a80*/  @P1 STG.E desc[UR8][R26.64], R14 ;  /* 0x0000000e1a001986 */ /* 0x0043e8000c101908 */
[----:B-1----:R-:W2:Y:S01]  /*60a90*/  LDL.LU R14, [R1+0x260] ;  /* 0x00026000010e7983 */ /* 0x002ea20000300800 */
        /* <DEDUP_REMOVED lines=14> */
[----:B----4-:R3:W-:Y:S01]  /*60b80*/  @P1 STG.E desc[UR8][R26.64], R148 ;  /* 0x000000941a001986 */ /* 0x0107e2000c101908 */
[----:B------:R-:W-:Y:S02]  /*60b90*/  LOP3.LUT P1, RZ, R10, 0x10000000, RZ, 0xc0, !PT ;  /* 0x100000000aff7812 */ /* 0x000fe4000782c0ff */
[C---:B------:R-:W-:Y:S02]  /*60ba0*/  LOP3.LUT P2, RZ, R11.reuse, 0x8000, RZ, 0xc0, !PT ;  /* 0x000080000bff7812 */ /* 0x040fe4000784c0ff */
[----:B------:R-:W-:Y:S01]  /*60bb0*/  LOP3.LUT P3, RZ, R11, 0x10000, RZ, 0xc0, !PT ;  /* 0x000100000bff7812 */ /* 0x000fe2000786c0ff */
[----:B---3--:R-:W-:-:S08]  /*60bc0*/  IMAD.WIDE R26, R19, 0x4, R2 ;  /* 0x00000004131a7825 */ /* 0x008fd000078e0202 */
[----:B------:R1:W-:Y:S01]  /*60bd0*/  @P1 STG.E desc[UR8][R26.64], R251 ;  /* 0x000000fb1a001986 */ /* 0x0003e2000c101908 */
[----:B------:R-:W-:Y:S01]  /*60be0*/  LOP3.LUT P4, RZ, R11, 0x20000, RZ, 0xc0, !PT ;  /* 0x000200000bff7812 */ /* 0x000fe2000788c0ff */
[----:B-1----:R-:W-:-:S05]  /*60bf0*/  IMAD.WIDE R26, R19, 0x4, R4 ;  /* 0x00000004131a7825 */ /* 0x002fca00078e0204 */
[----:B------:R1:W-:Y:S01]  /*60c00*/  @P2 STG.E desc[UR8][R26.64], R21 ;  /* 0x000000151a002986 */ /* 0x0003e2000c101908 */
[----:B------:R-:W-:Y:S01]  /*60c10*/  LOP3.LUT P5, RZ, R11, 0x40000, RZ, 0xc0, !PT ;  /* 0x000400000bff7812 */ /* 0x000fe200078ac0ff */
[----:B-1----:R-:W-:-:S05]  /*60c20*/  IMAD.WIDE R26, R19, 0x4, R6 ;  /* 0x00000004131a7825 */ /* 0x002fca00078e0206 */
[----:B------:R1:W-:Y:S01]  /*60c30*/  @P3 STG.E desc[UR8][R26.64], R20 ;  /* 0x000000141a003986 */ /* 0x0003e2000c101908 */
[----:B------:R-:W-:Y:S01]  /*60c40*/  LOP3.LUT P6, RZ, R11, 0x80000, RZ, 0xc0, !PT ;  /* 0x000800000bff7812 */ /* 0x000fe200078cc0ff */
[----:B-1----:R-:W-:Y:S01]  /*60c50*/  IMAD.WIDE R26, R19, 0x4, R8 ;  /* 0x00000004131a7825 */ /* 0x002fe200078e0208 */
[----:B------:R-:W-:Y:S01]  /*60c60*/  LOP3.LUT P0, RZ, R11, 0x100000, RZ, 0xc0, !PT ;  /* 0x001000000bff7812 */ /* 0x000fe2000780c0ff */
[----:B------:R-:W3:Y:S04]  /*60c70*/  LDL.LU R19, [R1+0x60] ;  /* 0x0000600001137983 */ /* 0x000ee80000300800 */
[----:B------:R1:W-:Y:S02]  /*60c80*/  @P4 STG.E desc[UR8][R26.64], R18 ;  /* 0x000000121a004986 */ /* 0x0003e4000c101908 */
[----:B-1----:R-:W-:-:S02]  /*60c90*/  IMAD.WIDE R26, R17, 0x4, R2 ;  /* 0x00000004111a7825 */ /* 0x002fc400078e0202 */
[----:B------:R-:W4:Y:S04]  /*60ca0*/  LDL.LU R18, [R1+0xeb4] ;  /* 0x000eb40001127983 */ /* 0x000f280000300800 */
[----:B------:R1:W-:Y:S02]  /*60cb0*/  @P5 STG.E desc[UR8][R26.64], R16 ;  /* 0x000000101a005986 */ /* 0x0003e4000c101908 */
[C---:B-1----:R-:W-:Y:S02]  /*60cc0*/  IMAD.WIDE R26, R17.reuse, 0x4, R4 ;  /* 0x00000004111a7825 */ /* 0x042fe400078e0204 */
[----:B------:R-:W4:Y:S04]  /*60cd0*/  LDL.LU R16, [R1+0xc54] ;  /* 0x000c540001107983 */ /* 0x000f280000300800 */
[----:B------:R1:W-:Y:S02]  /*60ce0*/  @P6 STG.E desc[UR8][R26.64], R15 ;  /* 0x0000000f1a006986 */ /* 0x0003e4000c101908 */
[----:B-1----:R-:W-:-:S02]  /*60cf0*/  IMAD.WIDE R26, R17, 0x4, R6 ;  /* 0x00000004111a7825 */ /* 0x002fc400078e0206 */
[----:B------:R-:W4:Y:S04]  /*60d00*/  LDL.LU R15, [R1+0xa54] ;  /* 0x000a5400010f7983 */ /* 0x000f280000300800 */
[----:B--2---:R1:W-:Y:S04]  /*60d10*/  @P0 STG.E desc[UR8][R26.64], R14 ;  /* 0x0000000e1a000986 */ /* 0x0043e8000c101908 */
[----:B-1----:R-:W2:Y:S04]  /*60d20*/  LDL.LU R14, [R1+0x109c] ;  /* 0x00109c00010e7983 */ /* 0x002ea80000300800 */
[----:B------:R-:W4:Y:S01]  /*60d30*/  LDL.LU R140, [R1+0x864] ;  /* 0x00086400018c7983 */ /* 0x000f220000300800 */
[----:B------:R-:W-:-:S03]  /*60d40*/  IMAD.WIDE R26, R17, 0x4, R8 ;  /* 0x00000004111a7825 */ /* 0x000fc600078e0208 */
        /* <DEDUP_REMOVED lines=9> */
[----:B------:R-:W4:Y:S01]  /*60de0*/  LDL.LU R150, [R1+0xa58] ;  /* 0x000a580001967983 */ /* 0x000f220000300800 */
[----:B------:R-:W-:-:S02]  /*60df0*/  LOP3.LUT P4, RZ, R11, 0x200000, RZ, 0xc0, !PT ;  /* 0x002000000bff7812 */ /* 0x000fc4000788c0ff */
[C---:B------:R-:W-:Y:S01]  /*60e00*/  LOP3.LUT P5, RZ, R11.reuse, 0x400000, RZ, 0xc0, !PT ;  /* 0x004000000bff7812 */ /* 0x040fe200078ac0ff */
[----:B------:R-:W4:Y:S01]  /*60e10*/  LDL.LU R251, [R1+0x868] ;  /* 0x0008680001fb7983 */ /* 0x000f220000300800 */
[----:B------:R-:W-:-:S03]  /*60e20*/  LOP3.LUT P6, RZ, R11, 0x800000, RZ, 0xc0, !PT ;  /* 0x008000000bff7812 */ /* 0x000fc600078cc0ff */
[----:B------:R-:W4:Y:S01]  /*60e30*/  LDL.LU R21, [R1+0x668] ;  /* 0x0006680001157983 */ /* 0x000f220000300800 */
[----:B------:R-:W-:Y:S02]  /*60e40*/  LOP3.LUT P0, RZ, R11, 0x1000000, RZ, 0xc0, !PT ;  /* 0x010000000bff7812 */ /* 0x000fe4000780c0ff */
[----:B------:R-:W-:Y:S02]  /*60e50*/  LOP3.LUT P1, RZ, R12, 0x2, RZ, 0xc0, !PT ;  /* 0x000000020cff7812 */ /* 0x000fe4000782c0ff */
[----:B------:R-:W-:Y:S01]  /*60e60*/  LOP3.LUT R10, R10, 0xffefffff, RZ, 0xc0, !PT ;  /* 0xffefffff0a0a7812 */ /* 0x000fe200078ec0ff */
[----:B---3--:R1:W-:Y:S04]  /*60e70*/  @P4 STG.E desc[UR8][R26.64], R19 ;  /* 0x000000131a004986 */ /* 0x0083e8000c101908 */
[----:B-1----:R-:W3:Y:S06]  /*60e80*/  LDL.LU R19, [R1+0x468] ;  /* 0x0004680001137983 */ /* 0x002eec0000300800 */
        /* <DEDUP_REMOVED lines=10> */
[----:B----4-:R1:W-:Y:S02]  /*60f30*/  @P5 STG.E desc[UR8][R26.64], R18 ;  /* 0x000000121a005986 */ /* 0x0103e4000c101908 */
[C---:B-1----:R-:W-:Y:S02]  /*60f40*/  IMAD.WIDE R26, R14.reuse, 0x4, R4 ;  /* 0x000000040e1a7825 */ /* 0x042fe400078e0204 */
[----:B------:R-:W2:Y:S04]  /*60f50*/  LDL.LU R18, [R1+0x268] ;  /* 0x0002680001127983 */ /* 0x000ea80000300800 */
[----:B------:R1:W-:Y:S02]  /*60f60*/  @P6 STG.E desc[UR8][R26.64], R16 ;  /* 0x000000101a006986 */ /* 0x0003e4000c101908 */
[----:B-1----:R-:W-:-:S02]  /*60f70*/  IMAD.WIDE R26, R14, 0x4, R6 ;  /* 0x000000040e1a7825 */ /* 0x002fc400078e0206 */
[----:B------:R-:W4:Y:S04]  /*60f80*/  LDL.LU R16, [R1+0x68] ;  /* 0x0000680001107983 */ /* 0x000f280000300800 */
[----:B------:R1:W-:Y:S02]  /*60f90*/  @P0 STG.E desc[UR8][R26.64], R15 ;  /* 0x0000000f1a000986 */ /* 0x0003e4000c101908 */
[----:B-1----:R-:W-:Y:S02]  /*60fa0*/  IMAD.WIDE R26, R14, 0x4, R8 ;  /* 0x000000040e1a7825 */ /* 0x002fe400078e0208 */
[----:B------:R-:W4:Y:S04]  /*60fb0*/  LDL.LU R15, [R1+0xebc] ;  /* 0x000ebc00010f7983 */ /* 0x000f280000300800 */
[----:B------:R-:W4:Y:S04]  /*60fc0*/  LDL.LU R14, [R1+0xc5c] ;  /* 0x000c5c00010e7983 */ /* 0x000f280000300800 */
[----:B------:R-:W4:Y:S01]  /*60fd0*/  LDL.LU R20, [R1+0x10b0] ;  /* 0x0010b00001147983 */ /* 0x000f220000300800 */
        /* <DEDUP_REMOVED lines=37> */
[C---:B------:R-:W-:Y:S02]  /*61230*/  LOP3.LUT P2, RZ, R12.reuse, 0x4, RZ, 0xc0, !PT ;  /* 0x000000040cff7812 */ /* 0x040fe4000784c0ff */
[----:B------:R-:W-:Y:S01]  /*61240*/  LOP3.LUT P3, RZ, R12, 0x8, RZ, 0xc0, !PT ;  /* 0x000000080cff7812 */ /* 0x000fe2000786c0ff */
[----:B-1----:R-:W-:-:S08]  /*61250*/  IMAD.WIDE R26, R148, 0x4, R8 ;  /* 0x00000004941a7825 */ /* 0x002fd000078e0208 */
[----:B------:R1:W-:Y:S01]  /*61260*/  @P1 STG.E desc[UR8][R26.64], R251 ;  /* 0x000000fb1a001986 */ /* 0x0003e2000c101908 */
[----:B------:R-:W-:Y:S01]  /*61270*/  LOP3.LUT P4, RZ, R12, 0x10, RZ, 0xc0, !PT ;  /* 0x000000100cff7812 */ /* 0x000fe2000788c0ff */
[----:B-1----:R-:W-:-:S05]  /*61280*/  IMAD.WIDE R26, R17, 0x4, R2 ;  /* 0x00000004111a7825 */ /* 0x002fca00078e0202 */
[----:B------:R1:W-:Y:S01]  /*61290*/  @P2 STG.E desc[UR8][R26.64], R21 ;  /* 0x000000151a002986 */ /* 0x0003e2000c101908 */
[C---:B------:R-:W-:Y:S01]  /*612a0*/  LOP3.LUT P5, RZ, R12.reuse, 0x20, RZ, 0xc0, !PT ;  /* 0x000000200cff7812 */ /* 0x040fe200078ac0ff */
[C---:B-1----:R-:W-:Y:S01]  /*612b0*/  IMAD.WIDE R26, R17.reuse, 0x4, R4 ;  /* 0x00000004111a7825 */ /* 0x042fe200078e0204 */
[----:B------:R-:W-:Y:S01]  /*612c0*/  LOP3.LUT P6, RZ, R12, 0x40, RZ, 0xc0, !PT ;  /* 0x000000400cff7812 */ /* 0x000fe200078cc0ff */
[----:B------:R-:W4:Y:S04]  /*612d0*/  LDL.LU R21, [R1+0xa5c] ;  /* 0x000a5c0001157983 */ /* 0x000f280000300800 */
[----:B---3--:R1:W-:Y:S02]  /*612e0*/  @P3 STG.E desc[UR8][R26.64], R19 ;  /* 0x000000131a003986 */ /* 0x0083e4000c101908 */
[----:B-1----:R-:W-:-:S02]  /*612f0*/  IMAD.WIDE R26, R17, 0x4, R6 ;  /* 0x00000004111a7825 */ /* 0x002fc400078e0206 */
[----:B------:R-:W3:Y:S04]  /*61300*/  LDL.LU R19, [R1+0x86c] ;  /* 0x00086c0001137983 */ /* 0x000ee80000300800 */
[----:B--2---:R1:W-:Y:S02]  /*61310*/  @P4 STG.E desc[UR8][R26.64], R18 ;  /* 0x000000121a004986 */ /* 0x0043e4000c101908 */
[----:B-1----:R-:W-:Y:S02]  /*61320*/  IMAD.WIDE R26, R17, 0x4, R8 ;  /* 0x00000004111a7825 */ /* 0x002fe400078e0208 */
[----:B------:R-:W2:Y:S04]  /*61330*/  LDL.LU R18, [R1+0x66c] ;  /* 0x00066c0001127983 */ /* 0x000ea80000300800 */
[----:B----4-:R1:W-:Y:S04]  /*61340*/  @P5 STG.E desc[UR8][R26.64], R16 ;  /* 0x000000101a005986 */ /* 0x0103e8000c101908 */
[----:B------:R-:W4:Y:S04]  /*61350*/  LDL.LU R17, [R1+0x46c] ;  /* 0x00046c0001117983 */ /* 0x000f280000300800 */
[----:B-1----:R-:W4:Y:S01]  /*61360*/  LDL.LU R16, [R1+0x26c] ;  /* 0x00026c0001107983 */ /* 0x002f220000300800 */
[----:B------:R-:W-:-:S05]  /*61370*/  IMAD.WIDE R26, R20, 0x4, R2 ;  /* 0x00000004141a7825 */ /* 0x000fca00078e0202 */
[----:B------:R1:W-:Y:S04]  /*61380*/  @P6 STG.E desc[UR8][R26.64], R15 ;  /* 0x0000000f1a006986 */ /* 0x0003e8000c101908 */
[----:B-1----:R-:W2:Y:S01]  /*61390*/  LDL.LU R15, [R1+0x10b4] ;  /* 0x0010b400010f7983 */ /* 0x002ea20000300800 */
[----:B------:R-:W-:Y:S01]  /*613a0*/  LOP3.LUT P0, RZ, R12, 0x80, RZ, 0xc0, !PT ;  /* 0x000000800cff7812 */ /* 0x000fe2000780c0ff */
[----:B------:R-:W-:-:S12]  /*613b0*/  IMAD.WIDE R26, R20, 0x4, R4 ;  /* 0x00000004141a7825 */ /* 0x000fd800078e0204 */
[----:B------:R1:W-:Y:S04]  /*613c0*/  @P0 STG.E desc[UR8][R26.64], R14 ;  /* 0x0000000e1a000986 */ /* 0x0003e8000c101908 */
[----:B-1----:R-:W4:Y:S01]  /*613d0*/  LDL.LU R14, [R1+0x6c] ;  /* 0x00006c00010e7983 */ /* 0x002f220000300800 */
[----:B------:R-:W-:-:S03]  /*613e0*/  LOP3.LUT P1, RZ, R12, 0x100000, RZ, 0xc0, !PT ;  /* 0x001000000cff7812 */ /* 0x000fc6000782c0ff */
[----:B------:R-:W4:Y:S01]  /*613f0*/  LDL.LU R155, [R1+0x10b8] ;  /* 0x0010b800019b7983 */ /* 0x000f220000300800 */
[----:B------:R-:W-:-:S03]  /*61400*/  LOP3.LUT R10, R10, 0xffffefff, RZ, 0xc0, !PT ;  /* 0xffffefff0a0a7812 */ /* 0x000fc600078ec0ff */
[----:B------:R-:W4:Y:S04]  /*61410*/  LDL.LU R141, [R1+0xec0] ;  /* 0x000ec000018d7983 */ /* 0x000f280000300800 */
[----:B------:R-:W4:Y:S02]  /*61420*/  LDL.LU R142, [R1+0xc60] ;  /* 0x000c6000018e7983 */ /* 0x000f240000300800 */
[----:B------:R-:W-:Y:S02]  /*61430*/  @P1 LOP3.LUT R10, R10, 0x1000, RZ, 0xfc, !PT ;  /* 0x000010000a0a1812 */ /* 0x000fe400078efcff */
[----:B------:R-:W-:Y:S01]  /*61440*/  LOP3.LUT P1, RZ, R12, 0x80000, RZ, 0xc0, !PT ;  /* 0x000800000cff7812 */ /* 0x000fe2000782c0ff */
[----:B------:R-:W4:Y:S01]  /*61450*/  LDL.LU R143, [R1+0xa60] ;  /* 0x000a6000018f7983 */ /* 0x000f220000300800 */
[----:B------:R-:W-:-:S03]  /*61460*/  LOP3.LUT R10, R10, 0xffffdfff, RZ, 0xc0, !PT ;  /* 0xffffdfff0a0a7812 */ /* 0x000fc600078ec0ff */
[----:B------:R-:W4:Y:S01]  /*61470*/  LDL.LU R151, [R1+0x870] ;  /* 0x0008700001977983 */ /* 0x000f220000300800 */
[----:B------:R-:W-:-:S03]  /*61480*/  LOP3.LUT P4, RZ, R12, 0x100, RZ, 0xc0, !PT ;  /* 0x000001000cff7812 */ /* 0x000fc6000788c0ff */
[----:B------:R-:W4:Y:S04]  /*61490*/  LDL.LU R251, [R1+0x10bc] ;  /* 0x0010bc0001fb7983 */ /* 0x000f280000300800 */
[----:B------:R-:W-:Y:S01]  /*614a0*/  @P1 LOP3.LUT R10, R10, 0x2000, RZ, 0xfc, !PT ;  /* 0x000020000a0a1812 */ /* 0x000fe200078efcff */
[----:B------:R-:W4:Y:S01]  /*614b0*/  LDL.LU R149, [R1+0x670] ;  /* 0x0006700001957983 */ /* 0x000f220000300800 */
[----:B------:R-:W-:Y:S02]  /*614c0*/  LOP3.LUT P1, RZ, R12, 0x40000, RZ, 0xc0, !PT ;  /* 0x000400000cff7812 */ /* 0x000fe4000782c0ff */
[----:B------:R-:W-:Y:S02]  /*614d0*/  LOP3.LUT R10, R10, 0xffffbfff, RZ, 0xc0, !PT ;  /* 0xffffbfff0a0a7812 */ /* 0x000fe400078ec0ff */
[----:B------:R-:W-:Y:S01]  /*614e0*/  LOP3.LUT P5, RZ, R12, 0x200, RZ, 0xc0, !PT ;  /* 0x000002000cff7812 */ /* 0x000fe200078ac0ff */
[----:B------:R-:W-:Y:S01]  /*614f0*/  IMAD.WIDE R26, R20, 0x4, R6 ;  /* 0x00000004141a7825 */ /* 0x000fe200078e0206 */
[----:B------:R-:W-:Y:S01]  /*61500*/  LOP3.LUT P6, RZ, R12, 0x400, RZ, 0xc0, !PT ;  /* 0x000004000cff7812 */ /* 0x000fe200078cc0ff */
[----:B------:R-:W4:Y:S06]  /*61510*/  LDL.LU R150, [R1+0x470] ;  /* 0x0004700001967983 */ /* 0x000f2c0000300800 */
        /* <DEDUP_REMOVED lines=9> */
[----:B------:R-:W-:-:S09]  /*615b0*/  LOP3.LUT P0, RZ, R12, 0x800, RZ, 0xc0, !PT ;  /* 0x000008000cff7812 */ /* 0x000fd2000780c0ff */
[----:B------:R-:W-:Y:S02]  /*615c0*/  @P1 LOP3.LUT R10, R10, 0x20000, RZ, 0xfc, !PT ;  /* 0x000200000a0a1812 */ /* 0x000fe400078efcff */
[----:B------:R-:W-:Y:S02]  /*615d0*/  LOP3.LUT P1, RZ, R12, 0x4000, RZ, 0xc0, !PT ;  /* 0x000040000cff7812 */ /* 0x000fe4000782c0ff */
[----:B------:R-:W-:-:S11]  /*615e0*/  LOP3.LUT R10, R10, 0xfffbffff, RZ, 0xc0, !PT ;  /* 0xfffbffff0a0a7812 */ /* 0x000fd600078ec0ff */
[----:B------:R-:W-:Y:S02]  /*615f0*/  @P1 LOP3.LUT R10, R10, 0x40000, RZ, 0xfc, !PT ;  /* 0x000400000a0a1812 */ /* 0x000fe400078efcff */
[----:B------:R-:W-:Y:S02]  /*61600*/  LOP3.LUT P1, RZ, R12, 0x2000, RZ, 0xc0, !PT ;  /* 0x000020000cff7812 */ /* 0x000fe4000782c0ff */
[----:B------:R-:W-:-:S11]  /*61610*/  LOP3.LUT R10, R10, 0xfff7ffff, RZ, 0xc0, !PT ;  /* 0xfff7ffff0a0a7812 */ /* 0x000fd600078ec0ff */
[----:B------:R-:W-:Y:S02]  /*61620*/  @P1 LOP3.LUT R10, R10, 0x80000, RZ, 0xfc, !PT ;  /* 0x000800000a0a1812 */ /* 0x000fe400078efcff */
[----:B------:R-:W-:Y:S01]  /*61630*/  LOP3.LUT P1, RZ, R12, 0x1000, RZ, 0xc0, !PT ;  /* 0x000010000cff7812 */ /* 0x000fe2000782c0ff */
[----:B------:R1:W-:Y:S02]  /*61640*/  @P4 STG.E desc[UR8][R26.64], R21 ;  /* 0x000000151a004986 */ /* 0x0003e4000c101908 */
[----:B-1----:R-:W-:-:S05]  /*61650*/  IMAD.WIDE R26, R20, 0x4, R8 ;  /* 0x00000004141a7825 */ /* 0x002fca00078e0208 */
[----:B---3--:R2:W-:Y:S02]  /*61660*/  @P5 STG.E desc[UR8][R26.64], R19 ;  /* 0x000000131a005986 */ /* 0x0085e4000c101908 */
[----:B--2---:R-:W-:-:S05]  /*61670*/  IMAD.WIDE R26, R15, 0x4, R2 ;  /* 0x000000040f1a7825 */ /* 0x004fca00078e0202 */
[----:B------:R1:W-:Y:S02]  /*61680*/  @P6 STG.E desc[UR8][R26.64], R18 ;  /* 0x000000121a006986 */ /* 0x0003e4000c101908 */
[----:B-1----:R-:W-:-:S05]  /*61690*/  IMAD.WIDE R26, R15, 0x4, R4 ;  /* 0x000000040f1a7825 */ /* 0x002fca00078e0204 */
[----:B----4-:R1:W-:Y:S04]  /*616a0*/  @P0 STG.E desc[UR8][R26.64], R17 ;  /* 0x000000111a000986 */ /* 0x0103e8000c101908 */
[----:B-1----:R-:W2:Y:S04]  /*616b0*/  LDL.LU R17, [R1+0x10c0] ;  /* 0x0010c00001117983 */ /* 0x002ea80000300800 */
[----:B------:R-:W3:Y:S04]  /*616c0*/  LDL.LU R148, [R1+0x270] ;  /* 0x0002700001947983 */ /* 0x000ee80000300800 */
[----:B------:R-:W4:Y:S04]  /*616d0*/  LDL.LU R21, [R1+0x70] ;  /* 0x0000700001157983 */ /* 0x000f280000300800 */
[----:B------:R-:W2:Y:S04]  /*616e0*/  LDL.LU R20, [R1+0xec4] ;  /* 0x000ec40001147983 */ /* 0x000ea80000300800 */
[----:B------:R-:W2:Y:S01]  /*616f0*/  LDL.LU R19, [R1+0xc64] ;  /* 0x000c640001137983 */ /* 0x000ea20000300800 */
[----:B------:R-:W-:-:S03]  /*61700*/  IMAD.WIDE R26, R15, 0x4, R6 ;  /* 0x000000040f1a7825 */ /* 0x000fc600078e0206 */
[----:B------:R-:W2:Y:S04]  /*61710*/  LDL.LU R18, [R1+0xa64] ;  /* 0x000a640001127983 */ /* 0x000ea80000300800 */
[----:B------:R1:W-:Y:S04]  /*61720*/  @P1 STG.E desc[UR8][R26.64], R16 ;  /* 0x000000101a001986 */ /* 0x0003e8000c101908 */
[----:B-1----:R-:W2:Y:S01]  /*61730*/  LDL.LU R16, [R1+0x874] ;  /* 0x0008740001107983 */ /* 0x002ea20000300800 */
[----:B------:R-:W-:Y:S01]  /*61740*/  LOP3.LUT P1, RZ, R10, 0x80000, RZ, 0xc0, !PT ;  /* 0x000800000aff7812 */ /* 0x000fe2000782c0ff */
[----:B------:R-:W-:-:S12]  /*61750*/  IMAD.WIDE R26, R15, 0x4, R8 ;  /* 0x000000040f1a7825 */ /* 0x000fd800078e0208 */
[----:B------:R1:W-:Y:S04]  /*61760*/  @P1 STG.E desc[UR8][R26.64], R14 ;  /* 0x0000000e1a001986 */ /* 0x0003e8000c101908 */
        /* <DEDUP_REMOVED lines=22> */
[----:B------:R-:W-:-:S02]  /*618d0*/  LOP3.LUT P1, RZ, R10, 0x1000, RZ, 0xc0, !PT ;  /* 0x000010000aff7812 */ /* 0x000fc4000782c0ff */
[C---:B------:R-:W-:Y:S01]  /*618e0*/  LOP3.LUT P3, RZ, R12.reuse, 0x400000, RZ, 0xc0, !PT ;  /* 0x004000000cff7812 */ /* 0x040fe2000786c0ff */
[----:B-1----:R-:W-:Y:S01]  /*618f0*/  IMAD.WIDE R26, R251, 0x4, R6 ;  /* 0x00000004fb1a7825 */ /* 0x002fe200078e0206 */
[C---:B------:R-:W-:Y:S02]  /*61900*/  LOP3.LUT P4, RZ, R12.reuse, 0x800000, RZ, 0xc0, !PT ;  /* 0x008000000cff7812 */ /* 0x040fe4000788c0ff */
[C---:B------:R-:W-:Y:S02]  /*61910*/  LOP3.LUT P5, RZ, R12.reuse, 0x1000000, RZ, 0xc0, !PT ;  /* 0x010000000cff7812 */ /* 0x040fe400078ac0ff */
[----:B------:R-:W-:-:S05]  /*61920*/  LOP3.LUT P6, RZ, R12, 0x2000000, RZ, 0xc0, !PT ;  /* 0x020000000cff7812 */ /* 0x000fca00078cc0ff */
[----:B---3--:R1:W-:Y:S02]  /*61930*/  @P1 STG.E desc[UR8][R26.64], R148 ;  /* 0x000000941a001986 */ /* 0x0083e4000c101908 */
[----:B-1----:R-:W-:-:S05]  /*61940*/  IMAD.WIDE R26, R251, 0x4, R8 ;  /* 0x00000004fb1a7825 */ /* 0x002fca00078e0208 */
[----:B----4-:R2:W-:Y:S02]  /*61950*/  @P2 STG.E desc[UR8][R26.64], R21 ;  /* 0x000000151a002986 */ /* 0x0105e4000c101908 */
[----:B--2---:R-:W-:-:S05]  /*61960*/  IMAD.WIDE R26, R17, 0x4, R2 ;  /* 0x00000004111a7825 */ /* 0x004fca00078e0202 */
[----:B------:R1:W-:Y:S02]  /*61970*/  @P3 STG.E desc[UR8][R26.64], R20 ;  /* 0x000000141a003986 */ /* 0x0003e4000c101908 */
[----:B-1----:R-:W-:-:S05]  /*61980*/  IMAD.WIDE R26, R17, 0x4, R4 ;  /* 0x00000004111a7825 */ /* 0x002fca00078e0204 */
[----:B------:R1:W-:Y:S02]  /*61990*/  @P4 STG.E desc[UR8][R26.64], R19 ;  /* 0x000000131a004986 */ /* 0x0003e4000c101908 */
[----:B-1----:R-:W-:-:S05]  /*619a0*/  IMAD.WIDE R26, R17, 0x4, R6 ;  /* 0x00000004111a7825 */ /* 0x002fca00078e0206 */
[----:B------:R1:W-:Y:S02]  /*619b0*/  @P5 STG.E desc[UR8][R26.64], R18 ;  /* 0x000000121a005986 */ /* 0x0003e4000c101908 */
[----:B-1----:R-:W-:Y:S02]  /*619c0*/  IMAD.WIDE R26, R17, 0x4, R8 ;  /* 0x00000004111a7825 */ /* 0x002fe400078e0208 */
[----:B------:R-:W2:Y:S04]  /*619d0*/  LDL.LU R17, [R1+0x474] ;  /* 0x0004740001117983 */ /* 0x000ea80000300800 */
[----:B------:R1:W-:Y:S04]  /*619e0*/  @P6 STG.E desc[UR8][R26.64], R16 ;  /* 0x000000101a006986 */ /* 0x0003e8000c101908 */
[----:B-1----:R-:W3:Y:S01]  /*619f0*/  LDL.LU R16, [R1+0x274] ;  /* 0x0002740001107983 */ /* 0x002ee20000300800 */
[----:B------:R-:W-:Y:S01]  /*61a00*/  LOP3.LUT P0, RZ, R12, 0x4000000, RZ, 0xc0, !PT ;  /* 0x040000000cff7812 */ /* 0x000fe2000780c0ff */
[----:B------:R-:W-:-:S02]  /*61a10*/  IMAD.WIDE R26, R15, 0x4, R2 ;  /* 0x000000040f1a7825 */ /* 0x000fc400078e0202 */
[----:B------:R-:W4:Y:S04]  /*61a20*/  LDL.LU R25, [R1+0x74] ;  /* 0x0000740001197983 */ /* 0x000f280000300800 */
[----:B------:R-:W4:Y:S04]  /*61a30*/  LDL.LU R140, [R1+0xec8] ;  /* 0x000ec800018c7983 */ /* 0x000f280000300800 */
[----:B------:R-:W4:Y:S04]  /*61a40*/  LDL.LU R252, [R1+0xc68] ;  /* 0x000c680001fc7983 */ /* 0x000f280000300800 */
[----:B------:R1:W-:Y:S04]  /*61a50*/  @P0 STG.E desc[UR8][R26.64], R14 ;  /* 0x0000000e1a000986 */ /* 0x0003e8000c101908 */
[----:B-1----:R-:W4:Y:S04]  /*61a60*/  LDL.LU R14, [R1+0x10c8] ;  /* 0x0010c800010e7983 */ /* 0x002f280000300800 */
        /* <DEDUP_REMOVED lines=11> */
[----:B------:R-:W-:Y:S01]  /*61b20*/  LOP3.LUT P5, RZ, R12, 0x10000000, RZ, 0xc0, !PT ;  /* 0x100000000cff7812 */ /* 0x000fe200078ac0ff */
[----:B------:R-:W-:Y:S01]  /*61b30*/  IMAD.WIDE R26, R15, 0x4, R4 ;  /* 0x000000040f1a7825 */ /* 0x000fe200078e0204 */
[----:B------:R-:W4:Y:S04]  /*61b40*/  LDL.LU R19, [R1+0x87c] ;  /* 0x00087c0001137983 */ /* 0x000f280000300800 */
[----:B------:R-:W4:Y:S01]  /*61b50*/  LDL.LU R18, [R1+0x67c] ;  /* 0x00067c0001127983 */ /* 0x000f220000300800 */
        /* <DEDUP_REMOVED lines=20> */
[----:B--2---:R1:W-:Y:S02]  /*61ca0*/  @P4 STG.E desc[UR8][R26.64], R17 ;  /* 0x000000111a004986 */ /* 0x0043e4000c101908 */
[C---:B-1----:R-:W-:Y:S02]  /*61cb0*/  IMAD.WIDE R26, R15.reuse, 0x4, R6 ;  /* 0x000000040f1a7825 */ /* 0x042fe400078e0206 */
[----:B------:R-:W2:Y:S04]  /*61cc0*/  LDL.LU R17, [R1+0x47c] ;  /* 0x00047c0001117983 */ /* 0x000ea80000300800 */
[----:B---3--:R1:W-:Y:S02]  /*61cd0*/  @P5 STG.E desc[UR8][R26.64], R16 ;  /* 0x000000101a005986 */ /* 0x0083e4000c101908 */
[----:B-1----:R-:W-:-:S02]  /*61ce0*/  IMAD.WIDE R26, R15, 0x4, R8 ;  /* 0x000000040f1a7825 */ /* 0x002fc400078e0208 */
[----:B------:R-:W3:Y:S04]  /*61cf0*/  LDL.LU R16, [R1+0x27c] ;  /* 0x00027c0001107983 */ /* 0x000ee80000300800 */
[----:B------:R-:W2:Y:S01]  /*61d00*/  LDL.LU R15, [R1+0x10d4] ;  /* 0x0010d400010f7983 */ /* 0x000ea20000300800 */
[----:B------:R-:W-:Y:S02]  /*61d10*/  @P1 LOP3.LUT R10, R10, 0x400, RZ, 0xfc, !PT ;  /* 0x000004000a0a1812 */ /* 0x000fe400078efcff */
[----:B------:R-:W-:Y:S02]  /*61d20*/  LOP3.LUT P1, RZ, R13, 0x1, RZ, 0xc0, !PT ;  /* 0x000000010dff7812 */ /* 0x000fe4000782c0ff */
[C---:B------:R-:W-:Y:S02]  /*61d30*/  LOP3.LUT P6, RZ, R12.reuse, 0x20000000, RZ, 0xc0, !PT ;  /* 0x200000000cff7812 */ /* 0x040fe400078cc0ff */
[----:B------:R-:W-:-:S02]  /*61d40*/  LOP3.LUT P0, RZ, R12, 0x40000000, RZ, 0xc0, !PT ;  /* 0x400000000cff7812 */ /* 0x000fc4000780c0ff */
[----:B------:R-:W-:-:S07]  /*61d50*/  LOP3.LUT R10, R10, 0xfffff7ff, RZ, 0xc0, !PT ;  /* 0xfffff7ff0a0a7812 */ /* 0x000fce00078ec0ff */
[----:B------:R-:W-:Y:S02]  /*61d60*/  @P1 LOP3.LUT R10, R10, 0x800, RZ, 0xfc, !PT ;  /* 0x000008000a0a1812 */ /* 0x000fe400078efcff */
[----:B------:R-:W-:Y:S01]  /*61d70*/  LOP3.LUT P1, RZ, R12, 0x80000000, RZ, 0xc0, !PT ;  /* 0x800000000cff7812 */ /* 0x000fe2000782c0ff */
[----:B----4-:R1:W-:Y:S02]  /*61d80*/  @P6 STG.E desc[UR8][R26.64], R25 ;  /* 0x000000191a006986 */ /* 0x0103e4000c101908 */
[----:B-1----:R-:W-:-:S05]  /*61d90*/  IMAD.WIDE R26, R14, 0x4, R2 ;  /* 0x000000040e1a7825 */ /* 0x002fca00078e0202 */
        /* <DEDUP_REMOVED lines=37> */
[----:B--2---:R-:W-:-:S05]  /*61ff0*/  IMAD.WIDE R26, R15, 0x4, R2 ;  /* 0x000000040f1a7825 */ /* 0x004fca00078e0202 */
[----:B------:R1:W-:Y:S02]  /*62000*/  @P4 STG.E desc[UR8][R26.64], R18 ;  /* 0x000000121a004986 */ /* 0x0003e4000c101908 */
[----:B-1----:R-:W-:-:S05]  /*62010*/  IMAD.WIDE R26, R15, 0x4, R4 ;  /* 0x000000040f1a7825 */ /* 0x002fca00078e0204 */
[----:B------:R1:W-:Y:S02]  /*62020*/  @P5 STG.E desc[UR8][R26.64], R17 ;  /* 0x000000111a005986 */ /* 0x0003e4000c101908 */
[----:B-1----:R-:W-:-:S05]  /*62030*/  IMAD.WIDE R26, R15, 0x4, R6 ;  /* 0x000000040f1a7825 */ /* 0x002fca00078e0206 */
[----:B---3--:R1:W-:Y:S04]  /*62040*/  @P6 STG.E desc[UR8][R26.64], R16 ;  /* 0x000000101a006986 */ /* 0x0083e8000c101908 */
[----:B-1----:R-:W2:Y:S04]  /*62050*/  LDL.LU R16, [R1+0xed0] ;  /* 0x000ed00001107983 */ /* 0x002ea80000300800 */
[----:B------:R-:W3:Y:S04]  /*62060*/  LDL.LU R19, [R1+0xc70] ;  /* 0x000c700001137983 */ /* 0x000ee80000300800 */
[----:B------:R-:W3:Y:S04]  /*62070*/  LDL.LU R18, [R1+0xa70] ;  /* 0x000a700001127983 */ /* 0x000ee80000300800 */
[----:B------:R-:W2:Y:S01]  /*62080*/  LDL.LU R17, [R1+0x10d8] ;  /* 0x0010d80001117983 */ /* 0x000ea20000300800 */
[----:B------:R-:W-:Y:S01]  /*62090*/  LOP3.LUT P0, RZ, R13, 0x2000, RZ, 0xc0, !PT ;  /* 0x000020000dff7812 */ /* 0x000fe2000780c0ff */
[----:B------:R-:W-:-:S12]  /*620a0*/  IMAD.WIDE R26, R15, 0x4, R8 ;  /* 0x000000040f1a7825 */ /* 0x000fd800078e0208 */
[----:B----4-:R1:W-:Y:S04]  /*620b0*/  @P0 STG.E desc[UR8][R26.64], R14 ;  /* 0x0000000e1a000986 */ /* 0x0103e8000c101908 */
[----:B-1----:R-:W4:Y:S04]  /*620c0*/  LDL.LU R14, [R1+0x880] ;  /* 0x00088000010e7983 */ /* 0x002f280000300800 */
[----:B------:R-:W4:Y:S04]  /*620d0*/  LDL.LU R15, [R1+0x680] ;  /* 0x00068000010f7983 */ /* 0x000f280000300800 */
[----:B------:R-:W4:Y:S01]  /*620e0*/  LDL.LU R140, [R1+0x10dc] ;  /* 0x0010dc00018c7983 */ /* 0x000f220000300800 */
[----:B------:R-:W-:-:S03]  /*620f0*/  LOP3.LUT P4, RZ, R13, 0x4000, RZ, 0xc0, !PT ;  /* 0x000040000dff7812 */ /* 0x000fc6000788c0ff */
[----:B------:R-:W4:Y:S01]  /*62100*/  LDL.LU R155, [R1+0x10e0] ;  /* 0x0010e000019b7983 */ /* 0x000f220000300800 */
[C---:B------:R-:W-:Y:S02]  /*62110*/  LOP3.LUT P5, RZ, R13.reuse, 0x8000, RZ, 0xc0, !PT ;  /* 0x000080000dff7812 */ /* 0x040fe400078ac0ff */
[C---:B------:R-:W-:Y:S02]  /*62120*/  LOP3.LUT P6, RZ, R13.reuse, 0x10000, RZ, 0xc0, !PT ;  /* 0x000100000dff7812 */ /* 0x040fe400078cc0ff */
[C---:B------:R-:W-:Y:S02]  /*62130*/  LOP3.LUT P0, RZ, R13.reuse, 0x20000, RZ, 0xc0, !PT ;  /* 0x000200000dff7812 */ /* 0x040fe4000780c0ff */
        /* <DEDUP_REMOVED lines=20> */
[----:B------:R-:W2:Y:S01]  /*62280*/  LDL.LU R251, [R1+0x10e4] ;  /* 0x0010e40001fb7983 */ /* 0x000ea20000300800 */
[----:B------:R-:W-:-:S03]  /*62290*/  IMAD.WIDE R26, R17, 0x4, R4 ;  /* 0x00000004111a7825 */ /* 0x000fc600078e0204 */
[----:B------:R-:W2:Y:S04]  /*622a0*/  LDL.LU R20, [R1+0x84] ;  /* 0x0000840001147983 */ /* 0x000ea80000300800 */
[----:B---3--:R1:W-:Y:S02]  /*622b0*/  @P5 STG.E desc[UR8][R26.64], R19 ;  /* 0x000000131a005986 */ /* 0x0083e4000c101908 */
[C---:B-1----:R-:W-:Y:S02]  /*622c0*/  IMAD.WIDE R26, R17.reuse, 0x4, R6 ;  /* 0x00000004111a7825 */ /* 0x042fe400078e0206 */
[----:B------:R-:W3:Y:S04]  /*622d0*/  LDL.LU R19, [R1+0xed8] ;  /* 0x000ed80001137983 */ /* 0x000ee80000300800 */
[----:B------:R1:W-:Y:S02]  /*622e0*/  @P6 STG.E desc[UR8][R26.64], R18 ;  /* 0x000000121a006986 */ /* 0x0003e4000c101908 */
[----:B-1----:R-:W-:-:S02]  /*622f0*/  IMAD.WIDE R26, R17, 0x4, R8 ;  /* 0x00000004111a7825 */ /* 0x002fc400078e0208 */
[----:B------:R-:W3:Y:S04]  /*62300*/  LDL.LU R18, [R1+0xc78] ;  /* 0x000c780001127983 */ /* 0x000ee80000300800 */
[----:B------:R-:W3:Y:S04]  /*62310*/  LDL.LU R17, [R1+0xa78] ;  /* 0x000a780001117983 */ /* 0x000ee80000300800 */
[----:B------:R-:W3:Y:S04]  /*62320*/  LDL.LU R21, [R1+0x10e8] ;  /* 0x0010e80001157983 */ /* 0x000ee80000300800 */
[----:B----4-:R1:W-:Y:S04]  /*62330*/  @P0 STG.E desc[UR8][R26.64], R14 ;  /* 0x0000000e1a000986 */ /* 0x0103e8000c101908 */
[----:B-1----:R-:W4:Y:S01]  /*62340*/  LDL.LU R14, [R1+0x1c88] ;  /* 0x001c8800010e7983 */ /* 0x002f220000300800 */
        /* <DEDUP_REMOVED lines=15> */
[----:B------:R-:W-:-:S10]  /*62440*/  IMAD.WIDE R26, R140, 0x4, R2 ;  /* 0x000000048c1a7825 */ /* 0x000fd400078e0202 */
[----:B------:R-:W-:Y:S02]  /*62450*/  @P1 LOP3.LUT R10, R10, 0x8, RZ, 0xfc, !PT ;  /* 0x000000080a0a1812 */ /* 0x000fe400078efcff */
[----:B------:R-:W-:-:S13]  /*62460*/  LOP3.LUT P1, RZ, R13, 0x40000, RZ, 0xc0, !PT ;  /* 0x000400000dff7812 */ /* 0x000fda000782c0ff */
[----:B------:R1:W-:Y:S01]  /*62470*/  @P1 STG.E desc[UR8][R26.64], R15 ;  /* 0x0000000f1a001986 */ /* 0x0003e2000c101908 */
[----:B------:R-:W-:Y:S01]  /*62480*/  LOP3.LUT P1, RZ, R10, 0x8, RZ, 0xc0, !PT ;  /* 0x000000080aff7812 */ /* 0x000fe2000782c0ff */
[----:B-1----:R-:W-:Y:S01]  /*62490*/  IMAD.WIDE R26, R140, 0x4, R4 ;  /* 0x000000048c1a7825 */ /* 0x002fe200078e0204 */
[C---:B------:R-:W-:Y:S01]  /*624a0*/  LOP3.LUT P2, RZ, R13.reuse, 0x8000000, RZ, 0xc0, !PT ;  /* 0x080000000dff7812 */ /* 0x040fe2000784c0ff */
[----:B------:R-:W3:Y:S10]  /*624b0*/  LDL.LU R15, [R1+0x1c84] ;  /* 0x001c8400010f7983 */ /* 0x000ef40000300800 */
[----:B--2---:R1:W-:Y:S01]  /*624c0*/  @P1 STG.E desc[UR8][R26.64], R16 ;  /* 0x000000101a001986 */ /* 0x0043e2000c101908 */
        /* <DEDUP_REMOVED lines=26> */
[----:B-1----:R-:W-:-:S05]  /*62670*/  IMAD.WIDE R26, R251, 0x4, R4 ;  /* 0x00000004fb1a7825 */ /* 0x002fca00078e0204 */
[----:B------:R1:W-:Y:S01]  /*62680*/  @P2 STG.E desc[UR8][R26.64], R150 ;  /* 0x000000961a002986 */ /* 0x0003e2000c101908 */
[----:B------:R-:W-:Y:S01]  /*62690*/  LOP3.LUT P6, RZ, R13, 0x80000000, RZ, 0xc0, !PT ;  /* 0x800000000dff7812 */ /* 0x000fe200078cc0ff */
[----:B-1----:R-:W-:-:S05]  /*626a0*/  IMAD.WIDE R26, R251, 0x4, R6 ;  /* 0x00000004fb1a7825 */ /* 0x002fca00078e0206 */
[----:B------:R1:W-:Y:S01]  /*626b0*/  @P3 STG.E desc[UR8][R26.64], R148 ;  /* 0x000000941a003986 */ /* 0x0003e2000c101908 */
[----:B----4-:R-:W-:Y:S01]  /*626c0*/  LOP3.LUT P0, RZ, R14, 0x1, RZ, 0xc0, !PT ;  /* 0x000000010eff7812 */ /* 0x010fe2000780c0ff */
[----:B-1----:R-:W-:-:S05]  /*626d0*/  IMAD.WIDE R26, R251, 0x4, R8 ;  /* 0x00000004fb1a7825 */ /* 0x002fca00078e0208 */
[----:B------:R3:W-:Y:S02]  /*626e0*/  @P4 STG.E desc[UR8][R26.64], R20 ;  /* 0x000000141a004986 */ /* 0x0007e4000c101908 */
[----:B---3--:R-:W-:-:S05]  /*626f0*/  IMAD.WIDE R26, R21, 0x4, R2 ;  /* 0x00000004151a7825 */ /* 0x008fca00078e0202 */
[----:B------:R1:W-:Y:S02]  /*62700*/  @P5 STG.E desc[UR8][R26.64], R19 ;  /* 0x000000131a005986 */ /* 0x0003e4000c101908 */
[----:B-1----:R-:W-:-:S05]  /*62710*/  IMAD.WIDE R26, R21, 0x4, R4 ;  /* 0x00000004151a7825 */ /* 0x002fca00078e0204 */
[----:B------:R1:W-:Y:S02]  /*62720*/  @P6 STG.E desc[UR8][R26.64], R18 ;  /* 0x000000121a006986 */ /* 0x0003e4000c101908 */
[----:B-1----:R-:W-:-:S05]  /*62730*/  IMAD.WIDE R26, R21, 0x4, R6 ;  /* 0x00000004151a7825 */ /* 0x002fca00078e0206 */
[----:B------:R1:W-:Y:S04]  /*62740*/  @P0 STG.E desc[UR8][R26.64], R17 ;  /* 0x000000111a000986 */ /* 0x0003e8000c101908 */
[----:B-1----:R-:W3:Y:S04]  /*62750*/  LDL.LU R17, [R1+0x888] ;  /* 0x0008880001117983 */ /* 0x002ee80000300800 */
[----:B------:R-:W4:Y:S04]  /*62760*/  LDL.LU R150, [R1+0x688] ;  /* 0x0006880001967983 */ /* 0x000f280000300800 */
[----:B------:R-:W2:Y:S04]  /*62770*/  LDL.LU R148, [R1+0x488] ;  /* 0x0004880001947983 */ /* 0x000ea80000300800 */
[----:B------:R-:W2:Y:S04]  /*62780*/  LDL.LU R251, [R1+0x288] ;  /* 0x0002880001fb7983 */ /* 0x000ea80000300800 */
[----:B------:R-:W4:Y:S04]  /*62790*/  LDL.LU R20, [R1+0x10ec] ;  /* 0x0010ec0001147983 */ /* 0x000f280000300800 */
[----:B------:R-:W2:Y:S01]  /*627a0*/  LDL.LU R19, [R1+0x88] ;  /* 0x0000880001137983 */ /* 0x000ea20000300800 */
[----:B------:R-:W-:-:S03]  /*627b0*/  LOP3.LUT P4, RZ, R14, 0x2, RZ, 0xc0, !PT ;  /* 0x000000020eff7812 */ /* 0x000fc6000788c0ff */
[----:B------:R-:W2:Y:S01]  /*627c0*/  LDL.LU R18, [R1+0xedc] ;  /* 0x000edc0001127983 */ /* 0x000ea20000300800 */
[----:B------:R-:W-:-:S03]  /*627d0*/  IMAD.WIDE R26, R21, 0x4, R8 ;  /* 0x00000004151a7825 */ /* 0x000fc600078e0208 */
[----:B------:R-:W2:Y:S04]  /*627e0*/  LDL.LU R151, [R1+0x10f4] ;  /* 0x0010f40001977983 */ /* 0x000ea80000300800 */
[----:B------:R-:W2:Y:S01]  /*627f0*/  LDL.LU R21, [R1+0x10f8] ;  /* 0x0010f80001157983 */ /* 0x000ea20000300800 */
        /* <DEDUP_REMOVED lines=13> */
[----:B---3--:R1:W-:Y:S04]  /*628d0*/  @P4 STG.E desc[UR8][R26.64], R17 ;  /* 0x000000111a004986 */ /* 0x0083e8000c101908 */
[----:B-1----:R-:W3:Y:S04]  /*628e0*/  LDL.LU R17, [R1+0xc7c] ;  /* 0x000c7c0001117983 */ /* 0x002ee80000300800 */
[----:B------:R-:W3:Y:S04]  /*628f0*/  LDL.LU R140, [R1+0xa7c] ;  /* 0x000a7c00018c7983 */ /* 0x000ee80000300800 */
[----:B------:R-:W3:Y:S04]  /*62900*/  LDL.LU R141, [R1+0x88c] ;  /* 0x00088c00018d7983 */ /* 0x000ee80000300800 */
[----:B------:R-:W3:Y:S04]  /*62910*/  LDL.LU R142, [R1+0x68c] ;  /* 0x00068c00018e7983 */ /* 0x000ee80000300800 */
[----:B------:R-:W3:Y:S01]  /*62920*/  LDL.LU R143, [R1+0x48c] ;  /* 0x00048c00018f7983 */ /* 0x000ee20000300800 */
[----:B------:R-:W-:-:S03]  /*62930*/  LOP3.LUT R11, R11, 0xfeffffff, RZ, 0xc0, !PT ;  /* 0xfeffffff0b0b7812 */ /* 0x000fc600078ec0ff */
[----:B------:R-:W3:Y:S01]  /*62940*/  LDL.LU R155, [R1+0x28c] ;  /* 0x00028c00019b7983 */ /* 0x000ee20000300800 */
[----:B------:R-:W-:Y:S02]  /*62950*/  @P1 LOP3.LUT R11, R11, 0x1000000, RZ, 0xfc, !PT ;  /* 0x010000000b0b1812 */ /* 0x000fe400078efcff */
[C---:B------:R-:W-:Y:S02]  /*62960*/  LOP3.LUT P1, RZ, R14.reuse, 0x100, RZ, 0xc0, !PT ;  /* 0x000001000eff7812 */ /* 0x040fe4000782c0ff */
[C---:B------:R-:W-:Y:S02]  /*62970*/  LOP3.LUT P5, RZ, R14.reuse, 0x4, RZ, 0xc0, !PT ;  /* 0x000000040eff7812 */ /* 0x040fe400078ac0ff */
[----:B------:R-:W-:Y:S01]  /*62980*/  LOP3.LUT P6, RZ, R14, 0x8, RZ, 0xc0, !PT ;  /* 0x000000080eff7812 */ /* 0x000fe200078cc0ff */
[----:B----4-:R-:W-:Y:S01]  /*62990*/  IMAD.WIDE R26, R20, 0x4, R2 ;  /* 0x00000004141a7825 */ /* 0x010fe200078e0202 */
[----:B------:R-:W-:Y:S01]  /*629a0*/  LOP3.LUT R11, R11, 0xfdffffff, RZ, 0xc0, !PT ;  /* 0xfdffffff0b0b7812 */ /* 0x000fe200078ec0ff */
[----:B------:R-:W4:Y:S06]  /*629b0*/  LDL.LU R149, [R1+0x8c] ;  /* 0x00008c0001957983 */ /* 0x000f2c0000300800 */
[----:B------:R-:W-:-:S02]  /*629c0*/  @P1 LOP3.LUT R11, R11, 0x2000000, RZ, 0xfc, !PT ;  /* 0x020000000b0b1812 */ /* 0x000fc400078efcff */
[----:B------:R-:W-:Y:S01]  /*629d0*/  LOP3.LUT P1, RZ, R14, 0x80, RZ, 0xc0, !PT ;  /* 0x000000800eff7812 */ /* 0x000fe2000782c0ff */
[----:B------:R1:W-:Y:S01]  /*629e0*/  @P5 STG.E desc[UR8][R26.64], R150 ;  /* 0x000000961a005986 */ /* 0x0003e2000c101908 */
[----:B------:R-:W-:Y:S01]  /*629f0*/  LOP3.LUT R11, R11, 0xfbffffff, RZ, 0xc0, !PT ;  /* 0xfbffffff0b0b7812 */ /* 0x000fe200078ec0ff */
[----:B-1----:R-:W-:Y:S02]  /*62a00*/  IMAD.WIDE R26, R20, 0x4, R4 ;  /* 0x00000004141a7825 */ /* 0x002fe400078e0204 */
[----:B------:R-:W4:Y:S08]  /*62a10*/  LDL.LU R150, [R1+0xee0] ;  /* 0x000ee00001967983 */ /* 0x000f300000300800 */
[----:B------:R-:W-:-:S02]  /*62a20*/  @P1 LOP3.LUT R11, R11, 0x4000000, RZ, 0xfc, !PT ;  /* 0x040000000b0b1812 */ /* 0x000fc400078efcff */
[C---:B------:R-:W-:Y:S01]  /*62a30*/  LOP3.LUT P1, RZ, R14.reuse, 0x40, RZ, 0xc0, !PT ;  /* 0x000000400eff7812 */ /* 0x040fe2000782c0ff */
[----:B--2---:R1:W-:Y:S01]  /*62a40*/  @P6 STG.E desc[UR8][R26.64], R148 ;  /* 0x000000941a006986 */ /* 0x0043e2000c101908 */
[----:B------:R-:W-:Y:S02]  /*62a50*/  LOP3.LUT P0, RZ, R14, 0x10, RZ, 0xc0, !PT ;  /* 0x000000100eff7812 */ /* 0x000fe4000780c0ff */
[----:B------:R-:W-:Y:S01]  /*62a60*/  LOP3.LUT R11, R11, 0xf7ffffff, RZ, 0xc0, !PT ;  /* 0xf7ffffff0b0b7812 */ /* 0x000fe200078ec0ff */
[----:B-1----:R-:W2:Y:S08]  /*62a70*/  LDL.LU R148, [R1+0xc80] ;  /* 0x000c800001947983 */ /* 0x002eb00000300800 */
[----:B------:R-:W-:-:S02]  /*62a80*/  @P1 LOP3.LUT R11, R11, 0x8000000, RZ, 0xfc, !PT ;  /* 0x080000000b0b1812 */ /* 0x000fc400078efcff */
[----:B------:R-:W-:Y:S01]  /*62a90*/  LOP3.LUT P1, RZ, R14, 0x20, RZ, 0xc0, !PT ;  /* 0x000000200eff7812 */ /* 0x000fe2000782c0ff */
[----:B------:R-:W-:-:S05]  /*62aa0*/  IMAD.WIDE R26, R20, 0x4, R6 ;  /* 0x00000004141a7825 */ /* 0x000fca00078e0206 */
[----:B------:R1:W-:Y:S02]  /*62ab0*/  @P0 STG.E desc[UR8][R26.64], R251 ;  /* 0x000000fb1a000986 */ /* 0x0003e4000c101908 */
[----:B-1----:R-:W-:Y:S02]  /*62ac0*/  IMAD.WIDE R26, R20, 0x4, R8 ;  /* 0x00000004141a7825 */ /* 0x002fe400078e0208 */
[----:B------:R-:W2:Y:S04]  /*62ad0*/  LDL.LU R251, [R1+0xa80] ;  /* 0x000a800001fb7983 */ /* 0x000ea80000300800 */
[----:B------:R1:W-:Y:S01]  /*62ae0*/  @P1 STG.E desc[UR8][R26.64], R19 ;  /* 0x000000131a001986 */ /* 0x0003e2000c101908 */
[----:B------:R-:W-:-:S03]  /*62af0*/  LOP3.LUT P1, RZ, R11, 0x8000000, RZ, 0xc0, !PT ;  /* 0x080000000bff7812 */ /* 0x000fc6000782c0ff */
[----:B------:R-:W2:Y:S01]  /*62b00*/  LDL.LU R20, [R1+0x890] ;  /* 0x0008900001147983 */ /* 0x000ea20000300800 */
[----:B-1----:R-:W-:-:S09]  /*62b10*/  IMAD.WIDE R26, R252, 0x4, R2 ;  /* 0x00000004fc1a7825 */ /* 0x002fd200078e0202 */
[----:B------:R1:W-:Y:S01]  /*62b20*/  @P1 STG.E desc[UR8][R26.64], R18 ;  /* 0x000000121a001986 */ /* 0x0003e2000c101908 */
[----:B------:R-:W-:-:S03]  /*62b30*/  LOP3.LUT P1, RZ, R11, 0x4000000, RZ, 0xc0, !PT ;  /* 0x040000000bff7812 */ /* 0x000fc6000782c0ff */
[----:B-1----:R-:W2:Y:S04]  /*62b40*/  LDL.LU R18, [R1+0x690] ;  /* 0x0006900001127983 */ /* 0x002ea80000300800 */
[----:B------:R-:W2:Y:S01]  /*62b50*/  LDL.LU R19, [R1+0x10fc] ;  /* 0x0010fc0001137983 */ /* 0x000ea20000300800 */
[----:B------:R-:W-:-:S05]  /*62b60*/  IMAD.WIDE R26, R252, 0x4, R4 ;  /* 0x00000004fc1a7825 */ /* 0x000fca00078e0204 */
[----:B---3--:R1:W-:Y:S04]  /*62b70*/  @P1 STG.E desc[UR8][R26.64], R17 ;  /* 0x000000111a001986 */ /* 0x0083e8000c101908 */
[----:B-1----:R-:W3:Y:S01]  /*62b80*/  LDL.LU R17, [R1+0x490] ;  /* 0x0004900001117983 */ /* 0x002ee20000300800 */
[----:B------:R-:W-:Y:S01]  /*62b90*/  LOP3.LUT P1, RZ, R11, 0x2000000, RZ, 0xc0, !PT ;  /* 0x020000000bff7812 */ /* 0x000fe2000782c0ff */
[----:B------:R-:W-:-:S12]  /*62ba0*/  IMAD.WIDE R26, R252, 0x4, R6 ;  /* 0x00000004fc1a7825 */ /* 0x000fd800078e0206 */
[----:B------:R1:W-:Y:S01]  /*62bb0*/  @P1 STG.E desc[UR8][R26.64], R140 ;  /* 0x0000008c1a001986 */ /* 0x0003e2000c101908 */
[----:B------:R-:W-:Y:S01]  /*62bc0*/  LOP3.LUT P1, RZ, R11, 0x1000000, RZ, 0xc0, !PT ;  /* 0x010000000bff7812 */ /* 0x000fe2000782c0ff */
[----:B-1----:R-:W-:-:S12]  /*62bd0*/  IMAD.WIDE R26, R252, 0x4, R8 ;  /* 0x00000004fc1a7825 */ /* 0x002fd800078e0208 */
[----:B------:R1:W-:Y:S01]  /*62be0*/  @P1 STG.E desc[UR8][R26.64], R141 ;  /* 0x0000008d1a001986 */ /* 0x0003e2000c101908 */
[----:B------:R-:W-:Y:S01]  /*62bf0*/  LOP3.LUT P1, RZ, R11, 0x800000, RZ, 0xc0, !PT ;  /* 0x008000000bff7812 */ /* 0x000fe2000782c0ff */
[----:B-1----:R-:W-:Y:S01]  /*62c00*/  IMAD.WIDE R26, R151, 0x4, R2 ;  /* 0x00000004971a7825 */ /* 0x002fe200078e0202 */
[----:B------:R-:W-:Y:S01]  /*62c10*/  LOP3.LUT P2, RZ, R14, 0x4000, RZ, 0xc0, !PT ;  /* 0x000040000eff7812 */ /* 0x000fe2000784c0ff */
[----:B------:R-:W3:Y:S10]  /*62c20*/  LDL.LU R141, [R1+0x1104] ;  /* 0x00110400018d7983 */ /* 0x000ef40000300800 */
        /* <DEDUP_REMOVED lines=8> */
[----:B------:R-:W-:Y:S01]  /*62cb0*/  LOP3.LUT P3, RZ, R14, 0x8000, RZ, 0xc0, !PT ;  /* 0x000080000eff7812 */ /* 0x000fe2000786c0ff */
[----:B-1----:R-:W-:-:S10]  /*62cc0*/  IMAD.WIDE R26, R151, 0x4, R8 ;  /* 0x00000004971a7825 */ /* 0x002fd400078e0208 */
[----:B----4-:R1:W-:Y:S02]  /*62cd0*/  @P1 STG.E desc[UR8][R26.64], R149 ;  /* 0x000000951a001986 */ /* 0x0103e4000c101908 */
[----:B-1----:R-:W-:-:S05]  /*62ce0*/  IMAD.WIDE R26, R21, 0x4, R2 ;  /* 0x00000004151a7825 */ /* 0x002fca00078e0202 */
[----:B------:R1:W-:Y:S02]  /*62cf0*/  @P2 STG.E desc[UR8][R26.64], R150 ;  /* 0x000000961a002986 */ /* 0x0003e4000c101908 */
[----:B-1----:R-:W-:-:S05]  /*62d00*/  IMAD.WIDE R26, R21, 0x4, R4 ;  /* 0x00000004151a7825 */ /* 0x002fca00078e0204 */
[----:B--2---:R1:W-:Y:S04]  /*62d10*/  @P3 STG.E desc[UR8][R26.64], R148 ;  /* 0x000000941a003986 */ /* 0x0043e8000c101908 */
[----:B-1----:R-:W2:Y:S01]  /*62d20*/  LDL.LU R148, [R1+0x290] ;  /* 0x0002900001947983 */ /* 0x002ea20000300800 */
[C---:B------:R-:W-:Y:S02]  /*62d30*/  LOP3.LUT P4, RZ, R14.reuse, 0x10000, RZ, 0xc0, !PT ;  /* 0x000100000eff7812 */ /* 0x040fe4000788c0ff */
[C---:B------:R-:W-:Y:S01]  /*62d40*/  LOP3.LUT P5, RZ, R14.reuse, 0x20000, RZ, 0xc0, !PT ;  /* 0x000200000eff7812 */ /* 0x040fe200078ac0ff */
[----:B------:R-:W-:Y:S01]  /*62d50*/  IMAD.WIDE R26, R21, 0x4, R6 ;  /* 0x00000004151a7825 */ /* 0x000fe200078e0206 */
[C---:B------:R-:W-:Y:S02]  /*62d60*/  LOP3.LUT P6, RZ, R14.reuse, 0x40000, RZ, 0xc0, !PT ;  /* 0x000400000eff7812 */ /* 0x040fe400078cc0ff */
[----:B------:R-:W-:-:S07]  /*62d70*/  LOP3.LUT P0, RZ, R14, 0x80000, RZ, 0xc0, !PT ;  /* 0x000800000eff7812 */ /* 0x000fce000780c0ff */
[----:B------:R1:W-:Y:S02]  /*62d80*/  @P4 STG.E desc[UR8][R26.64], R251 ;  /* 0x000000fb1a004986 */ /* 0x0003e4000c101908 */
[----:B-1----:R-:W-:Y:S02]  /*62d90*/  IMAD.WIDE R26, R21, 0x4, R8 ;  /* 0x00000004151a7825 */ /* 0x002fe400078e0208 */
[----:B------:R-:W4:Y:S04]  /*62da0*/  LDL.LU R251, [R1+0x90] ;  /* 0x0000900001fb7983 */ /* 0x000f280000300800 */
[----:B------:R1:W-:Y:S04]  /*62db0*/  @P5 STG.E desc[UR8][R26.64], R20 ;  /* 0x000000141a005986 */ /* 0x0003e8000c101908 */
[----:B------:R-:W4:Y:S01]  /*62dc0*/  LDL.LU R21, [R1+0xee4] ;  /* 0x000ee40001157983 */ /* 0x000f220000300800 */
[----:B-1----:R-:W-:-:S03]  /*62dd0*/  IMAD.WIDE R26, R19, 0x4, R2 ;  /* 0x00000004131a7825 */ /* 0x002fc600078e0202 */
[----:B------:R-:W4:Y:S04]  /*62de0*/  LDL.LU R20, [R1+0xc84] ;  /* 0x000c840001147983 */ /* 0x000f280000300800 */
[----:B------:R1:W-:Y:S02]  /*62df0*/  @P6 STG.E desc[UR8][R26.64], R18 ;  /* 0x000000121a006986 */ /* 0x0003e4000c101908 */
[----:B-1----:R-:W-:Y:S02]  /*62e00*/  IMAD.WIDE R26, R19, 0x4, R4 ;  /* 0x00000004131a7825 */ /* 0x002fe400078e0204 */
[----:B------:R-:W4:Y:S04]  /*62e10*/  LDL.LU R18, [R1+0xa84] ;  /* 0x000a840001127983 */ /* 0x000f280000300800 */
[----:B---3--:R1:W-:Y:S04]  /*62e20*/  @P0 STG.E desc[UR8][R26.64], R17 ;  /* 0x000000111a000986 */ /* 0x0083e8000c101908 */
[----:B-1----:R-:W3:Y:S01]  /*62e30*/  LDL.LU R17, [R1+0x1100] ;  /* 0x0011000001117983 */ /* 0x002ee20000300800 */
[----:B------:R-:W-:-:S03]  /*62e40*/  LOP3.LUT P1, RZ, R15, 0x1, RZ, 0xc0, !PT ;  /* 0x000000010fff7812 */ /* 0x000fc6000782c0ff */
[----:B------:R-:W3:Y:S01]  /*62e50*/  LDL.LU R10, [R1+0x894] ;  /* 0x00089400010a7983 */ /* 0x000ee20000300800 */
[----:B------:R-:W-:-:S03]  /*62e60*/  LOP3.LUT R11, R11, 0xffffefff, RZ, 0xc0, !PT ;  /* 0xffffefff0b0b7812 */ /* 0x000fc600078ec0ff */
[----:B------:R-:W3:Y:S04]  /*62e70*/  LDL.LU R25, [R1+0x694] ;  /* 0x0006940001197983 */ /* 0x000ee80000300800 */
[----:B------:R-:W3:Y:S02]  /*62e80*/  LDL.LU R140, [R1+0x494] ;  /* 0x00049400018c7983 */ /* 0x000ee40000300800 */
[----:B------:R-:W-:Y:S02]  /*62e90*/  @P1 LOP3.LUT R11, R11, 0x1000, RZ, 0xfc, !PT ;  /* 0x000010000b0b1812 */ /* 0x000fe400078efcff */
[----:B------:R-:W-:Y:S01]  /*62ea0*/  LOP3.LUT P1, RZ, R14, 0x80000000, RZ, 0xc0, !PT ;  /* 0x800000000eff7812 */ /* 0x000fe2000782c0ff */
[----:B------:R-:W3:Y:S01]  /*62eb0*/  LDL.LU R252, [R1+0x294] ;  /* 0x0002940001fc7983 */ /* 0x000ee20000300800 */
[----:B------:R-:W-:-:S02]  /*62ec0*/  LOP3.LUT R11, R11, 0xffffdfff, RZ, 0xc0, !PT ;  /* 0xffffdfff0b0b7812 */ /* 0x000fc400078ec0ff */
[C---:B------:R-:W-:Y:S01]  /*62ed0*/  LOP3.LUT P4, RZ, R14.reuse, 0x100000, RZ, 0xc0, !PT ;  /* 0x001000000eff7812 */ /* 0x040fe2000788c0ff */
[----:B------:R-:W-:Y:S01]  /*62ee0*/  IMAD.WIDE R26, R19, 0x4, R6 ;  /* 0x00000004131a7825 */ /* 0x000fe200078e0206 */
[----:B------:R-:W3:Y:S04]  /*62ef0*/  LDL.LU R143, [R1+0xee8] ;  /* 0x000ee800018f7983 */ /* 0x000ee80000300800 */
[----:B------:R-:W3:Y:S03]  /*62f00*/  LDL.LU R155, [R1+0xc88] ;  /* 0x000c8800019b7983 */ /* 0x000ee60000300800 */
[----:B------:R-:W-:Y:S01]  /*62f10*/  @P1 LOP3.LUT R11, R11, 0x2000, RZ, 0xfc, !PT ;  /* 0x000020000b0b1812 */ /* 0x000fe200078efcff */
[----:B------:R-:W3:Y:S01]  /*62f20*/  LDL.LU R151, [R1+0xa88] ;  /* 0x000a880001977983 */ /* 0x000ee20000300800 */
[----:B------:R-:W-:-:S02]  /*62f30*/  LOP3.LUT P1, RZ, R14, 0x40000000, RZ, 0xc0, !PT ;  /* 0x400000000eff7812 */ /* 0x000fc4000782c0ff */
[----:B------:R-:W-:Y:S01]  /*62f40*/  LOP3.LUT R11, R11, 0xffffbfff, RZ, 0xc0, !PT ;  /* 0xffffbfff0b0b7812 */ /* 0x000fe200078ec0ff */
[----:B------:R-:W3:Y:S04]  /*62f50*/  LDL.LU R149, [R1+0x1108] ;  /* 0x0011080001957983 */ /* 0x000ee80000300800 */
[----:B------:R-:W3:Y:S06]  /*62f60*/  LDL.LU R150, [R1+0x898] ;  /* 0x0008980001967983 */ /* 0x000eec0000300800 */
        /* <DEDUP_REMOVED lines=11> */
[----:B------:R-:W-:Y:S01]  /*63020*/  LOP3.LUT R11, R11, 0xfffbffff, RZ, 0xc0, !PT ;  /* 0xfffbffff0b0b7812 */ /* 0x000fe200078ec0ff */
[----:B--2---:R1:W-:Y:S02]  /*63030*/  @P4 STG.E desc[UR8][R26.64], R148 ;  /* 0x000000941a004986 */ /* 0x0043e4000c101908 */
[----:B-1----:R-:W-:Y:S02]  /*63040*/  IMAD.WIDE R26, R19, 0x4, R8 ;  /* 0x00000004131a7825 */ /* 0x002fe400078e0208 */
[----:B------:R-:W2:Y:S04]  /*63050*/  LDL.LU R19, [R1+0x110c] ;  /* 0x00110c0001137983 */ /* 0x000ea80000300800 */
[----:B------:R-:W2:Y:S01]  /*63060*/  LDL.LU R142, [R1+0x94] ;  /* 0x00009400018e7983 */ /* 0x000ea20000300800 */
[----:B------:R-:W-:-:S02]  /*63070*/  LOP3.LUT P5, RZ, R14, 0x200000, RZ, 0xc0, !PT ;  /* 0x002000000eff7812 */ /* 0x000fc400078ac0ff */
[----:B------:R-:W-:Y:S01]  /*63080*/  @P1 LOP3.LUT R11, R11, 0x40000, RZ, 0xfc, !PT ;  /* 0x000400000b0b1812 */ /* 0x000fe200078efcff */
[----:B------:R-:W2:Y:S01]  /*63090*/  LDL.LU R148, [R1+0x698] ;  /* 0x0006980001947983 */ /* 0x000ea20000300800 */
[C---:B------:R-:W-:Y:S02]  /*630a0*/  LOP3.LUT P1, RZ, R14.reuse, 0x2000000, RZ, 0xc0, !PT ;  /* 0x020000000eff7812 */ /* 0x040fe4000782c0ff */
[C---:B------:R-:W-:Y:S02]  /*630b0*/  LOP3.LUT P6, RZ, R14.reuse, 0x400000, RZ, 0xc0, !PT ;  /* 0x004000000eff7812 */ /* 0x040fe400078cc0ff */
[----:B------:R-:W-:Y:S02]  /*630c0*/  LOP3.LUT P0, RZ, R14, 0x800000, RZ, 0xc0, !PT ;  /* 0x008000000eff7812 */ /* 0x000fe4000780c0ff */
[----:B------:R-:W-:-:S03]  /*630d0*/  LOP3.LUT R11, R11, 0xfff7ffff, RZ, 0xc0, !PT ;  /* 0xfff7ffff0b0b7812 */ /* 0x000fc600078ec0ff */
[----:B----4-:R3:W-:Y:S04]  /*630e0*/  @P5 STG.E desc[UR8][R26.64], R251 ;  /* 0x000000fb1a005986 */ /* 0x0107e8000c101908 */
[----:B------:R-:W-:Y:S02]  /*630f0*/  @P1 LOP3.LUT R11, R11, 0x80000, RZ, 0xfc, !PT ;  /* 0x000800000b0b1812 */ /* 0x000fe400078efcff */
[----:B------:R-:W-:Y:S01]  /*63100*/  LOP3.LUT P1, RZ, R14, 0x1000000, RZ, 0xc0, !PT ;  /* 0x010000000eff7812 */ /* 0x000fe2000782c0ff */
[----:B---3--:R-:W-:-:S05]  /*63110*/  IMAD.WIDE R26, R17, 0x4, R2 ;  /* 0x00000004111a7825 */ /* 0x008fca00078e0202 */
[----:B------:R1:W-:Y:S02]  /*63120*/  @P6 STG.E desc[UR8][R26.64], R21 ;  /* 0x000000151a006986 */ /* 0x0003e4000c101908 */
[C---:B-1----:R-:W-:Y:S02]  /*63130*/  IMAD.WIDE R26, R17.reuse, 0x4, R4 ;  /* 0x00000004111a7825 */ /* 0x042fe400078e0204 */
[----:B------:R-:W3:Y:S04]  /*63140*/  LDL.LU R21, [R1+0x498] ;  /* 0x0004980001157983 */ /* 0x000ee80000300800 */
        /* <DEDUP_REMOVED lines=21> */
[----:B--2---:R1:W-:Y:S01]  /*632a0*/  @P1 STG.E desc[UR8][R26.64], R142 ;  /* 0x0000008e1a001986 */ /* 0x0043e2000c101908 */
        /* <DEDUP_REMOVED lines=19> */
[----:B------:R-:W-:-:S04]  /*633e0*/  LOP3.LUT P0, RZ, R15, 0x40, RZ, 0xc0, !PT ;  /* 0x000000400fff7812 */ /* 0x000fc8000780c0ff */
[----:B---3--:R1:W-:Y:S02]  /*633f0*/  @P4 STG.E desc[UR8][R26.64], R21 ;  /* 0x000000151a004986 */ /* 0x0083e4000c101908 */
[----:B-1----:R-:W-:-:S05]  /*63400*/  IMAD.WIDE R26, R19, 0x4, R6 ;  /* 0x00000004131a7825 */ /* 0x002fca00078e0206 */
[----:B----4-:R1:W-:Y:S02]  /*63410*/  @P5 STG.E desc[UR8][R26.64], R20 ;  /* 0x000000141a005986 */ /* 0x0103e4000c101908 */
[----:B-1----:R-:W-:-:S05]  /*63420*/  IMAD.WIDE R26, R19, 0x4, R8 ;  /* 0x00000004131a7825 */ /* 0x002fca00078e0208 */
[----:B------:R1:W-:Y:S02]  /*63430*/  @P6 STG.E desc[UR8][R26.64], R18 ;  /* 0x000000121a006986 */ /* 0x0003e4000c101908 */
[----:B-1----:R-:W-:-:S05]  /*63440*/  IMAD.WIDE R26, R251, 0x4, R2 ;  /* 0x00000004fb1a7825 */ /* 0x002fca00078e0202 */
[----:B------:R1:W-:Y:S04]  /*63450*/  @P0 STG.E desc[UR8][R26.64], R17 ;  /* 0x000000111a000986 */ /* 0x0003e8000c101908 */
[----:B-1----:R-:W2:Y:S04]  /*63460*/  LDL.LU R17, [R1+0xc8c] ;  /* 0x000c8c0001117983 */ /* 0x002ea80000300800 */
[----:B------:R-:W3:Y:S04]  /*63470*/  LDL.LU R148, [R1+0xa8c] ;  /* 0x000a8c0001947983 */ /* 0x000ee80000300800 */
[----:B------:R-:W4:Y:S04]  /*63480*/  LDL.LU R21, [R1+0x89c] ;  /* 0x00089c0001157983 */ /* 0x000f280000300800 */
[----:B------:R-:W4:Y:S04]  /*63490*/  LDL.LU R18, [R1+0x69c] ;  /* 0x00069c0001127983 */ /* 0x000f280000300800 */
[----:B------:R-:W4:Y:S04]  /*634a0*/  LDL.LU R20, [R1+0x49c] ;  /* 0x00049c0001147983 */ /* 0x000f280000300800 */
[----:B------:R-:W4:Y:S04]  /*634b0*/  LDL.LU R19, [R1+0x29c] ;  /* 0x00029c0001137983 */ /* 0x000f280000300800 */
[----:B------:R-:W4:Y:S01]  /*634c0*/  LDL.LU R140, [R1+0x1114] ;  /* 0x00111400018c7983 */ /* 0x000f220000300800 */
[----:B------:R-:W-:-:S02]  /*634d0*/  LOP3.LUT P1, RZ, R15, 0x80000, RZ, 0xc0, !PT ;  /* 0x000800000fff7812 */ /* 0x000fc4000782c0ff */
[----:B------:R-:W-:Y:S02]  /*634e0*/  LOP3.LUT R11, R11, 0xffffffef, RZ, 0xc0, !PT ;  /* 0xffffffef0b0b7812 */ /* 0x000fe400078ec0ff */
[----:B------:R-:W-:Y:S01]  /*634f0*/  LOP3.LUT P4, RZ, R15, 0x80, RZ, 0xc0, !PT ;  /* 0x000000800fff7812 */ /* 0x000fe2000788c0ff */
[----:B------:R-:W-:-:S08]  /*63500*/  IMAD.WIDE R26, R251, 0x4, R4 ;  /* 0x00000004fb1a7825 */ /* 0x000fd000078e0204 */
        /* <DEDUP_REMOVED lines=23> */
[----:B------:R-:W-:-:S11]  /*63680*/  LOP3.LUT R11, R11, 0xfffff7ff, RZ, 0xc0, !PT ;  /* 0xfffff7ff0b0b7812 */ /* 0x000fd600078ec0ff */
[----:B------:R-:W-:Y:S02]  /*63690*/  @P1 LOP3.LUT R11, R11, 0x800, RZ, 0xfc, !PT ;  /* 0x000008000b0b1812 */ /* 0x000fe400078efcff */
[----:B------:R-:W-:Y:S01]  /*636a0*/  LOP3.LUT P1, RZ, R15, 0x800, RZ, 0xc0, !PT ;  /* 0x000008000fff7812 */ /* 0x000fe2000782c0ff */
[----:B--2---:R1:W-:Y:S04]  /*636b0*/  @P4 STG.E desc[UR8][R26.64], R17 ;  /* 0x000000111a004986 */ /* 0x0043e8000c101908 */
[----:B-1----:R-:W2:Y:S04]  /*636c0*/  LDL.LU R17, [R1+0x9c] ;  /* 0x00009c0001117983 */ /* 0x002ea80000300800 */
[----:B------:R-:W2:Y:S04]  /*636d0*/  LDL.LU R143, [R1+0x1118] ;  /* 0x00111800018f7983 */ /* 0x000ea80000300800 */
[----:B------:R-:W2:Y:S04]  /*636e0*/  LDL.LU R252, [R1+0xef0] ;  /* 0x000ef00001fc7983 */ /* 0x000ea80000300800 */
[----:B------:R-:W2:Y:S04]  /*636f0*/  LDL.LU R141, [R1+0xc90] ;  /* 0x000c9000018d7983 */ /* 0x000ea80000300800 */
[----:B------:R-:W2:Y:S01]  /*63700*/  LDL.LU R142, [R1+0xa90] ;  /* 0x000a9000018e7983 */ /* 0x000ea20000300800 */
[----:B------:R-:W-:-:S03]  /*63710*/  IMAD.WIDE R26, R251, 0x4, R6 ;  /* 0x00000004fb1a7825 */ /* 0x000fc600078e0206 */
[----:B------:R-:W2:Y:S04]  /*63720*/  LDL.LU R155, [R1+0x8a0] ;  /* 0x0008a000019b7983 */ /* 0x000ea80000300800 */
[----:B---3--:R1:W-:Y:S04]  /*63730*/  @P5 STG.E desc[UR8][R26.64], R148 ;  /* 0x000000941a005986 */ /* 0x0083e8000c101908 */
[----:B-1----:R-:W3:Y:S04]  /*63740*/  LDL.LU R148, [R1+0x111c] ;  /* 0x00111c0001947983 */ /* 0x002ee80000300800 */
[----:B------:R-:W3:Y:S01]  /*63750*/  LDL.LU R151, [R1+0x6a0] ;  /* 0x0006a00001977983 */ /* 0x000ee20000300800 */
[----:B------:R-:W-:-:S03]  /*63760*/  IMAD.WIDE R26, R251, 0x4, R8 ;  /* 0x00000004fb1a7825 */ /* 0x000fc600078e0208 */
[----:B------:R-:W3:Y:S04]  /*63770*/  LDL.LU R149, [R1+0x4a0] ;  /* 0x0004a00001957983 */ /* 0x000ee80000300800 */
[----:B----4-:R1:W-:Y:S02]  /*63780*/  @P6 STG.E desc[UR8][R26.64], R21 ;  /* 0x000000151a006986 */ /* 0x0103e4000c101908 */
[----:B-1----:R-:W-:-:S05]  /*63790*/  IMAD.WIDE R26, R140, 0x4, R2 ;  /* 0x000000048c1a7825 */ /* 0x002fca00078e0202 */
[----:B------:R1:W-:Y:S04]  /*637a0*/  @P0 STG.E desc[UR8][R26.64], R18 ;  /* 0x000000121a000986 */ /* 0x0003e8000c101908 */
[----:B-1----:R-:W4:Y:S04]  /*637b0*/  LDL.LU R18, [R1+0x1120] ;  /* 0x0011200001127983 */ /* 0x002f280000300800 */
[----:B------:R-:W4:Y:S01]  /*637c0*/  LDL.LU R150, [R1+0x2a0] ;  /* 0x0002a00001967983 */ /* 0x000f220000300800 */
[----:B------:R-:W-:-:S03]  /*637d0*/  IMAD.WIDE R26, R140, 0x4, R4 ;  /* 0x000000048c1a7825 */ /* 0x000fc600078e0204 */
[----:B------:R-:W4:Y:S04]  /*637e0*/  LDL.LU R251, [R1+0xa0] ;  /* 0x0000a00001fb7983 */ /* 0x000f280000300800 */
[----:B------:R1:W-:Y:S01]  /*637f0*/  @P1 STG.E desc[UR8][R26.64], R20 ;  /* 0x000000141a001986 */ /* 0x0003e2000c101908 */
[----:B------:R-:W-:-:S03]  /*63800*/  LOP3.LUT P1, RZ, R11, 0x800, RZ, 0xc0, !PT ;  /* 0x000008000bff7812 */ /* 0x000fc6000782c0ff */
[----:B------:R-:W4:Y:S01]  /*63810*/  LDL.LU R21, [R1+0xef4] ;  /* 0x000ef40001157983 */ /* 0x000f220000300800 */
[----:B-1----:R-:W-:-:S03]  /*63820*/  IMAD.WIDE R26, R140, 0x4, R6 ;  /* 0x000000048c1a7825 */ /* 0x002fc600078e0206 */
[----:B------:R-:W4:Y:S06]  /*63830*/  LDL.LU R20, [R1+0xc94] ;  /* 0x000c940001147983 */ /* 0x000f2c0000300800 */
[----:B------:R1:W-:Y:S04]  /*63840*/  @P1 STG.E desc[UR8][R26.64], R19 ;  /* 0x000000131a001986 */ /* 0x0003e8000c101908 */
[----:B-1----:R-:W4:Y:S01]  /*63850*/  LDL.LU R19, [R1+0xa94] ;  /* 0x000a940001137983 */ /* 0x002f220000300800 */
[----:B------:R-:W-:Y:S01]  /*63860*/  LOP3.LUT P1, RZ, R11, 0x400, RZ, 0xc0, !PT ;  /* 0x000004000bff7812 */ /* 0x000fe2000782c0ff */
[----:B------:R-:W-:Y:S01]  /*63870*/  IMAD.WIDE R26, R140, 0x4, R8 ;  /* 0x000000048c1a7825 */ /* 0x000fe200078e0208 */
[----:B------:R-:W-:-:S02]  /*63880*/  LOP3.LUT P2, RZ, R15, 0x100000, RZ, 0xc0, !PT ;  /* 0x001000000fff7812 */ /* 0x000fc4000784c0ff */
[C---:B------:R-:W-:Y:S02]  /*63890*/  LOP3.LUT P3, RZ, R15.reuse, 0x200000, RZ, 0xc0, !PT ;  /* 0x002000000fff7812 */ /* 0x040fe4000786c0ff */
[C---:B------:R-:W-:Y:S02]  /*638a0*/  LOP3.LUT P4, RZ, R15.reuse, 0x400000, RZ, 0xc0, !PT ;  /* 0x004000000fff7812 */ /* 0x040fe4000788c0ff */
[C---:B------:R-:W-:Y:S02]  /*638b0*/  LOP3.LUT P5, RZ, R15.reuse, 0x800000, RZ, 0xc0, !PT ;  /* 0x008000000fff7812 */ /* 0x040fe400078ac0ff */
[----:B------:R-:W-:-:S03]  /*638c0*/  LOP3.LUT P6, RZ, R15, 0x1000000, RZ, 0xc0, !PT ;  /* 0x010000000fff7812 */ /* 0x000fc600078cc0ff */
[----:B--2---:R1:W-:Y:S01]  /*638d0*/  @P1 STG.E desc[UR8][R26.64], R17 ;  /* 0x000000111a001986 */ /* 0x0043e2000c101908 */
[----:B------:R-:W-:Y:S01]  /*638e0*/  LOP3.LUT P1, RZ, R11, 0x200, RZ, 0xc0, !PT ;  /* 0x000002000bff7812 */ /* 0x000fe2000782c0ff */
[----:B-1----:R-:W-:Y:S02]  /*638f0*/  IMAD.WIDE R26, R143, 0x4, R2 ;  /* 0x000000048f1a7825 */ /* 0x002fe400078e0202 */
[----:B------:R-:W2:Y:S10]  /*63900*/  LDL.LU R17, [R1+0x8a4] ;  /* 0x0008a40001117983 */ /* 0x000eb40000300800 */
[----:B------:R1:W-:Y:S01]  /*63910*/  @P1 STG.E desc[UR8][R26.64], R252 ;  /* 0x000000fc1a001986 */ /* 0x0003e2000c101908 */
[----:B------:R-:W-:Y:S01]  /*63920*/  LOP3.LUT P1, RZ, R11, 0x100, RZ, 0xc0, !PT ;  /* 0x000001000bff7812 */ /* 0x000fe2000782c0ff */
[----:B-1----:R-:W-:-:S12]  /*63930*/  IMAD.WIDE R26, R143, 0x4, R4 ;  /* 0x000000048f1a7825 */ /* 0x002fd800078e0204 */
[----:B------:R1:W-:Y:S01]  /*63940*/  @P1 STG.E desc[UR8][R26.64], R141 ;  /* 0x0000008d1a001986 */ /* 0x0003e2000c101908 */
        /* <DEDUP_REMOVED lines=8> */
[----:B---3--:R-:W-:-:S12]  /*639d0*/  IMAD.WIDE R26, R148, 0x4, R2 ;  /* 0x00000004941a7825 */ /* 0x008fd800078e0202 */
[----:B------:R1:W-:Y:S01]  /*639e0*/  @P1 STG.E desc[UR8][R26.64], R151 ;  /* 0x000000971a001986 */ /* 0x0003e2000c101908 */
[----:B------:R-:W-:Y:S01]  /*639f0*/  LOP3.LUT P1, RZ, R11, 0x10, RZ, 0xc0, !PT ;  /* 0x000000100bff7812 */ /* 0x000fe2000782c0ff */
[----:B-1----:R-:W-:-:S12]  /*63a00*/  IMAD.WIDE R26, R148, 0x4, R4 ;  /* 0x00000004941a7825 */ /* 0x002fd800078e0204 */
[----:B------:R1:W-:Y:S02]  /*63a10*/  @P1 STG.E desc[UR8][R26.64], R149 ;  /* 0x000000951a001986 */ /* 0x0003e4000c101908 */
[----:B-1----:R-:W-:-:S05]  /*63a20*/  IMAD.WIDE R26, R148, 0x4, R6 ;  /* 0x00000004941a7825 */ /* 0x002fca00078e0206 */
[----:B----4-:R1:W-:Y:S02]  /*63a30*/  @P2 STG.E desc[UR8][R26.64], R150 ;  /* 0x000000961a002986 */ /* 0x0103e4000c101908 */
        /* <DEDUP_REMOVED lines=8> */
[----:B-1----:R-:W-:Y:S02]  /*63ac0*/  IMAD.WIDE R26, R18, 0x4, R8 ;  /* 0x00000004121a7825 */ /* 0x002fe400078e0208 */
[----:B------:R-:W3:Y:S04]  /*63ad0*/  LDL.LU R18, [R1+0x6a4] ;  /* 0x0006a40001127983 */ /* 0x000ee80000300800 */
[----:B------:R-:W4:Y:S04]  /*63ae0*/  LDL.LU R21, [R1+0x4a4] ;  /* 0x0004a40001157983 */ /* 0x000f280000300800 */
[----:B------:R-:W4:Y:S04]  /*63af0*/  LDL.LU R20, [R1+0x2a4] ;  /* 0x0002a40001147983 */ /* 0x000f280000300800 */
[----:B------:R-:W3:Y:S01]  /*63b00*/  LDL.LU R19, [R1+0x1124] ;  /* 0x0011240001137983 */ /* 0x000ee20000300800 */
[----:B------:R-:W-:-:S02]  /*63b10*/  LOP3.LUT P1, RZ, R16, 0x40, RZ, 0xc0, !PT ;  /* 0x0000004010ff7812 */ /* 0x000fc4000782c0ff */
[----:B------:R-:W-:Y:S01]  /*63b20*/  LOP3.LUT R12, R12, 0xefffffff, RZ, 0xc0, !PT ;  /* 0xefffffff0c0c7812 */ /* 0x000fe200078ec0ff */
[----:B------:R-:W4:Y:S10]  /*63b30*/  LDL.LU R251, [R1+0xa4] ;  /* 0x0000a40001fb7983 */ /* 0x000f340000300800 */
        /* <DEDUP_REMOVED lines=18> */
[----:B------:R-:W-:Y:S01]  /*63c60*/  LOP3.LUT R11, R11, 0xfffffffb, RZ, 0xc0, !PT ;  /* 0xfffffffb0b0b7812 */ /* 0x000fe200078ec0ff */
[----:B--2---:R1:W-:Y:S10]  /*63c70*/  @P0 STG.E desc[UR8][R26.64], R17 ;  /* 0x000000111a000986 */ /* 0x0043f4000c101908 */
[----:B------:R-:W-:-:S02]  /*63c80*/  @P1 LOP3.LUT R11, R11, 0x4, RZ, 0xfc, !PT ;  /* 0x000000040b0b1812 */ /* 0x000fc400078efcff */
[C---:B------:R-:W-:Y:S01]  /*63c90*/  LOP3.LUT P1, RZ, R15.reuse, 0x80000000, RZ, 0xc0, !PT ;  /* 0x800000000fff7812 */ /* 0x040fe2000782c0ff */
[----:B-1----:R-:W2:Y:S04]  /*63ca0*/  LDL.LU R17, [R1+0xef8] ;  /* 0x000ef80001117983 */ /* 0x002ea80000300800 */
[----:B------:R-:W2:Y:S01]  /*63cb0*/  LDL.LU R27, [R1+0x1128] ;  /* 0x00112800011b7983 */ /* 0x000ea20000300800 */
[----:B------:R-:W-:Y:S02]  /*63cc0*/  LOP3.LUT P4, RZ, R15, 0x4000000, RZ, 0xc0, !PT ;  /* 0x040000000fff7812 */ /* 0x000fe4000788c0ff */
[----:B------:R-:W-:Y:S02]  /*63cd0*/  LOP3.LUT R11, R11, 0xfffffff7, RZ, 0xc0, !PT ;  /* 0xfffffff70b0b7812 */ /* 0x000fe400078ec0ff */
[----:B------:R-:W-:-:S03]  /*63ce0*/  LOP3.LUT P5, RZ, R15, 0x8000000, RZ, 0xc0, !PT ;  /* 0x080000000fff7812 */ /* 0x000fc600078ac0ff */
[----:B------:R-:W-:Y:S02]  /*63cf0*/  @P1 LOP3.LUT R11, R11, 0x8, RZ, 0xfc, !PT ;  /* 0x000000080b0b1812 */ /* 0x000fe400078efcff */
[C---:B------:R-:W-:Y:S02]  /*63d00*/  LOP3.LUT P6, RZ, R15.reuse, 0x10000000, RZ, 0xc0, !PT ;  /* 0x100000000fff7812 */ /* 0x040fe400078cc0ff */
[C---:B------:R-:W-:Y:S02]  /*63d10*/  LOP3.LUT P0, RZ, R15.reuse, 0x20000000, RZ, 0xc0, !PT ;  /* 0x200000000fff7812 */ /* 0x040fe4000780c0ff */
[----:B------:R-:W-:Y:S01]  /*63d20*/  LOP3.LUT P1, RZ, R15, 0x40000000, RZ, 0xc0, !PT ;  /* 0x400000000fff7812 */ /* 0x000fe2000782c0ff */
[----:B---3--:R-:W-:-:S05]  /*63d30*/  IMAD.WIDE R14, R19, 0x4, R2 ;  /* 0x00000004130e7825 */ /* 0x008fca00078e0202 */
[----:B------:R1:W-:Y:S04]  /*63d40*/  @P4 STG.E desc[UR8][R14.64], R18 ;  /* 0x000000120e004986 */ /* 0x0003e8000c101908 */
[----:B-1----:R-:W3:Y:S04]  /*63d50*/  LDL.LU R18, [R1+0xc98] ;  /* 0x000c980001127983 */ /* 0x002ee80000300800 */
[----:B------:R-:W3:Y:S04]  /*63d60*/  LDL.LU R26, [R1+0xa98] ;  /* 0x000a9800011a7983 */ /* 0x000ee80000300800 */
        /* <DEDUP_REMOVED lines=8> */
[----:B------:R-:W3:Y:S01]  /*63df0*/  LDL.LU R150, [R1+0x1130] ;  /* 0x0011300001967983 */ /* 0x000ee20000300800 */
[----:B------:R-:W-:-:S03]  /*63e00*/  IMAD.WIDE R14, R19, 0x4, R4 ;  /* 0x00000004130e7825 */ /* 0x000fc600078e0204 */
[----:B------:R-:W3:Y:S04]  /*63e10*/  LDL.LU R148, [R1+0x8ac] ;  /* 0x0008ac0001947983 */ /* 0x000ee80000300800 */
[----:B----4-:R1:W-:Y:S02]  /*63e20*/  @P5 STG.E desc[UR8][R14.64], R21 ;  /* 0x000000150e005986 */ /* 0x0103e4000c101908 */
[C---:B-1----:R-:W-:Y:S02]  /*63e30*/  IMAD.WIDE R14, R19.reuse, 0x4, R6 ;  /* 0x00000004130e7825 */ /* 0x042fe400078e0206 */
[----:B------:R-:W4:Y:S04]  /*63e40*/  LDL.LU R21, [R1+0x6ac] ;  /* 0x0006ac0001157983 */ /* 0x000f280000300800 */
[----:B------:R1:W-:Y:S02]  /*63e50*/  @P6 STG.E desc[UR8][R14.64], R20 ;  /* 0x000000140e006986 */ /* 0x0003e4000c101908 */
[----:B-1----:R-:W-:-:S02]  /*63e60*/  IMAD.WIDE R14, R19, 0x4, R8 ;  /* 0x00000004130e7825 */ /* 0x002fc400078e0208 */
[----:B------:R-:W4:Y:S04]  /*63e70*/  LDL.LU R20, [R1+0x4ac] ;  /* 0x0004ac0001147983 */ /* 0x000f280000300800 */
[----:B------:R-:W4:Y:S04]  /*63e80*/  LDL.LU R19, [R1+0x2ac] ;  /* 0x0002ac0001137983 */ /* 0x000f280000300800 */
[----:B------:R-:W4:Y:S04]  /*63e90*/  LDL.LU R149, [R1+0x1134] ;  /* 0x0011340001957983 */ /* 0x000f280000300800 */
[----:B------:R2:W-:Y:S02]  /*63ea0*/  @P0 STG.E desc[UR8][R14.64], R251 ;  /* 0x000000fb0e000986 */ /* 0x0005e4000c101908 */
[----:B--2---:R-:W-:Y:S01]  /*63eb0*/  IMAD.WIDE R14, R27, 0x4, R2 ;  /* 0x000000041b0e7825 */ /* 0x004fe200078e0202 */
[C---:B------:R-:W-:Y:S01]  /*63ec0*/  LOP3.LUT P2, RZ, R16.reuse, 0x80, RZ, 0xc0, !PT ;  /* 0x0000008010ff7812 */ /* 0x040fe2000784c0ff */
[----:B------:R-:W2:Y:S04]  /*63ed0*/  LDL.LU R251, [R1+0x1c7c] ;  /* 0x001c7c0001fb7983 */ /* 0x000ea80000300800 */
[----:B------:R1:W-:Y:S01]  /*63ee0*/  @P1 STG.E desc[UR8][R14.64], R17 ;  /* 0x000000110e001986 */ /* 0x0003e2000c101908 */
[----:B------:R-:W-:Y:S01]  /*63ef0*/  LOP3.LUT P1, RZ, R11, 0x8, RZ, 0xc0, !PT ;  /* 0x000000080bff7812 */ /* 0x000fe2000782c0ff */
[----:B-1----:R-:W-:Y:S01]  /*63f00*/  IMAD.WIDE R14, R27, 0x4, R4 ;  /* 0x000000041b0e7825 */ /* 0x002fe200078e0204 */
[C---:B------:R-:W-:Y:S01]  /*63f10*/  LOP3.LUT P3, RZ, R16.reuse, 0x100, RZ, 0xc0, !PT ;  /* 0x0000010010ff7812 */ /* 0x040fe2000786c0ff */
[----:B------:R-:W2:Y:S01]  /*63f20*/  LDL.LU R17, [R1+0x1c78] ;  /* 0x001c780001117983 */ /* 0x000ea20000300800 */
[----:B------:R-:W-:-:S02]  /*63f30*/  LOP3.LUT P4, RZ, R16, 0x200, RZ, 0xc0, !PT ;  /* 0x0000020010ff7812 */ /* 0x000fc4000788c0ff */
[C---:B------:R-:W-:Y:S02]  /*63f40*/  LOP3.LUT P5, RZ, R16.reuse, 0x400, RZ, 0xc0, !PT ;  /* 0x0000040010ff7812 */ /* 0x040fe400078ac0ff */
[C---:B------:R-:W-:Y:S02]  /*63f50*/  LOP3.LUT P6, RZ, R16.reuse, 0x800, RZ, 0xc0, !PT ;  /* 0x0000080010ff7812 */ /* 0x040fe400078cc0ff */
[----:B------:R-:W-:-:S03]  /*63f60*/  LOP3.LUT P0, RZ, R16, 0x1000, RZ, 0xc0, !PT ;  /* 0x0000100010ff7812 */ /* 0x000fc6000780c0ff */
        /* <DEDUP_REMOVED lines=28> */
[----:B------:R-:W2:Y:S04]  /*64130*/  LDL.LU R150, [R1+0xac] ;  /* 0x0000ac0001967983 */ /* 0x000ea80000300800 */
[----:B------:R4:W-:Y:S02]  /*64140*/  @P4 STG.E desc[UR8][R10.64], R148 ;  /* 0x000000940a004986 */ /* 0x0009e4000c101908 */
[----:B----4-:R-:W-:-:S02]  /*64150*/  IMAD.WIDE R10, R149, 0x4, R2 ;  /* 0x00000004950a7825 */ /* 0x010fc400078e0202 */
[----:B------:R-:W4:Y:S04]  /*64160*/  LDL.LU R148, [R1+0xf00] ;  /* 0x000f000001947983 */ /* 0x000f280000300800 */
[----:B------:R1:W-:Y:S02]  /*64170*/  @P5 STG.E desc[UR8][R10.64], R21 ;  /* 0x000000150a005986 */ /* 0x0003e4000c101908 */
[C---:B-1----:R-:W-:Y:S02]  /*64180*/  IMAD.WIDE R10, R149.reuse, 0x4, R4 ;  /* 0x00000004950a7825 */ /* 0x042fe400078e0204 */
[----:B------:R-:W3:Y:S04]  /*64190*/  LDL.LU R21, [R1+0xca0] ;  /* 0x000ca00001157983 */ /* 0x000ee80000300800 */
[----:B------:R1:W-:Y:S02]  /*641a0*/  @P6 STG.E desc[UR8][R10.64], R20 ;  /* 0x000000140a006986 */ /* 0x0003e4000c101908 */
[----:B-1----:R-:W-:-:S02]  /*641b0*/  IMAD.WIDE R10, R149, 0x4, R6 ;  /* 0x00000004950a7825 */ /* 0x002fc400078e0206 */
[----:B------:R-:W3:Y:S04]  /*641c0*/  LDL.LU R20, [R1+0xaa0] ;  /* 0x000aa00001147983 */ /* 0x000ee80000300800 */
[----:B------:R1:W-:Y:S04]  /*641d0*/  @P0 STG.E desc[UR8][R10.64], R19 ;  /* 0x000000130a000986 */ /* 0x0003e8000c101908 */
[----:B-1----:R-:W4:Y:S01]  /*641e0*/  LDL.LU R19, [R1+0x1138] ;  /* 0x0011380001137983 */ /* 0x002f220000300800 */
[----:B------:R-:W-:Y:S02]  /*641f0*/  LOP3.LUT P1, RZ, R16, 0x2000000, RZ, 0xc0, !PT ;  /* 0x0200000010ff7812 */ /* 0x000fe4000782c0ff */
[----:B------:R-:W-:-:S02]  /*64200*/  LOP3.LUT R12, R12, 0xffefffff, RZ, 0xc0, !PT ;  /* 0xffefffff0c0c7812 */ /* 0x000fc400078ec0ff */
[C---:B------:R-:W-:Y:S02]  /*64210*/  LOP3.LUT P4, RZ, R16.reuse, 0x2000, RZ, 0xc0, !PT ;  /* 0x0000200010ff7812 */ /* 0x040fe4000788c0ff */
[C---:B------:R-:W-:Y:S01]  /*64220*/  LOP3.LUT P5, RZ, R16.reuse, 0x4000, RZ, 0xc0, !PT ;  /* 0x0000400010ff7812 */ /* 0x040fe200078ac0ff */
[----:B------:R-:W-:Y:S01]  /*64230*/  IMAD.WIDE R10, R149, 0x4, R8 ;  /* 0x00000004950a7825 */ /* 0x000fe200078e0208 */
[----:B------:R-:W-:Y:S01]  /*64240*/  LOP3.LUT P6, RZ, R16, 0x8000, RZ, 0xc0, !PT ;  /* 0x0000800010ff7812 */ /* 0x000fe200078cc0ff */
[----:B------:R-:W3:Y:S04]  /*64250*/  LDL.LU R27, [R1+0x113c] ;  /* 0x00113c00011b7983 */ /* 0x000ee80000300800 */
[----:B------:R-:W-:Y:S01]  /*64260*/  @P1 LOP3.LUT R12, R12, 0x100000, RZ, 0xfc, !PT ;  /* 0x001000000c0c1812 */ /* 0x000fe200078efcff */
[----:B------:R-:W3:Y:S01]  /*64270*/  LDL.LU R14, [R1+0x6b0] ;  /* 0x0006b000010e7983 */ /* 0x000ee20000300800 */
[----:B------:R-:W-:-:S02]  /*64280*/  LOP3.LUT P1, RZ, R16, 0x1000000, RZ, 0xc0, !PT ;  /* 0x0100000010ff7812 */ /* 0x000fc4000782c0ff */
[----:B------:R-:W-:Y:S01]  /*64290*/  LOP3.LUT R12, R12, 0xffdfffff, RZ, 0xc0, !PT ;  /* 0xffdfffff0c0c7812 */ /* 0x000fe200078ec0ff */
[----:B------:R-:W3:Y:S01]  /*642a0*/  LDL.LU R15, [R1+0x4b0] ;  /* 0x0004b000010f7983 */ /* 0x000ee20000300800 */
[----:B------:R-:W-:-:S03]  /*642b0*/  LOP3.LUT P0, RZ, R16, 0x10000, RZ, 0xc0, !PT ;  /* 0x0001000010ff7812 */ /* 0x000fc6000780c0ff */
[----:B------:R-:W3:Y:S06]  /*642c0*/  LDL.LU R142, [R1+0x1140] ;  /* 0x00114000018e7983 */ /* 0x000eec0000300800 */
        /* <DEDUP_REMOVED lines=21> */
[C---:B------:R-:W-:Y:S01]  /*64420*/  LOP3.LUT P1, RZ, R16.reuse, 0x20000, RZ, 0xc0, !PT ;  /* 0x0002000010ff7812 */ /* 0x040fe2000782c0ff */
[----:B--2---:R1:W-:Y:S01]  /*64430*/  @P4 STG.E desc[UR8][R10.64], R150 ;  /* 0x000000960a004986 */ /* 0x0043e2000c101908 */
[----:B------:R-:W-:-:S03]  /*64440*/  LOP3.LUT P4, RZ, R16, 0x10000000, RZ, 0xc0, !PT ;  /* 0x1000000010ff7812 */ /* 0x000fc6000788c0ff */
[----:B-1----:R-:W2:Y:S04]  /*64450*/  LDL.LU R150, [R1+0x1144] ;  /* 0x0011440001967983 */ /* 0x002ea80000300800 */
[----:B------:R-:W2:Y:S04]  /*64460*/  LDL.LU R26, [R1+0x2b0] ;  /* 0x0002b000011a7983 */ /* 0x000ea80000300800 */
[----:B------:R-:W2:Y:S04]  /*64470*/  LDL.LU R25, [R1+0xb0] ;  /* 0x0000b00001197983 */ /* 0x000ea80000300800 */
[----:B------:R-:W2:Y:S04]  /*64480*/  LDL.LU R140, [R1+0xf04] ;  /* 0x000f0400018c7983 */ /* 0x000ea80000300800 */
[----:B------:R-:W2:Y:S04]  /*64490*/  LDL.LU R252, [R1+0xca4] ;  /* 0x000ca40001fc7983 */ /* 0x000ea80000300800 */
[----:B------:R-:W2:Y:S01]  /*644a0*/  LDL.LU R141, [R1+0xaa4] ;  /* 0x000aa400018d7983 */ /* 0x000ea20000300800 */
[----:B----4-:R-:W-:-:S05]  /*644b0*/  IMAD.WIDE R10, R19, 0x4, R2 ;  /* 0x00000004130a7825 */ /* 0x010fca00078e0202 */
[----:B------:R1:W-:Y:S02]  /*644c0*/  @P5 STG.E desc[UR8][R10.64], R148 ;  /* 0x000000940a005986 */ /* 0x0003e4000c101908 */
[----:B-1----:R-:W-:-:S05]  /*644d0*/  IMAD.WIDE R10, R19, 0x4, R4 ;  /* 0x00000004130a7825 */ /* 0x002fca00078e0204 */
[----:B---3--:R1:W-:Y:S01]  /*644e0*/  @P6 STG.E desc[UR8][R10.64], R21 ;  /* 0x000000150a006986 */ /* 0x0083e2000c101908 */
[C---:B------:R-:W-:Y:S02]  /*644f0*/  LOP3.LUT P5, RZ, R16.reuse, 0x20000000, RZ, 0xc0, !PT ;  /* 0x2000000010ff7812 */ /* 0x040fe400078ac0ff */
[----:B------:R-:W-:Y:S01]  /*64500*/  LOP3.LUT P6, RZ, R16, 0x40000000, RZ, 0xc0, !PT ;  /* 0x4000000010ff7812 */ /* 0x000fe200078cc0ff */
[----:B-1----:R-:W-:-:S05]  /*64510*/  IMAD.WIDE R10, R19, 0x4, R6 ;  /* 0x00000004130a7825 */ /* 0x002fca00078e0206 */
[----:B------:R1:W-:Y:S01]  /*64520*/  @P0 STG.E desc[UR8][R10.64], R20 ;  /* 0x000000140a000986 */ /* 0x0003e2000c101908 */
[----:B------:R-:W-:-:S03]  /*64530*/  LOP3.LUT P0, RZ, R16, 0x80000000, RZ, 0xc0, !PT ;  /* 0x8000000010ff7812 */ /* 0x000fc6000780c0ff */
[----:B------:R-:W3:Y:S04]  /*64540*/  LDL.LU R16, [R1+0x8b0] ;  /* 0x0008b00001107983 */ /* 0x000ee80000300800 */
[----:B------:R-:W4:Y:S04]  /*64550*/  LDL.LU R143, [R1+0x8b4] ;  /* 0x0008b400018f7983 */ /* 0x000f280000300800 */
[----:B------:R-:W4:Y:S04]  /*64560*/  LDL.LU R155, [R1+0x6b4] ;  /* 0x0006b400019b7983 */ /* 0x000f280000300800 */
[----:B------:R-:W4:Y:S04]  /*64570*/  LDL.LU R151, [R1+0x4b4] ;  /* 0x0004b40001977983 */ /* 0x000f280000300800 */
[----:B------:R-:W4:Y:S01]  /*64580*/  LDL.LU R149, [R1+0x2b4] ;  /* 0x0002b40001957983 */ /* 0x000f220000300800 */
[----:B-1----:R-:W-:-:S03]  /*64590*/  IMAD.WIDE R10, R19, 0x4, R8 ;  /* 0x00000004130a7825 */ /* 0x002fc600078e0208 */
[----:B------:R-:W4:Y:S04]  /*645a0*/  LDL.LU R148, [R1+0xb4] ;  /* 0x0000b40001947983 */ /* 0x000f280000300800 */
[----:B------:R-:W4:Y:S04]  /*645b0*/  LDL.LU R20, [R1+0xf08] ;  /* 0x000f080001147983 */ /* 0x000f280000300800 */
[----:B------:R-:W4:Y:S04]  /*645c0*/  LDL.LU R19, [R1+0xca8] ;  /* 0x000ca80001137983 */ /* 0x000f280000300800 */
[----:B------:R-:W4:Y:S04]  /*645d0*/  LDL.LU R21, [R1+0x1148] ;  /* 0x0011480001157983 */ /* 0x000f280000300800 */
[----:B---3--:R1:W-:Y:S01]  /*645e0*/  @P1 STG.E desc[UR8][R10.64], R16 ;  /* 0x000000100a001986 */ /* 0x0083e2000c101908 */
        /* <DEDUP_REMOVED lines=41> */
[----:B------:R-:W2:Y:S04]  /*64880*/  LDL.LU R150, [R1+0x2b8] ;  /* 0x0002b80001967983 */ /* 0x000ea80000300800 */
[----:B------:R-:W2:Y:S01]  /*64890*/  LDL.LU R148, [R1+0x114c] ;  /* 0x00114c0001947983 */ /* 0x000ea20000300800 */
[----:B------:R-:W-:-:S03]  /*648a0*/  LOP3.LUT P4, RZ, R17, 0x1, RZ, 0xc0, !PT ;  /* 0x0000000111ff7812 */ /* 0x000fc6000788c0ff */
[----:B------:R-:W2:Y:S01]  /*648b0*/  LDL.LU R20, [R1+0xb8] ;  /* 0x0000b80001147983 */ /* 0x000ea20000300800 */
[----:B------:R-:W-:Y:S01]  /*648c0*/  IMAD.WIDE R10, R21, 0x4, R6 ;  /* 0x00000004150a7825 */ /* 0x000fe200078e0206 */
[C---:B------:R-:W-:Y:S02]  /*648d0*/  LOP3.LUT P1, RZ, R17.reuse, 0x1000, RZ, 0xc0, !PT ;  /* 0x0000100011ff7812 */ /* 0x040fe4000782c0ff */
        /* <DEDUP_REMOVED lines=16> */
[----:B------:R-:W3:Y:S01]  /*649e0*/  LDL.LU R27, [R1+0xaac] ;  /* 0x000aac00011b7983 */ /* 0x000ee20000300800 */
[----:B------:R-:W-:-:S03]  /*649f0*/  IMAD.WIDE R10, R21, 0x4, R8 ;  /* 0x00000004150a7825 */ /* 0x000fc600078e0208 */
[----:B------:R-:W3:Y:S04]  /*64a00*/  LDL.LU R252, [R1+0x6bc] ;  /* 0x0006bc0001fc7983 */ /* 0x000ee80000300800 */
[----:B------:R-:W3:Y:S04]  /*64a10*/  LDL.LU R141, [R1+0x4bc] ;  /* 0x0004bc00018d7983 */ /* 0x000ee80000300800 */
[----:B------:R-:W3:Y:S04]  /*64a20*/  LDL.LU R142, [R1+0x2bc] ;  /* 0x0002bc00018e7983 */ /* 0x000ee80000300800 */
[----:B------:R-:W3:Y:S04]  /*64a30*/  LDL.LU R143, [R1+0x1154] ;  /* 0x00115400018f7983 */ /* 0x000ee80000300800 */
[----:B------:R-:W3:Y:S04]  /*64a40*/  LDL.LU R155, [R1+0xbc] ;  /* 0x0000bc00019b7983 */ /* 0x000ee80000300800 */
[----:B------:R-:W3:Y:S04]  /*64a50*/  LDL.LU R21, [R1+0x1158] ;  /* 0x0011580001157983 */ /* 0x000ee80000300800 */
[----:B----4-:R1:W-:Y:S04]  /*64a60*/  @P5 STG.E desc[UR8][R10.64], R140 ;  /* 0x0000008c0a005986 */ /* 0x0103e8000c101908 */
[----:B-1----:R-:W4:Y:S01]  /*64a70*/  LDL.LU R140, [R1+0x8bc] ;  /* 0x0008bc00018c7983 */ /* 0x002f220000300800 */
[----:B------:R-:W-:-:S04]  /*64a80*/  LOP3.LUT R12, R12, 0xfffeffff, RZ, 0xc0, !PT ;  /* 0xfffeffff0c0c7812 */ /* 0x000fc800078ec0ff */
        /* <DEDUP_REMOVED lines=9> */
[----:B------:R-:W-:Y:S01]  /*64b20*/  LOP3.LUT P0, RZ, R17, 0x8, RZ, 0xc0, !PT ;  /* 0x0000000811ff7812 */ /* 0x000fe2000780c0ff */
[----:B--2---:R-:W-:Y:S01]  /*64b30*/  IMAD.WIDE R10, R148, 0x4, R2 ;  /* 0x00000004940a7825 */ /* 0x004fe200078e0202 */
[----:B------:R-:W-:-:S04]  /*64b40*/  LOP3.LUT R12, R12, 0xfff7ffff, RZ, 0xc0, !PT ;  /* 0xfff7ffff0c0c7812 */ /* 0x000fc800078ec0ff */
[----:B------:R1:W-:Y:S05]  /*64b50*/  @P6 STG.E desc[UR8][R10.64], R151 ;  /* 0x000000970a006986 */ /* 0x0003ea000c101908 */
[----:B------:R-:W-:Y:S02]  /*64b60*/  @P1 LOP3.LUT R12, R12, 0x80000, RZ, 0xfc, !PT ;  /* 0x000800000c0c1812 */ /* 0x000fe400078efcff */
[----:B------:R-:W-:Y:S01]  /*64b70*/  LOP3.LUT P1, RZ, R17, 0x10, RZ, 0xc0, !PT ;  /* 0x0000001011ff7812 */ /* 0x000fe2000782c0ff */
[C---:B-1----:R-:W-:Y:S01]  /*64b80*/  IMAD.WIDE R10, R148.reuse, 0x4, R4 ;  /* 0x00000004940a7825 */ /* 0x042fe200078e0204 */
[----:B------:R-:W2:Y:S04]  /*64b90*/  LDL.LU R151, [R1+0xf10] ;  /* 0x000f100001977983 */ /* 0x000ea80000300800 */
[----:B------:R1:W-:Y:S02]  /*64ba0*/  @P0 STG.E desc[UR8][R10.64], R149 ;  /* 0x000000950a000986 */ /* 0x0003e4000c101908 */
[----:B-1----:R-:W-:-:S02]  /*64bb0*/  IMAD.WIDE R10, R148, 0x4, R6 ;  /* 0x00000004940a7825 */ /* 0x002fc400078e0206 */
[----:B------:R-:W2:Y:S04]  /*64bc0*/  LDL.LU R149, [R1+0xcb0] ;  /* 0x000cb00001957983 */ /* 0x000ea80000300800 */
[----:B------:R1:W-:Y:S01]  /*64bd0*/  @P1 STG.E desc[UR8][R10.64], R150 ;  /* 0x000000960a001986 */ /* 0x0003e2000c101908 */
[----:B------:R-:W-:Y:S01]  /*64be0*/  LOP3.LUT P1, RZ, R12, 0x80000, RZ, 0xc0, !PT ;  /* 0x000800000cff7812 */ /* 0x000fe2000782c0ff */
[----:B-1----:R-:W-:Y:S02]  /*64bf0*/  IMAD.WIDE R10, R148, 0x4, R8 ;  /* 0x00000004940a7825 */ /* 0x002fe400078e0208 */
[----:B------:R-:W2:Y:S10]  /*64c00*/  LDL.LU R148, [R1+0xab0] ;  /* 0x000ab00001947983 */ /* 0x000eb40000300800 */
[----:B------:R1:W-:Y:S01]  /*64c10*/  @P1 STG.E desc[UR8][R10.64], R20 ;  /* 0x000000140a001986 */ /* 0x0003e2000c101908 */
[----:B------:R-:W-:Y:S01]  /*64c20*/  LOP3.LUT P1, RZ, R12, 0x40000, RZ, 0xc0, !PT ;  /* 0x000400000cff7812 */ /* 0x000fe2000782c0ff */
[----:B-1----:R-:W-:-:S02]  /*64c30*/  IMAD.WIDE R10, R25, 0x4, R2 ;  /* 0x00000004190a7825 */ /* 0x002fc400078e0202 */
[----:B------:R-:W2:Y:S10]  /*64c40*/  LDL.LU R20, [R1+0x8c0] ;  /* 0x0008c00001147983 */ /* 0x000eb40000300800 */
[----:B---3--:R1:W-:Y:S04]  /*64c50*/  @P1 STG.E desc[UR8][R10.64], R19 ;  /* 0x000000130a001986 */ /* 0x0083e8000c101908 */
[----:B-1----:R-:W3:Y:S04]  /*64c60*/  LDL.LU R19, [R1+0x6c0] ;  /* 0x0006c00001137983 */ /* 0x002ee80000300800 */
[----:B------:R-:W3:Y:S01]  /*64c70*/  LDL.LU R150, [R1+0x115c] ;  /* 0x00115c0001967983 */ /* 0x000ee20000300800 */
[----:B------:R-:W-:Y:S01]  /*64c80*/  LOP3.LUT P1, RZ, R12, 0x20000, RZ, 0xc0, !PT ;  /* 0x000200000cff7812 */ /* 0x000fe2000782c0ff */
[----:B------:R-:W-:-:S12]  /*64c90*/  IMAD.WIDE R10, R25, 0x4, R4 ;  /* 0x00000004190a7825 */ /* 0x000fd800078e0204 */
[----:B------:R1:W-:Y:S01]  /*64ca0*/  @P1 STG.E desc[UR8][R10.64], R26 ;  /* 0x0000001a0a001986 */ /* 0x0003e2000c101908 */
[----:B------:R-:W-:Y:S01]  /*64cb0*/  LOP3.LUT P1, RZ, R12, 0x10000, RZ, 0xc0, !PT ;  /* 0x000100000cff7812 */ /* 0x000fe2000782c0ff */
[----:B-1----:R-:W-:-:S12]  /*64cc0*/  IMAD.WIDE R10, R25, 0x4, R6 ;  /* 0x00000004190a7825 */ /* 0x002fd800078e0206 */
[----:B------:R1:W-:Y:S01]  /*64cd0*/  @P1 STG.E desc[UR8][R10.64], R27 ;  /* 0x0000001b0a001986 */ /* 0x0003e2000c101908 */
[C---:B------:R-:W-:Y:S01]  /*64ce0*/  LOP3.LUT P1, RZ, R12.reuse, 0x8000, RZ, 0xc0, !PT ;  /* 0x000080000cff7812 */ /* 0x040fe2000782c0ff */
[----:B-1----:R-:W-:Y:S01]  /*64cf0*/  IMAD.WIDE R10, R25, 0x4, R8 ;  /* 0x00000004190a7825 */ /* 0x002fe200078e0208 */
[----:B------:R-:W-:Y:S01]  /*64d00*/  LOP3.LUT P2, RZ, R17, 0x2000, RZ, 0xc0, !PT ;  /* 0x0000200011ff7812 */ /* 0x000fe2000784c0ff */
[----:B------:R-:W3:Y:S10]  /*64d10*/  LDL.LU R27, [R1+0x1168] ;  /* 0x00116800011b7983 */ /* 0x000ef40000300800 */
[----:B----4-:R1:W-:Y:S01]  /*64d20*/  @P1 STG.E desc[UR8][R10.64], R140 ;  /* 0x0000008c0a001986 */ /* 0x0103e2000c101908 */
        /* <DEDUP_REMOVED lines=19> */
[----:B------:R-:W-:Y:S01]  /*64e60*/  LOP3.LUT P1, RZ, R17, 0x10000000, RZ, 0xc0, !PT ;  /* 0x1000000011ff7812 */ /* 0x000fe2000782c0ff */
[----:B-1----:R-:W-:Y:S01]  /*64e70*/  IMAD.WIDE R10, R143, 0x4, R8 ;  /* 0x000000048f0a7825 */ /* 0x002fe200078e0208 */
[----:B------:R-:W-:Y:S02]  /*64e80*/  LOP3.LUT R12, R12, 0xffffff7f, RZ, 0xc0, !PT ;  /* 0xffffff7f0c0c7812 */ /* 0x000fe400078ec0ff */
[C---:B------:R-:W-:Y:S02]  /*64e90*/  LOP3.LUT P4, RZ, R17.reuse, 0x8000, RZ, 0xc0, !PT ;  /* 0x0000800011ff7812 */ /* 0x040fe4000788c0ff */
[----:B------:R1:W-:Y:S01]  /*64ea0*/  @P2 STG.E desc[UR8][R10.64], R155 ;  /* 0x0000009b0a002986 */ /* 0x0003e2000c101908 */
[----:B------:R-:W-:-:S06]  /*64eb0*/  LOP3.LUT P5, RZ, R17, 0x10000, RZ, 0xc0, !PT ;  /* 0x0001000011ff7812 */ /* 0x000fcc00078ac0ff */
[----:B------:R-:W-:Y:S02]  /*64ec0*/  @P1 LOP3.LUT R12, R12, 0x80, RZ, 0xfc, !PT ;  /* 0x000000800c0c1812 */ /* 0x000fe400078efcff */
[----:B------:R-:W-:Y:S01]  /*64ed0*/  LOP3.LUT P1, RZ, R17, 0x8000000, RZ, 0xc0, !PT ;  /* 0x0800000011ff7812 */ /* 0x000fe2000782c0ff */
[----:B-1----:R-:W-:Y:S01]  /*64ee0*/  IMAD.WIDE R10, R21, 0x4, R2 ;  /* 0x00000004150a7825 */ /* 0x002fe200078e0202 */
[----:B------:R-:W-:-:S04]  /*64ef0*/  LOP3.LUT R12, R12, 0xfffffeff, RZ, 0xc0, !PT ;  /* 0xfffffeff0c0c7812 */ /* 0x000fc800078ec0ff */
[----:B--2---:R1:W-:Y:S01]  /*64f00*/  @P3 STG.E desc[UR8][R10.64], R151 ;  /* 0x000000970a003986 */ /* 0x0043e2000c101908 */
[----:B------:R-:W-:-:S06]  /*64f10*/  LOP3.LUT P6, RZ, R17, 0x20000, RZ, 0xc0, !PT ;  /* 0x0002000011ff7812 */ /* 0x000fcc00078cc0ff */
[----:B------:R-:W-:Y:S01]  /*64f20*/  @P1 LOP3.LUT R12, R12, 0x100, RZ, 0xfc, !PT ;  /* 0x000001000c0c1812 */ /* 0x000fe200078efcff */
[----:B-1----:R-:W-:Y:S01]  /*64f30*/  IMAD.WIDE R10, R21, 0x4, R4 ;  /* 0x00000004150a7825 */ /* 0x002fe200078e0204 */
[C---:B------:R-:W-:Y:S01]  /*64f40*/  LOP3.LUT P1, RZ, R17.reuse, 0x4000000, RZ, 0xc0, !PT ;  /* 0x0400000011ff7812 */ /* 0x040fe2000782c0ff */
[----:B------:R-:W2:Y:S04]  /*64f50*/  LDL.LU R151, [R1+0x4c0] ;  /* 0x0004c00001977983 */ /* 0x000ea80000300800 */
[----:B------:R1:W-:Y:S01]  /*64f60*/  @P4 STG.E desc[UR8][R10.64], R149 ;  /* 0x000000950a004986 */ /* 0x0003e2000c101908 */
[----:B------:R-:W-:Y:S01]  /*64f70*/  LOP3.LUT P0, RZ, R17, 0x40000, RZ, 0xc0, !PT ;  /* 0x0004000011ff7812 */ /* 0x000fe2000780c0ff */
[C---:B-1----:R-:W-:Y:S01]  /*64f80*/  IMAD.WIDE R10, R21.reuse, 0x4, R6 ;  /* 0x00000004150a7825 */ /* 0x042fe200078e0206 */
[----:B------:R-:W-:Y:S01]  /*64f90*/  LOP3.LUT R12, R12, 0xfffffdff, RZ, 0xc0, !PT ;  /* 0xfffffdff0c0c7812 */ /* 0x000fe200078ec0ff */
[----:B------:R-:W4:Y:S04]  /*64fa0*/  LDL.LU R149, [R1+0x2c0] ;  /* 0x0002c00001957983 */ /* 0x000f280000300800 */
[----:B------:R1:W-:Y:S01]  /*64fb0*/  @P5 STG.E desc[UR8][R10.64], R148 ;  /* 0x000000940a005986 */ /* 0x0003e2000c101908 */
[----:B------:R-:W-:Y:S01]  /*64fc0*/  @P1 LOP3.LUT R12, R12, 0x200, RZ, 0xfc, !PT ;  /* 0x000002000c0c1812 */ /* 0x000fe200078efcff */
[----:B-1----:R-:W-:Y:S01]  /*64fd0*/  IMAD.WIDE R10, R21, 0x4, R8 ;  /* 0x00000004150a7825 */ /* 0x002fe200078e0208 */
[----:B------:R-:W-:Y:S01]  /*64fe0*/  LOP3.LUT P1, RZ, R17, 0x2000000, RZ, 0xc0, !PT ;  /* 0x0200000011ff7812 */ /* 0x000fe2000782c0ff */
[----:B------:R-:W4:Y:S04]  /*64ff0*/  LDL.LU R21, [R1+0xc0] ;  /* 0x0000c00001157983 */ /* 0x000f280000300800 */
[----:B------:R3:W-:Y:S01]  /*65000*/  @P6 STG.E desc[UR8][R10.64], R20 ;  /* 0x000000140a006986 */ /* 0x0007e2000c101908 */
[----:B------:R-:W-:-:S07]  /*65010*/  LOP3.LUT R12, R12, 0xfffffbff, RZ, 0xc0, !PT ;  /* 0xfffffbff0c0c7812 */ /* 0x000fce00078ec0ff */
[----:B------:R-:W-:Y:S02]  /*65020*/  @P1 LOP3.LUT R12, R12, 0x400, RZ, 0xfc, !PT ;  /* 0x000004000c0c1812 */ /* 0x000fe400078efcff */
[C---:B------:R-:W-:Y:S02]  /*65030*/  LOP3.LUT P1, RZ, R17.reuse, 0x1000000, RZ, 0xc0, !PT ;  /* 0x0100000011ff7812 */ /* 0x040fe4000782c0ff */
[----:B------:R-:W-:Y:S02]  /*65040*/  LOP3.LUT R12, R12, 0xfffff7ff, RZ, 0xc0, !PT ;  /* 0xfffff7ff0c0c7812 */ /* 0x000fe400078ec0ff */
[C---:B------:R-:W-:Y:S02]  /*65050*/  LOP3.LUT P4, RZ, R17.reuse, 0x80000, RZ, 0xc0, !PT ;  /* 0x0008000011ff7812 */ /* 0x040fe4000788c0ff */
[C---:B------:R-:W-:Y:S02]  /*65060*/  LOP3.LUT P5, RZ, R17.reuse, 0x100000, RZ, 0xc0, !PT ;  /* 0x0010000011ff7812 */ /* 0x040fe400078ac0ff */
[----:B------:R-:W-:-:S05]  /*65070*/  LOP3.LUT P6, RZ, R17, 0x200000, RZ, 0xc0, !PT ;  /* 0x0020000011ff7812 */ /* 0x000fca00078cc0ff */
[----:B------:R-:W-:Y:S02]  /*65080*/  @P1 LOP3.LUT R12, R12, 0x800, RZ, 0xfc, !PT ;  /* 0x000008000c0c1812 */ /* 0x000fe400078efcff */
[----:B------:R-:W-:Y:S01]  /*65090*/  LOP3.LUT P1, RZ, R17, 0x800000, RZ, 0xc0, !PT ;  /* 0x0080000011ff7812 */ /* 0x000fe2000782c0ff */
[----:B---3--:R-:W-:-:S05]  /*650a0*/  IMAD.WIDE R10, R150, 0x4, R2 ;  /* 0x00000004960a7825 */ /* 0x008fca00078e0202 */
[----:B------:R1:W-:Y:S04]  /*650b0*/  @P0 STG.E desc[UR8][R10.64], R19 ;  /* 0x000000130a000986 */ /* 0x0003e8000c101908 */
[----:B-1----:R-:W3:Y:S04]  /*650c0*/  LDL.LU R19, [R1+0xf14] ;  /* 0x000f140001137983 */ /* 0x002ee80000300800 */
[----:B------:R-:W3:Y:S04]  /*650d0*/  LDL.LU R20, [R1+0xcb4] ;  /* 0x000cb40001147983 */ /* 0x000ee80000300800 */
[----:B------:R-:W3:Y:S01]  /*650e0*/  LDL.LU R148, [R1+0x1160] ;  /* 0x0011600001947983 */ /* 0x000ee20000300800 */
[----:B------:R-:W-:-:S03]  /*650f0*/  LOP3.LUT P0, RZ, R17, 0x400000, RZ, 0xc0, !PT ;  /* 0x0040000011ff7812 */ /* 0x000fc6000780c0ff */
        /* <DEDUP_REMOVED lines=12> */
[----:B------:R-:W3:Y:S04]  /*651c0*/  LDL.LU R155, [R1+0x6c8] ;  /* 0x0006c800019b7983 */ /* 0x000ee80000300800 */
[----:B--2---:R1:W-:Y:S02]  /*651d0*/  @P4 STG.E desc[UR8][R10.64], R151 ;  /* 0x000000970a004986 */ /* 0x0043e4000c101908 */
[----:B-1----:R-:W-:-:S02]  /*651e0*/  IMAD.WIDE R10, R150, 0x4, R6 ;  /* 0x00000004960a7825 */ /* 0x002fc400078e0206 */
[----:B------:R-:W2:Y:S04]  /*651f0*/  LDL.LU R151, [R1+0x4c8] ;  /* 0x0004c80001977983 */ /* 0x000ea80000300800 */
[----:B----4-:R1:W-:Y:S02]  /*65200*/  @P5 STG.E desc[UR8][R10.64], R149 ;  /* 0x000000950a005986 */ /* 0x0103e4000c101908 */
[----:B-1----:R-:W-:Y:S02]  /*65210*/  IMAD.WIDE R10, R150, 0x4, R8 ;  /* 0x00000004960a7825 */ /* 0x002fe400078e0208 */
[----:B------:R-:W4:Y:S04]  /*65220*/  LDL.LU R149, [R1+0x2c8] ;  /* 0x0002c80001957983 */ /* 0x000f280000300800 */
[----:B------:R-:W2:Y:S04]  /*65230*/  LDL.LU R150, [R1+0x1170] ;  /* 0x0011700001967983 */ /* 0x000ea80000300800 */
[----:B------:R1:W-:Y:S04]  /*65240*/  @P6 STG.E desc[UR8][R10.64], R21 ;  /* 0x000000150a006986 */ /* 0x0003e8000c101908 */
[----:B-1----:R-:W4:Y:S01]  /*65250*/  LDL.LU R21, [R1+0x1c70] ;  /* 0x001c700001157983 */ /* 0x002f220000300800 */
[----:B---3--:R-:W-:-:S05]  /*65260*/  IMAD.WIDE R10, R148, 0x4, R2 ;  /* 0x00000004940a7825 */ /* 0x008fca00078e0202 */
[----:B------:R1:W-:Y:S02]  /*65270*/  @P0 STG.E desc[UR8][R10.64], R19 ;  /* 0x000000130a000986 */ /* 0x0003e4000c101908 */
[----:B-1----:R-:W-:Y:S02]  /*65280*/  IMAD.WIDE R10, R148, 0x4, R4 ;  /* 0x00000004940a7825 */ /* 0x002fe400078e0204 */
[----:B------:R-:W3:Y:S04]  /*65290*/  LDL.LU R19, [R1+0x1c6c] ;  /* 0x001c6c0001137983 */ /* 0x000ee80000300800 */
[----:B------:R1:W-:Y:S01]  /*652a0*/  @P1 STG.E desc[UR8][R10.64], R20 ;  /* 0x000000140a001986 */ /* 0x0003e2000c101908 */
[----:B------:R-:W-:Y:S01]  /*652b0*/  LOP3.LUT P1, RZ, R12, 0x800, RZ, 0xc0, !PT ;  /* 0x000008000cff7812 */ /* 0x000fe2000782c0ff */
[----:B-1----:R-:W-:-:S02]  /*652c0*/  IMAD.WIDE R10, R148, 0x4, R6 ;  /* 0x00000004940a7825 */ /* 0x002fc400078e0206 */
[----:B------:R-:W3:Y:S10]  /*652d0*/  LDL.LU R20, [R1+0x1c68] ;  /* 0x001c680001147983 */ /* 0x000ef40000300800 */
[----:B------:R1:W-:Y:S02]  /*652e0*/  @P1 STG.E desc[UR8][R10.64], R17 ;  /* 0x000000110a001986 */ /* 0x0003e4000c101908 */
[----:B-1----:R-:W-:-:S02]  /*652f0*/  IMAD.WIDE R10, R148, 0x4, R8 ;  /* 0x00000004940a7825 */ /* 0x002fc400078e0208 */
[----:B------:R-:W3:Y:S01]  /*65300*/  LDL.LU R148, [R1+0xc8] ;  /* 0x0000c80001947983 */ /* 0x000ee20000300800 */
        /* <DEDUP_REMOVED lines=30> */
[----:B------:R1:W-:Y:S01]  /*654f0*/  @P4 STG.E desc[UR8][R10.64], R155 ;  /* 0x0000009b0a004986 */ /* 0x0003e2000c101908 */
[----:B------:R-:W-:Y:S01]  /*65500*/  LOP3.LUT P0, RZ, R18, 0x20, RZ, 0xc0, !PT ;  /* 0x0000002012ff7812 */ /* 0x000fe2000780c0ff */
[----:B-1----:R-:W-:-:S05]  /*65510*/  IMAD.WIDE R10, R150, 0x4, R4 ;  /* 0x00000004960a7825 */ /* 0x002fca00078e0204 */
[----:B------:R1:W-:Y:S02]  /*65520*/  @P5 STG.E desc[UR8][R10.64], R151 ;  /* 0x000000970a005986 */ /* 0x0003e4000c101908 */
[----:B-1----:R-:W-:-:S05]  /*65530*/  IMAD.WIDE R10, R150, 0x4, R6 ;  /* 0x00000004960a7825 */ /* 0x002fca00078e0206 */
[----:B----4-:R1:W-:Y:S02]  /*65540*/  @P6 STG.E desc[UR8][R10.64], R149 ;  /* 0x000000950a006986 */ /* 0x0103e4000c101908 */
[----:B-1----:R-:W-:-:S05]  /*65550*/  IMAD.WIDE R10, R150, 0x4, R8 ;  /* 0x00000004960a7825 */ /* 0x002fca00078e0208 */
[----:B---3--:R1:W-:Y:S04]  /*65560*/  @P0 STG.E desc[UR8][R10.64], R148 ;  /* 0x000000940a000986 */ /* 0x0083e8000c101908 */
        /* <DEDUP_REMOVED lines=28> */
[----:B------:R-:W2:Y:S01]  /*65730*/  LDL.LU R25, [R1+0x117c] ;  /* 0x00117c0001197983 */ /* 0x000ea20000300800 */
[----:B------:R-:W-:-:S02]  /*65740*/  @P1 LOP3.LUT R12, R12, 0x1, RZ, 0xfc, !PT ;  /* 0x000000010c0c1812 */ /* 0x000fc400078efcff */
[----:B------:R-:W-:Y:S01]  /*65750*/  LOP3.LUT P1, RZ, R18, 0x2000, RZ, 0xc0, !PT ;  /* 0x0000200012ff7812 */ /* 0x000fe2000782c0ff */
[----:B------:R-:W2:Y:S01]  /*65760*/  LDL.LU R26, [R1+0xcc0] ;  /* 0x000cc000011a7983 */ /* 0x000ea20000300800 */
[----:B------:R-:W-:-:S03]  /*65770*/  LOP3.LUT R12, R12, 0xfffffffd, RZ, 0xc0, !PT ;  /* 0xfffffffd0c0c7812 */ /* 0x000fc600078ec0ff */
[----:B------:R-:W2:Y:S01]  /*65780*/  LDL.LU R27, [R1+0xac0] ;  /* 0x000ac000011b7983 */ /* 0x000ea20000300800 */
[C---:B------:R-:W-:Y:S02]  /*65790*/  LOP3.LUT P5, RZ, R18.reuse, 0x80, RZ, 0xc0, !PT ;  /* 0x0000008012ff7812 */ /* 0x040fe400078ac0ff */
[----:B------:R-:W-:Y:S01]  /*657a0*/  LOP3.LUT P6, RZ, R18, 0x100, RZ, 0xc0, !PT ;  /* 0x0000010012ff7812 */ /* 0x000fe200078cc0ff */
[----:B------:R-:W-:Y:S01]  /*657b0*/  IMAD.WIDE R10, R155, 0x4, R4 ;  /* 0x000000049b0a7825 */ /* 0x000fe200078e0204 */
[----:B------:R-:W2:Y:S03]  /*657c0*/  LDL.LU R140, [R1+0x8d0] ;  /* 0x0008d000018c7983 */ /* 0x000ea60000300800 */
[----:B------:R-:W-:Y:S02]  /*657d0*/  @P1 LOP3.LUT R12, R12, 0x2, RZ, 0xfc, !PT ;  /* 0x000000020c0c1812 */ /* 0x000fe400078efcff */
[----:B------:R-:W-:-:S02]  /*657e0*/  LOP3.LUT P1, RZ, R18, 0x1000, RZ, 0xc0, !PT ;  /* 0x0000100012ff7812 */ /* 0x000fc4000782c0ff */
[----:B------:R-:W-:Y:S02]  /*657f0*/  LOP3.LUT R12, R12, 0xfffffffb, RZ, 0xc0, !PT ;  /* 0xfffffffb0c0c7812 */ /* 0x000fe400078ec0ff */
[----:B------:R-:W-:-:S09]  /*65800*/  LOP3.LUT P0, RZ, R18, 0x200, RZ, 0xc0, !PT ;  /* 0x0000020012ff7812 */ /* 0x000fd2000780c0ff */
[----:B------:R-:W-:Y:S02]  /*65810*/  @P1 LOP3.LUT R12, R12, 0x4, RZ, 0xfc, !PT ;  /* 0x000000040c0c1812 */ /* 0x000fe400078efcff */
[----:B------:R-:W-:Y:S01]  /*65820*/  LOP3.LUT P1, RZ, R18, 0x800, RZ, 0xc0, !PT ;  /* 0x0000080012ff7812 */ /* 0x000fe2000782c0ff */
[----:B---3--:R1:W-:Y:S01]  /*65830*/  @P5 STG.E desc[UR8][R10.64], R142 ;  /* 0x0000008e0a005986 */ /* 0x0083e2000c101908 */
[----:B------:R-:W-:Y:S01]  /*65840*/  LOP3.LUT R12, R12, 0xfffffff7, RZ, 0xc0, !PT ;  /* 0xfffffff70c0c7812 */ /* 0x000fe200078ec0ff */
[----:B-1----:R-:W-:-:S10]  /*65850*/  IMAD.WIDE R10, R155, 0x4, R6 ;  /* 0x000000049b0a7825 */ /* 0x002fd400078e0206 */
[----:B------:R-:W-:Y:S02]  /*65860*/  @P1 LOP3.LUT R12, R12, 0x8, RZ, 0xfc, !PT ;  /* 0x000000080c0c1812 */ /* 0x000fe400078efcff */
[----:B------:R-:W-:Y:S01]  /*65870*/  LOP3.LUT P1, RZ, R18, 0x400, RZ, 0xc0, !PT ;  /* 0x0000040012ff7812 */ /* 0x000fe2000782c0ff */
[----:B----4-:R1:W-:Y:S04]  /*65880*/  @P6 STG.E desc[UR8][R10.64], R143 ;  /* 0x0000008f0a006986 */ /* 0x0103e8000c101908 */
[----:B-1----:R-:W3:Y:S01]  /*65890*/  LDL.LU R143, [R1+0x1180] ;  /* 0x00118000018f7983 */ /* 0x002ee20000300800 */
[----:B------:R-:W-:-:S03]  /*658a0*/  IMAD.WIDE R10, R155, 0x4, R8 ;  /* 0x000000049b0a7825 */ /* 0x000fc600078e0208 */
[----:B------:R-:W4:Y:S04]  /*658b0*/  LDL.LU R252, [R1+0x6d0] ;  /* 0x0006d00001fc7983 */ /* 0x000f280000300800 */
[----:B------:R1:W-:Y:S04]  /*658c0*/  @P0 STG.E desc[UR8][R10.64], R151 ;  /* 0x000000970a000986 */ /* 0x0003e8000c101908 */
[----:B------:R-:W4:Y:S04]  /*658d0*/  LDL.LU R141, [R1+0x4d0] ;  /* 0x0004d000018d7983 */ /* 0x000f280000300800 */
[----:B------:R-:W4:Y:S01]  /*658e0*/  LDL.LU R142, [R1+0x2d0] ;  /* 0x0002d000018e7983 */ /* 0x000f220000300800 */
[----:B-1----:R-:W-:-:S03]  /*658f0*/  IMAD.WIDE R10, R16, 0x4, R2 ;  /* 0x00000004100a7825 */ /* 0x002fc600078e0202 */
[----:B------:R-:W4:Y:S04]  /*65900*/  LDL.LU R155, [R1+0xd0] ;  /* 0x0000d000019b7983 */ /* 0x000f280000300800 */
[----:B------:R1:W-:Y:S01]  /*65910*/  @P1 STG.E desc[UR8][R10.64], R149 ;  /* 0x000000950a001986 */ /* 0x0003e2000c101908 */
[----:B------:R-:W-:-:S03]  /*65920*/  LOP3.LUT P1, RZ, R12, 0x8, RZ, 0xc0, !PT ;  /* 0x000000080cff7812 */ /* 0x000fc6000782c0ff */
[----:B------:R-:W4:Y:S01]  /*65930*/  LDL.LU R151, [R1+0x1184] ;  /* 0x0011840001977983 */ /* 0x000f220000300800 */
[----:B-1----:R-:W-:-:S03]  /*65940*/  IMAD.WIDE R10, R16, 0x4, R4 ;  /* 0x00000004100a7825 */ /* 0x002fc600078e0204 */
[----:B------:R-:W4:Y:S06]  /*65950*/  LDL.LU R149, [R1+0xf24] ;  /* 0x000f240001957983 */ /* 0x000f2c0000300800 */
[----:B------:R1:W-:Y:S01]  /*65960*/  @P1 STG.E desc[UR8][R10.64], R150 ;  /* 0x000000960a001986 */ /* 0x0003e2000c101908 */
[----:B------:R-:W-:-:S03]  /*65970*/  LOP3.LUT P1, RZ, R12, 0x4, RZ, 0xc0, !PT ;  /* 0x000000040cff7812 */ /* 0x000fc6000782c0ff */
[----:B-1----:R-:W4:Y:S01]  /*65980*/  LDL.LU R150, [R1+0xcc4] ;  /* 0x000cc40001967983 */ /* 0x002f220000300800 */
        /* <DEDUP_REMOVED lines=21> */
[----:B---3--:R-:W-:-:S08]  /*65ae0*/  IMAD.WIDE R10, R143, 0x4, R2 ;  /* 0x000000048f0a7825 */ /* 0x008fd000078e0202 */
[----:B----4-:R1:W-:Y:S01]  /*65af0*/  @P1 STG.E desc[UR8][R10.64], R252 ;  /* 0x000000fc0a001986 */ /* 0x0103e2000c101908 */
[----:B------:R-:W-:Y:S01]  /*65b00*/  LOP3.LUT P4, RZ, R18, 0x200000, RZ, 0xc0, !PT ;  /* 0x0020000012ff7812 */ /* 0x000fe2000788c0ff */
[----:B-1----:R-:W-:-:S05]  /*65b10*/  IMAD.WIDE R10, R143, 0x4, R4 ;  /* 0x000000048f0a7825 */ /* 0x002fca00078e0204 */
[----:B------:R1:W-:Y:S01]  /*65b20*/  @P2 STG.E desc[UR8][R10.64], R141 ;  /* 0x0000008d0a002986 */ /* 0x0003e2000c101908 */
[----:B------:R-:W-:Y:S01]  /*65b30*/  LOP3.LUT P5, RZ, R18, 0x400000, RZ, 0xc0, !PT ;  /* 0x0040000012ff7812 */ /* 0x000fe200078ac0ff */
[----:B-1----:R-:W-:-:S05]  /*65b40*/  IMAD.WIDE R10, R143, 0x4, R6 ;  /* 0x000000048f0a7825 */ /* 0x002fca00078e0206 */
[----:B------:R1:W-:Y:S01]  /*65b50*/  @P3 STG.E desc[UR8][R10.64], R142 ;  /* 0x0000008e0a003986 */ /* 0x0003e2000c101908 */
[C---:B------:R-:W-:Y:S01]  /*65b60*/  LOP3.LUT P6, RZ, R18.reuse, 0x800000, RZ, 0xc0, !PT ;  /* 0x0080000012ff7812 */ /* 0x040fe200078cc0ff */
        /* <DEDUP_REMOVED lines=11> */
[----:B------:R-:W4:Y:S01]  /*65c20*/  LDL.LU R150, [R1+0x2d4] ;  /* 0x0002d40001967983 */ /* 0x000f220000300800 */
[----:B------:R-:W-:Y:S02]  /*65c30*/  LOP3.LUT P1, RZ, R19, 0x20, RZ, 0xc0, !PT ;  /* 0x0000002013ff7812 */ /* 0x000fe4000782c0ff */
[----:B------:R-:W-:-:S11]  /*65c40*/  LOP3.LUT R13, R13, 0xffefffff, RZ, 0xc0, !PT ;  /* 0xffefffff0d0d7812 */ /* 0x000fd600078ec0ff */
[----:B------:R-:W-:Y:S02]  /*65c50*/  @P1 LOP3.LUT R13, R13, 0x100000, RZ, 0xfc, !PT ;  /* 0x001000000d0d1812 */ /* 0x000fe400078efcff */
[----:B------:R-:W-:Y:S01]  /*65c60*/  LOP3.LUT P1, RZ, R19, 0x10, RZ, 0xc0, !PT ;  /* 0x0000001013ff7812 */ /* 0x000fe2000782c0ff */
[----:B--2---:R1:W-:Y:S04]  /*65c70*/  @P0 STG.E desc[UR8][R10.64], R148 ;  /* 0x000000940a000986 */ /* 0x0043e8000c101908 */
[----:B-1----:R-:W2:Y:S01]  /*65c80*/  LDL.LU R148, [R1+0x1188] ;  /* 0x0011880001947983 */ /* 0x002ea20000300800 */
[----:B------:R-:W-:-:S07]  /*65c90*/  LOP3.LUT R13, R13, 0xffdfffff, RZ, 0xc0, !PT ;  /* 0xffdfffff0d0d7812 */ /* 0x000fce00078ec0ff */
        /* <DEDUP_REMOVED lines=18> */
[C---:B------:R-:W-:Y:S02]  /*65dc0*/  LOP3.LUT P4, RZ, R18.reuse, 0x2000000, RZ, 0xc0, !PT ;  /* 0x0200000012ff7812 */ /* 0x040fe4000788c0ff */
[C---:B------:R-:W-:Y:S02]  /*65dd0*/  LOP3.LUT P5, RZ, R18.reuse, 0x4000000, RZ, 0xc0, !PT ;  /* 0x0400000012ff7812 */ /* 0x040fe400078ac0ff */
[----:B------:R-:W-:-:S02]  /*65de0*/  LOP3.LUT P6, RZ, R18, 0x8000000, RZ, 0xc0, !PT ;  /* 0x0800000012ff7812 */ /* 0x000fc400078cc0ff */
[----:B------:R-:W-:-:S03]  /*65df0*/  LOP3.LUT P0, RZ, R18, 0x10000000, RZ, 0xc0, !PT ;  /* 0x1000000012ff7812 */ /* 0x000fc6000780c0ff */
[----:B------:R-:W-:Y:S02]  /*65e00*/  @P1 LOP3.LUT R13, R13, 0x8000000, RZ, 0xfc, !PT ;  /* 0x080000000d0d1812 */ /* 0x000fe400078efcff */
[----:B------:R-:W-:Y:S02]  /*65e10*/  LOP3.LUT P1, RZ, R18, 0x20000000, RZ, 0xc0, !PT ;  /* 0x2000000012ff7812 */ /* 0x000fe4000782c0ff */
        /* <DEDUP_REMOVED lines=13> */
[----:B---3--:R2:W-:Y:S04]  /*65ef0*/  @P4 STG.E desc[UR8][R10.64], R143 ;  /* 0x0000008f0a004986 */ /* 0x0085e8000c101908 */
[----:B------:R-:W3:Y:S04]  /*65f00*/  LDL.LU R141, [R1+0xf2c] ;  /* 0x000f2c00018d7983 */ /* 0x000ee80000300800 */
[----:B------:R-:W3:Y:S01]  /*65f10*/  LDL.LU R142, [R1+0xccc] ;  /* 0x000ccc00018e7983 */ /* 0x000ee20000300800 */
        /* <DEDUP_REMOVED lines=11> */
[----:B------:R-:W4:Y:S04]  /*65fd0*/  LDL.LU R143, [R1+0x1198] ;  /* 0x00119800018f7983 */ /* 0x000f280000300800 */
        /* <DEDUP_REMOVED lines=29> */
[----:B---3--:R1:W-:Y:S01]  /*661b0*/  @P2 STG.E desc[UR8][R10.64], R141 ;  /* 0x0000008d0a002986 */ /* 0x0083e2000c101908 */
[----:B------:R-:W-:Y:S01]  /*661c0*/  LOP3.LUT P5, RZ, R19, 0x200, RZ, 0xc0, !PT ;  /* 0x0000020013ff7812 */ /* 0x000fe200078ac0ff */
[----:B-1----:R-:W-:-:S05]  /*661d0*/  IMAD.WIDE R10, R151, 0x4, R4 ;  /* 0x00000004970a7825 */ /* 0x002fca00078e0204 */
[----:B------:R1:W-:Y:S01]  /*661e0*/  @P3 STG.E desc[UR8][R10.64], R142 ;  /* 0x0000008e0a003986 */ /* 0x0003e2000c101908 */
[----:B------:R-:W-:Y:S01]  /*661f0*/  LOP3.LUT P6, RZ, R19, 0x400, RZ, 0xc0, !PT ;  /* 0x0000040013ff7812 */ /* 0x000fe200078cc0ff */
[----:B-1----:R-:W-:Y:S02]  /*66200*/  IMAD.WIDE R10, R151, 0x4, R6 ;  /* 0x00000004970a7825 */ /* 0x002fe400078e0206 */
[----:B------:R-:W3:Y:S01]  /*66210*/  LDL.LU R142, [R1+0x2dc] ;  /* 0x0002dc00018e7983 */ /* 0x000ee20000300800 */
[----:B------:R-:W-:-:S03]  /*66220*/  LOP3.LUT P0, RZ, R19, 0x800, RZ, 0xc0, !PT ;  /* 0x0000080013ff7812 */ /* 0x000fc6000780c0ff */
[----:B--2---:R1:W-:Y:S02]  /*66230*/  @P4 STG.E desc[UR8][R10.64], R155 ;  /* 0x0000009b0a004986 */ /* 0x0043e4000c101908 */
[----:B-1----:R-:W-:Y:S02]  /*66240*/  IMAD.WIDE R10, R151, 0x4, R8 ;  /* 0x00000004970a7825 */ /* 0x002fe400078e0208 */
[----:B------:R-:W2:Y:S04]  /*66250*/  LDL.LU R151, [R1+0xdc] ;  /* 0x0000dc0001977983 */ /* 0x000ea80000300800 */
[----:B----4-:R1:W-:Y:S04]  /*66260*/  @P5 STG.E desc[UR8][R10.64], R149 ;  /* 0x000000950a005986 */ /* 0x0103e8000c101908 */
[----:B------:R-:W4:Y:S04]  /*66270*/  LDL.LU R155, [R1+0xf30] ;  /* 0x000f3000019b7983 */ /* 0x000f280000300800 */
[----:B-1----:R-:W4:Y:S01]  /*66280*/  LDL.LU R149, [R1+0xcd0] ;  /* 0x000cd00001957983 */ /* 0x002f220000300800 */
[----:B------:R-:W-:-:S05]  /*66290*/  IMAD.WIDE R10, R143, 0x4, R2 ;  /* 0x000000048f0a7825 */ /* 0x000fca00078e0202 */
[----:B------:R1:W-:Y:S02]  /*662a0*/  @P6 STG.E desc[UR8][R10.64], R150 ;  /* 0x000000960a006986 */ /* 0x0003e4000c101908 */
[----:B-1----:R-:W-:Y:S02]  /*662b0*/  IMAD.WIDE R10, R143, 0x4, R4 ;  /* 0x000000048f0a7825 */ /* 0x002fe400078e0204 */
[----:B------:R-:W4:Y:S04]  /*662c0*/  LDL.LU R150, [R1+0xad0] ;  /* 0x000ad00001967983 */ /* 0x000f280000300800 */
[----:B------:R1:W-:Y:S04]  /*662d0*/  @P0 STG.E desc[UR8][R10.64], R148 ;  /* 0x000000940a000986 */ /* 0x0003e8000c101908 */
[----:B-1----:R-:W4:Y:S04]  /*662e0*/  LDL.LU R148, [R1+0x119c] ;  /* 0x00119c0001947983 */ /* 0x002f280000300800 */
[----:B------:R-:W4:Y:S01]  /*662f0*/  LDL.LU R12, [R1+0x8e0] ;  /* 0x0008e000010c7983 */ /* 0x000f220000300800 */
[----:B------:R-:W-:-:S03]  /*66300*/  LOP3.LUT P1, RZ, R19, 0x1000000, RZ, 0xc0, !PT ;  /* 0x0100000013ff7812 */ /* 0x000fc6000782c0ff */
[----:B------:R-:W4:Y:S04]  /*66310*/  LDL.LU R15, [R1+0x11a0] ;  /* 0x0011a000010f7983 */ /* 0x000f280000300800 */
[----:B------:R-:W4:Y:S01]  /*66320*/  LDL.LU R17, [R1+0x6e0] ;  /* 0x0006e00001117983 */ /* 0x000f220000300800 */
[----:B------:R-:W-:-:S03]  /*66330*/  LOP3.LUT R13, R13, 0xffffefff, RZ, 0xc0, !PT ;  /* 0xffffefff0d0d7812 */ /* 0x000fc600078ec0ff */
[----:B------:R-:W4:Y:S02]  /*66340*/  LDL.LU R16, [R1+0x4e0] ;  /* 0x0004e00001107983 */ /* 0x000f240000300800 */
[----:B------:R-:W-:Y:S02]  /*66350*/  @P1 LOP3.LUT R13, R13, 0x1000, RZ, 0xfc, !PT ;  /* 0x000010000d0d1812 */ /* 0x000fe400078efcff */
[----:B------:R-:W-:Y:S01]  /*66360*/  LOP3.LUT P1, RZ, R19, 0x800000, RZ, 0xc0, !PT ;  /* 0x0080000013ff7812 */ /* 0x000fe2000782c0ff */
[----:B------:R-:W4:Y:S01]  /*66370*/  LDL.LU R14, [R1+0x2e0] ;  /* 0x0002e000010e7983 */ /* 0x000f220000300800 */
[----:B------:R-:W-:-:S03]  /*66380*/  LOP3.LUT R13, R13, 0xffffdfff, RZ, 0xc0, !PT ;  /* 0xffffdfff0d0d7812 */ /* 0x000fc600078ec0ff */
[----:B------:R-:W4:Y:S04]  /*66390*/  LDL.LU R26, [R1+0xe0] ;  /* 0x0000e000011a7983 */ /* 0x000f280000300800 */
[----:B------:R-:W4:Y:S04]  /*663a0*/  LDL.LU R27, [R1+0xf34] ;  /* 0x000f3400011b7983 */ /* 0x000f280000300800 */
[----:B------:R-:W-:Y:S01]  /*663b0*/  @P1 LOP3.LUT R13, R13, 0x2000, RZ, 0xfc, !PT ;  /* 0x000020000d0d1812 */ /* 0x000fe200078efcff */
[----:B------:R-:W4:Y:S01]  /*663c0*/  LDL.LU R25, [R1+0xcd4] ;  /* 0x000cd40001197983 */ /* 0x000f220000300800 */
[----:B------:R-:W-:-:S02]  /*663d0*/  LOP3.LUT P1, RZ, R19, 0x400000, RZ, 0xc0, !PT ;  /* 0x0040000013ff7812 */ /* 0x000fc4000782c0ff */
[----:B------:R-:W-:Y:S01]  /*663e0*/  LOP3.LUT R13, R13, 0xffffbfff, RZ, 0xc0, !PT ;  /* 0xffffbfff0d0d7812 */ /* 0x000fe200078ec0ff */
[----:B------:R-:W4:Y:S04]  /*663f0*/  LDL.LU R140, [R1+0xad4] ;  /* 0x000ad400018c7983 */ /* 0x000f280000300800 */
[----:B------:R-:W4:Y:S01]  /*66400*/  LDL.LU R252, [R1+0x11a4] ;  /* 0x0011a40001fc7983 */ /* 0x000f220000300800 */
[C---:B------:R-:W-:Y:S02]  /*66410*/  LOP3.LUT P4, RZ, R19.reuse, 0x1000, RZ, 0xc0, !PT ;  /* 0x0000100013ff7812 */ /* 0x040fe4000788c0ff */
[----:B------:R-:W-:Y:S01]  /*66420*/  LOP3.LUT P5, RZ, R19, 0x2000, RZ, 0xc0, !PT ;  /* 0x0000200013ff7812 */ /* 0x000fe200078ac0ff */
[----:B------:R-:W-:Y:S01]  /*66430*/  IMAD.WIDE R10, R143, 0x4, R6 ;  /* 0x000000048f0a7825 */ /* 0x000fe200078e0206 */
        /* <DEDUP_REMOVED lines=21> */
[----:B-1----:R-:W-:-:S05]  /*66590*/  IMAD.WIDE R10, R143, 0x4, R8 ;  /* 0x000000048f0a7825 */ /* 0x002fca00078e0208 */
[----:B--2---:R1:W-:Y:S04]  /*665a0*/  @P5 STG.E desc[UR8][R10.64], R151 ;  /* 0x000000970a005986 */ /* 0x0043e8000c101908 */
[----:B-1----:R-:W2:Y:S04]  /*665b0*/  LDL.LU R151, [R1+0x11a8] ;  /* 0x0011a80001977983 */ /* 0x002ea80000300800 */
[----:B------:R-:W3:Y:S04]  /*665c0*/  LDL.LU R142, [R1+0x6e4] ;  /* 0x0006e400018e7983 */ /* 0x000ee80000300800 */
[----:B------:R-:W3:Y:S01]  /*665d0*/  LDL.LU R143, [R1+0x4e4] ;  /* 0x0004e400018f7983 */ /* 0x000ee20000300800 */
[----:B----4-:R-:W-:-:S05]  /*665e0*/  IMAD.WIDE R10, R148, 0x4, R2 ;  /* 0x00000004940a7825 */ /* 0x010fca00078e0202 */
[----:B------:R1:W-:Y:S04]  /*665f0*/  @P6 STG.E desc[UR8][R10.64], R155 ;  /* 0x0000009b0a006986 */ /* 0x0003e8000c101908 */
[----:B-1----:R-:W4:Y:S01]  /*66600*/  LDL.LU R155, [R1+0x2e4] ;  /* 0x0002e400019b7983 */ /* 0x002f220000300800 */
[----:B------:R-:W-:-:S05]  /*66610*/  IMAD.WIDE R10, R148, 0x4, R4 ;  /* 0x00000004940a7825 */ /* 0x000fca00078e0204 */
[----:B------:R1:W-:Y:S02]  /*66620*/  @P0 STG.E desc[UR8][R10.64], R149 ;  /* 0x000000950a000986 */ /* 0x0003e4000c101908 */
[C---:B-1----:R-:W-:Y:S02]  /*66630*/  IMAD.WIDE R10, R148.reuse, 0x4, R6 ;  /* 0x00000004940a7825 */ /* 0x042fe400078e0206 */
[----:B------:R-:W4:Y:S04]  /*66640*/  LDL.LU R149, [R1+0xe4] ;  /* 0x0000e40001957983 */ /* 0x000f280000300800 */
[----:B------:R1:W-:Y:S02]  /*66650*/  @P1 STG.E desc[UR8][R10.64], R150 ;  /* 0x000000960a001986 */ /* 0x0003e4000c101908 */
[----:B-1----:R-:W-:-:S02]  /*66660*/  IMAD.WIDE R10, R148, 0x4, R8 ;  /* 0x00000004940a7825 */ /* 0x002fc400078e0208 */
        /* <DEDUP_REMOVED lines=31> */
[C---:B------:R-:W-:Y:S02]  /*66860*/  LOP3.LUT P5, RZ, R19.reuse, 0x10000000, RZ, 0xc0, !PT ;  /* 0x1000000013ff7812 */ /* 0x040fe400078ac0ff */
[C---:B------:R-:W-:Y:S02]  /*66870*/  LOP3.LUT P6, RZ, R19.reuse, 0x20000000, RZ, 0xc0, !PT ;  /* 0x2000000013ff7812 */ /* 0x040fe400078cc0ff */
[----:B------:R-:W-:Y:S01]  /*66880*/  LOP3.LUT P0, RZ, R19, 0x40000000, RZ, 0xc0, !PT ;  /* 0x4000000013ff7812 */ /* 0x000fe2000780c0ff */
[----:B--2---:R-:W-:-:S05]  /*66890*/  IMAD.WIDE R10, R151, 0x4, R2 ;  /* 0x00000004970a7825 */ /* 0x004fca00078e0202 */
[----:B---3--:R1:W-:Y:S02]  /*668a0*/  @P3 STG.E desc[UR8][R10.64], R142 ;  /* 0x0000008e0a003986 */ /* 0x0083e4000c101908 */
[----:B-1----:R-:W-:-:S05]  /*668b0*/  IMAD.WIDE R10, R151, 0x4, R4 ;  /* 0x00000004970a7825 */ /* 0x002fca00078e0204 */
[----:B------:R1:W-:Y:S02]  /*668c0*/  @P4 STG.E desc[UR8][R10.64], R143 ;  /* 0x0000008f0a004986 */ /* 0x0003e4000c101908 */
[----:B-1----:R-:W-:-:S05]  /*668d0*/  IMAD.WIDE R10, R151, 0x4, R6 ;  /* 0x00000004970a7825 */ /* 0x002fca00078e0206 */
[----:B----4-:R1:W-:Y:S04]  /*668e0*/  @P5 STG.E desc[UR8][R10.64], R155 ;  /* 0x0000009b0a005986 */ /* 0x0103e8000c101908 */
[----:B-1----:R-:W2:Y:S01]  /*668f0*/  LDL.LU R155, [R1+0xcd8] ;  /* 0x000cd800019b7983 */ /* 0x002ea20000300800 */
[----:B------:R-:W-:-:S03]  /*66900*/  IMAD.WIDE R10, R151, 0x4, R8 ;  /* 0x00000004970a7825 */ /* 0x000fc600078e0208 */
[----:B------:R-:W3:Y:S04]  /*66910*/  LDL.LU R151, [R1+0xad8] ;  /* 0x000ad80001977983 */ /* 0x000ee80000300800 */
[----:B------:R1:W-:Y:S04]  /*66920*/  @P6 STG.E desc[UR8][R10.64], R149 ;  /* 0x000000950a006986 */ /* 0x0003e8000c101908 */
[----:B------:R-:W4:Y:S04]  /*66930*/  LDL.LU R18, [R1+0x8e8] ;  /* 0x0008e80001127983 */ /* 0x000f280000300800 */
[----:B------:R-:W4:Y:S04]  /*66940*/  LDL.LU R12, [R1+0x6e8] ;  /* 0x0006e800010c7983 */ /* 0x000f280000300800 */
[----:B------:R-:W4:Y:S04]  /*66950*/  LDL.LU R17, [R1+0x4e8] ;  /* 0x0004e80001117983 */ /* 0x000f280000300800 */
[----:B-1----:R-:W4:Y:S01]  /*66960*/  LDL.LU R149, [R1+0x2e8] ;  /* 0x0002e80001957983 */ /* 0x002f220000300800 */
[----:B------:R-:W-:-:S05]  /*66970*/  IMAD.WIDE R10, R150, 0x4, R2 ;  /* 0x00000004960a7825 */ /* 0x000fca00078e0202 */
        /* <DEDUP_REMOVED lines=19> */
[----:B------:R-:W-:Y:S02]  /*66ab0*/  LOP3.LUT P4, RZ, R19, 0x80000000, RZ, 0xc0, !PT ;  /* 0x8000000013ff7812 */ /* 0x000fe4000788c0ff */
        /* <DEDUP_REMOVED lines=22> */
[----:B--2---:R1:W-:Y:S02]  /*66c20*/  @P4 STG.E desc[UR8][R10.64], R155 ;  /* 0x0000009b0a004986 */ /* 0x0043e4000c101908 */
[C---:B-1----:R-:W-:Y:S02]  /*66c30*/  IMAD.WIDE R10, R150.reuse, 0x4, R6 ;  /* 0x00000004960a7825 */ /* 0x042fe400078e0206 */
[----:B------:R-:W2:Y:S04]  /*66c40*/  LDL.LU R155, [R1+0xf40] ;  /* 0x000f4000019b7983 */ /* 0x000ea80000300800 */
[----:B---3--:R1:W-:Y:S02]  /*66c50*/  @P5 STG.E desc[UR8][R10.64], R151 ;  /* 0x000000970a005986 */ /* 0x0083e4000c101908 */
[----:B-1----:R-:W-:-:S02]  /*66c60*/  IMAD.WIDE R10, R150, 0x4, R8 ;  /* 0x00000004960a7825 */ /* 0x002fc400078e0208 */
[----:B------:R-:W3:Y:S04]  /*66c70*/  LDL.LU R151, [R1+0xce0] ;  /* 0x000ce00001977983 */ /* 0x000ee80000300800 */
[----:B------:R-:W2:Y:S04]  /*66c80*/  LDL.LU R150, [R1+0x11bc] ;  /* 0x0011bc0001967983 */ /* 0x000ea80000300800 */
[----:B----4-:R1:W-:Y:S02]  /*66c90*/  @P6 STG.E desc[UR8][R10.64], R18 ;  /* 0x000000120a006986 */ /* 0x0103e4000c101908 */
[----:B-1----:R-:W-:-:S05]  /*66ca0*/  IMAD.WIDE R10, R148, 0x4, R2 ;  /* 0x00000004940a7825 */ /* 0x002fca00078e0202 */
[----:B------:R1:W-:Y:S02]  /*66cb0*/  @P0 STG.E desc[UR8][R10.64], R12 ;  /* 0x0000000c0a000986 */ /* 0x0003e4000c101908 */
[----:B-1----:R-:W-:-:S05]  /*66cc0*/  IMAD.WIDE R10, R148, 0x4, R4 ;  /* 0x00000004940a7825 */ /* 0x002fca00078e0204 */
[----:B------:R1:W-:Y:S01]  /*66cd0*/  @P1 STG.E desc[UR8][R10.64], R17 ;  /* 0x000000110a001986 */ /* 0x0003e2000c101908 */
[----:B------:R-:W-:Y:S01]  /*66ce0*/  LOP3.LUT P1, RZ, R13, 0x800, RZ, 0xc0, !PT ;  /* 0x000008000dff7812 */ /* 0x000fe2000782c0ff */
[----:B-1----:R-:W-:-:S12]  /*66cf0*/  IMAD.WIDE R10, R148, 0x4, R6 ;  /* 0x00000004940a7825 */ /* 0x002fd800078e0206 */
[----:B------:R1:W-:Y:S04]  /*66d00*/  @P1 STG.E desc[UR8][R10.64], R149 ;  /* 0x000000950a001986 */ /* 0x0003e8000c101908 */
[----:B-1----:R-:W4:Y:S01]  /*66d10*/  LDL.LU R149, [R1+0xae0] ;  /* 0x000ae00001957983 */ /* 0x002f220000300800 */
[----:B------:R-:W-:-:S03]  /*66d20*/  IMAD.WIDE R10, R148, 0x4, R8 ;  /* 0x00000004940a7825 */ /* 0x000fc600078e0208 */
        /* <DEDUP_REMOVED lines=28> */
[----:B-1----:R-:W-:Y:S02]  /*66ef0*/  IMAD.WIDE R10, R142, 0x4, R8 ;  /* 0x000000048e0a7825 */ /* 0x002fe400078e0208 */
[----:B------:R-:W4:Y:S04]  /*66f00*/  LDL.LU R142, [R1+0x6f0] ;  /* 0x0006f000018e7983 */ /* 0x000f280000300800 */
[----:B------:R1:W-:Y:S04]  /*66f10*/  @P3 STG.E desc[UR8][R10.64], R143 ;  /* 0x0000008f0a003986 */ /* 0x0003e8000c101908 */
[----:B-1----:R-:W4:Y:S01]  /*66f20*/  LDL.LU R143, [R1+0x4f0] ;  /* 0x0004f000018f7983 */ /* 0x002f220000300800 */
[----:B------:R-:W-:-:S02]  /*66f30*/  LOP3.LUT P6, RZ, R20, 0x10000, RZ, 0xc0, !PT ;  /* 0x0001000014ff7812 */ /* 0x000fc400078cc0ff */
[----:B------:R-:W-:Y:S01]  /*66f40*/  LOP3.LUT P0, RZ, R20, 0x20000, RZ, 0xc0, !PT ;  /* 0x0002000014ff7812 */ /* 0x000fe2000780c0ff */
[----:B--2---:R-:W-:-:S05]  /*66f50*/  IMAD.WIDE R10, R150, 0x4, R2 ;  /* 0x00000004960a7825 */ /* 0x004fca00078e0202 */
[----:B------:R1:W-:Y:S02]  /*66f60*/  @P4 STG.E desc[UR8][R10.64], R155 ;  /* 0x0000009b0a004986 */ /* 0x0003e4000c101908 */
[C---:B-1----:R-:W-:Y:S02]  /*66f70*/  IMAD.WIDE R10, R150.reuse, 0x4, R4 ;  /* 0x00000004960a7825 */ /* 0x042fe400078e0204 */
[----:B------:R-:W2:Y:S04]  /*66f80*/  LDL.LU R155, [R1+0x2f0] ;  /* 0x0002f000019b7983 */ /* 0x000ea80000300800 */
[----:B---3--:R1:W-:Y:S04]  /*66f90*/  @P5 STG.E desc[UR8][R10.64], R151 ;  /* 0x000000970a005986 */ /* 0x0083e8000c101908 */
[----:B-1----:R-:W3:Y:S01]  /*66fa0*/  LDL.LU R151, [R1+0x11c0] ;  /* 0x0011c00001977983 */ /* 0x002ee20000300800 */
[----:B------:R-:W-:-:S03]  /*66fb0*/  IMAD.WIDE R10, R150, 0x4, R6 ;  /* 0x00000004960a7825 */ /* 0x000fc600078e0206 */
[----:B------:R-:W2:Y:S04]  /*66fc0*/  LDL.LU R17, [R1+0xf0] ;  /* 0x0000f00001117983 */ /* 0x000ea80000300800 */
[----:B------:R-:W2:Y:S04]  /*66fd0*/  LDL.LU R16, [R1+0xf44] ;  /* 0x000f440001107983 */ /* 0x000ea80000300800 */
[----:B----4-:R1:W-:Y:S02]  /*66fe0*/  @P6 STG.E desc[UR8][R10.64], R149 ;  /* 0x000000950a006986 */ /* 0x0103e4000c101908 */
[----:B-1----:R-:W-:-:S02]  /*66ff0*/  IMAD.WIDE R10, R150, 0x4, R8 ;  /* 0x00000004960a7825 */ /* 0x002fc400078e0208 */
[----:B------:R-:W4:Y:S04]  /*67000*/  LDL.LU R149, [R1+0xce4] ;  /* 0x000ce40001957983 */ /* 0x000f280000300800 */
[----:B------:R1:W-:Y:S04]  /*67010*/  @P0 STG.E desc[UR8][R10.64], R148 ;  /* 0x000000940a000986 */ /* 0x0003e8000c101908 */
[----:B------:R-:W4:Y:S04]  /*67020*/  LDL.LU R150, [R1+0xae4] ;  /* 0x000ae40001967983 */ /* 0x000f280000300800 */
[----:B-1----:R-:W4:Y:S01]  /*67030*/  LDL.LU R148, [R1+0x11c4] ;  /* 0x0011c40001947983 */ /* 0x002f220000300800 */
[----:B------:R-:W-:-:S03]  /*67040*/  LOP3.LUT P1, RZ, R20, 0x40000000, RZ, 0xc0, !PT ;  /* 0x4000000014ff7812 */ /* 0x000fc6000782c0ff */
[----:B------:R-:W4:Y:S01]  /*67050*/  LDL.LU R14, [R1+0x8f4] ;  /* 0x0008f400010e7983 */ /* 0x000f220000300800 */
[----:B------:R-:W-:-:S03]  /*67060*/  LOP3.LUT R21, R21, 0xdfffffff, RZ, 0xc0, !PT ;  /* 0xdfffffff15157812 */ /* 0x000fc600078ec0ff */
[----:B------:R-:W4:Y:S01]  /*67070*/  LDL.LU R15, [R1+0x6f4] ;  /* 0x0006f400010f7983 */ /* 0x000f220000300800 */
[C---:B------:R-:W-:Y:S02]  /*67080*/  LOP3.LUT P5, RZ, R20.reuse, 0x200000, RZ, 0xc0, !PT ;  /* 0x0020000014ff7812 */ /* 0x040fe400078ac0ff */
[C---:B------:R-:W-:Y:S01]  /*67090*/  LOP3.LUT P0, RZ, R20.reuse, 0x1000000, RZ, 0xc0, !PT ;  /* 0x0100000014ff7812 */ /* 0x040fe2000780c0ff */
[----:B------:R-:W4:Y:S02]  /*670a0*/  LDL.LU R26, [R1+0x4f4] ;  /* 0x0004f400011a7983 */ /* 0x000f240000300800 */
[----:B------:R-:W-:Y:S02]  /*670b0*/  @P1 LOP3.LUT R21, R21, 0x20000000, RZ, 0xfc, !PT ;  /* 0x2000000015151812 */ /* 0x000fe400078efcff */
[----:B------:R-:W-:Y:S01]  /*670c0*/  LOP3.LUT P1, RZ, R20, 0x20000000, RZ, 0xc0, !PT ;  /* 0x2000000014ff7812 */ /* 0x000fe2000782c0ff */
[----:B------:R-:W4:Y:S01]  /*670d0*/  LDL.LU R27, [R1+0x2f4] ;  /* 0x0002f400011b7983 */ /* 0x000f220000300800 */
[----:B------:R-:W-:-:S02]  /*670e0*/  LOP3.LUT R21, R21, 0xbfffffff, RZ, 0xc0, !PT ;  /* 0xbfffffff15157812 */ /* 0x000fc400078ec0ff */
[----:B------:R-:W-:Y:S01]  /*670f0*/  LOP3.LUT R13, R13, 0xfffffff7, RZ, 0xc0, !PT ;  /* 0xfffffff70d0d7812 */ /* 0x000fe200078ec0ff */
[----:B------:R-:W4:Y:S08]  /*67100*/  LDL.LU R140, [R1+0xf4] ;  /* 0x0000f400018c7983 */ /* 0x000f300000300800 */
[----:B------:R-:W-:Y:S01]  /*67110*/  @P1 LOP3.LUT R21, R21, 0x40000000, RZ, 0xfc, !PT ;  /* 0x4000000015151812 */ /* 0x000fe200078efcff */
[----:B------:R-:W4:Y:S01]  /*67120*/  LDL.LU R252, [R1+0xf48] ;  /* 0x000f480001fc7983 */ /* 0x000f220000300800 */
[----:B------:R-:W-:-:S02]  /*67130*/  LOP3.LUT P1, RZ, R20, 0x10000000, RZ, 0xc0, !PT ;  /* 0x1000000014ff7812 */ /* 0x000fc4000782c0ff */
[----:B------:R-:W-:Y:S01]  /*67140*/  LOP3.LUT R21, R21, 0x7fffffff, RZ, 0xc0, !PT ;  /* 0x7fffffff15157812 */ /* 0x000fe200078ec0ff */
[----:B------:R-:W4:Y:S01]  /*67150*/  LDL.LU R141, [R1+0xce8] ;  /* 0x000ce800018d7983 */ /* 0x000f220000300800 */
[----:B------:R-:W-:Y:S02]  /*67160*/  @P5 LOP3.LUT R13, R13, 0x8, RZ, 0xfc, !PT ;  /* 0x000000080d0d5812 */ /* 0x000fe400078efcff */
[----:B------:R-:W-:Y:S02]  /*67170*/  LOP3.LUT P3, RZ, R20, 0x40000, RZ, 0xc0, !PT ;  /* 0x0004000014ff7812 */ /* 0x000fe4000786c0ff */
[----:B------:R-:W-:-:S05]  /*67180*/  LOP3.LUT R13, R13, 0xfffffffb, RZ, 0xc0, !PT ;  /* 0xfffffffb0d0d7812 */ /* 0x000fca00078ec0ff */
[----:B------:R-:W-:Y:S02]  /*67190*/  @P1 LOP3.LUT R21, R21, 0x80000000, RZ, 0xfc, !PT ;  /* 0x8000000015151812 */ /* 0x000fe400078efcff */
[C---:B------:R-:W-:Y:S02]  /*671a0*/  LOP3.LUT P1, RZ, R20.reuse, 0x8000000, RZ, 0xc0, !PT ;  /* 0x0800000014ff7812 */ /* 0x040fe4000782c0ff */
[----:B------:R-:W-:Y:S02]  /*671b0*/  @P0 LOP3.LUT R13, R13, 0x4, RZ, 0xfc, !PT ;  /* 0x000000040d0d0812 */ /* 0x000fe400078efcff */
[C---:B------:R-:W-:Y:S02]  /*671c0*/  LOP3.LUT P4, RZ, R20.reuse, 0x80000, RZ, 0xc0, !PT ;  /* 0x0008000014ff7812 */ /* 0x040fe4000788c0ff */
[----:B------:R-:W-:Y:S02]  /*671d0*/  LOP3.LUT R13, R13, 0xfffffffe, RZ, 0xc0, !PT ;  /* 0xfffffffe0d0d7812 */ /* 0x000fe400078ec0ff */
[----:B------:R-:W-:-:S05]  /*671e0*/  LOP3.LUT P5, RZ, R20, 0x100000, RZ, 0xc0, !PT ;  /* 0x0010000014ff7812 */ /* 0x000fca00078ac0ff */
[----:B------:R-:W-:Y:S02]  /*671f0*/  @P1 LOP3.LUT R13, R13, 0x1, RZ, 0xfc, !PT ;  /* 0x000000010d0d1812 */ /* 0x000fe400078efcff */
[----:B------:R-:W-:Y:S02]  /*67200*/  LOP3.LUT P1, RZ, R20, 0x4000000, RZ, 0xc0, !PT ;  /* 0x0400000014ff7812 */ /* 0x000fe4000782c0ff */
[----:B------:R-:W-:-:S11]  /*67210*/  LOP3.LUT R13, R13, 0xfffffffd, RZ, 0xc0, !PT ;  /* 0xfffffffd0d0d7812 */ /* 0x000fd600078ec0ff */
[----:B------:R-:W-:Y:S02]  /*67220*/  @P1 LOP3.LUT R13, R13, 0x2, RZ, 0xfc, !PT ;  /* 0x000000020d0d1812 */ /* 0x000fe400078efcff */
[C---:B------:R-:W-:Y:S02]  /*67230*/  LOP3.LUT P6, RZ, R20.reuse, 0x400000, RZ, 0xc0, !PT ;  /* 0x0040000014ff7812 */ /* 0x040fe400078cc0ff */
[----:B------:R-:W-:Y:S01]  /*67240*/  LOP3.LUT P0, RZ, R20, 0x800000, RZ, 0xc0, !PT ;  /* 0x0080000014ff7812 */ /* 0x000fe2000780c0ff */
[----:B---3--:R-:W-:-:S05]  /*67250*/  IMAD.WIDE R10, R151, 0x4, R2 ;  /* 0x00000004970a7825 */ /* 0x008fca00078e0202 */
[----:B------:R1:W-:Y:S02]  /*67260*/  @P3 STG.E desc[UR8][R10.64], R142 ;  /* 0x0000008e0a003986 */ /* 0x0003e4000c101908 */
[C---:B-1----:R-:W-:Y:S02]  /*67270*/  IMAD.WIDE R10, R151.reuse, 0x4, R4 ;  /* 0x00000004970a7825 */ /* 0x042fe400078e0204 */
[----:B------:R-:W3:Y:S04]  /*67280*/  LDL.LU R142, [R1+0xae8] ;  /* 0x000ae800018e7983 */ /* 0x000ee80000300800 */
[----:B------:R1:W-:Y:S02]  /*67290*/  @P4 STG.E desc[UR8][R10.64], R143 ;  /* 0x0000008f0a004986 */ /* 0x0003e4000c101908 */
[----:B-1----:R-:W-:-:S05]  /*672a0*/  IMAD.WIDE R10, R151, 0x4, R6 ;  /* 0x00000004970a7825 */ /* 0x002fca00078e0206 */
[----:B--2---:R1:W-:Y:S01]  /*672b0*/  @P5 STG.E desc[UR8][R10.64], R155 ;  /* 0x0000009b0a005986 */ /* 0x0043e2000c101908 */
[----:B------:R-:W-:-:S03]  /*672c0*/  LOP3.LUT P5, RZ, R13, 0x8, RZ, 0xc0, !PT ;  /* 0x000000080dff7812 */ /* 0x000fc600078ac0ff */
[----:B-1----:R-:W2:Y:S01]  /*672d0*/  LDL.LU R155, [R1+0x11cc] ;  /* 0x0011cc00019b7983 */ /* 0x002ea20000300800 */
[----:B------:R-:W-:-:S03]  /*672e0*/  IMAD.WIDE R10, R151, 0x4, R8 ;  /* 0x00000004970a7825 */ /* 0x000fc600078e0208 */
[----:B------:R-:W3:Y:S06]  /*672f0*/  LDL.LU R143, [R1+0x8f8] ;  /* 0x0008f800018f7983 */ /* 0x000eec0000300800 */
[----:B------:R4:W-:Y:S04]  /*67300*/  @P5 STG.E desc[UR8][R10.64], R17 ;  /* 0x000000110a005986 */ /* 0x0009e8000c101908 */
[----:B------:R-:W3:Y:S01]  /*67310*/  LDL.LU R151, [R1+0x11d0] ;  /* 0x0011d00001977983 */ /* 0x000ee20000300800 */
[----:B----4-:R-:W-:-:S05]  /*67320*/  IMAD.WIDE R10, R148, 0x4, R2 ;  /* 0x00000004940a7825 */ /* 0x010fca00078e0202 */
[----:B------:R1:W-:Y:S02]  /*67330*/  @P6 STG.E desc[UR8][R10.64], R16 ;  /* 0x000000100a006986 */ /* 0x0003e4000c101908 */
[----:B-1----:R-:W-:-:S05]  /*67340*/  IMAD.WIDE R10, R148, 0x4, R4 ;  /* 0x00000004940a7825 */ /* 0x002fca00078e0204 */
[----:B------:R1:W-:Y:S01]  /*67350*/  @P0 STG.E desc[UR8][R10.64], R149 ;  /* 0x000000950a000986 */ /* 0x0003e2000c101908 */
[----:B------:R-:W-:-:S03]  /*67360*/  LOP3.LUT P0, RZ, R13, 0x4, RZ, 0xc0, !PT ;  /* 0x000000040dff7812 */ /* 0x000fc6000780c0ff */
[----:B-1----:R-:W4:Y:S01]  /*67370*/  LDL.LU R149, [R1+0x6f8] ;  /* 0x0006f80001957983 */ /* 0x002f220000300800 */
[----:B------:R-:W-:-:S09]  /*67380*/  IMAD.WIDE R10, R148, 0x4, R6 ;  /* 0x00000004940a7825 */ /* 0x000fd200078e0206 */
        /* <DEDUP_REMOVED lines=18> */
[C---:B------:R-:W-:Y:S02]  /*674b0*/  LOP3.LUT P1, RZ, R21.reuse, 0x20000000, RZ, 0xc0, !PT ;  /* 0x2000000015ff7812 */ /* 0x040fe4000782c0ff */
[----:B------:R-:W-:Y:S02]  /*674c0*/  LOP3.LUT P2, RZ, R20, 0x80000000, RZ, 0xc0, !PT ;  /* 0x8000000014ff7812 */ /* 0x000fe4000784c0ff */
[C---:B------:R-:W-:Y:S02]  /*674d0*/  LOP3.LUT P3, RZ, R21.reuse, 0x1, RZ, 0xc0, !PT ;  /* 0x0000000115ff7812 */ /* 0x040fe4000786c0ff */
[C---:B------:R-:W-:Y:S02]  /*674e0*/  LOP3.LUT P4, RZ, R21.reuse, 0x2, RZ, 0xc0, !PT ;  /* 0x0000000215ff7812 */ /* 0x040fe4000788c0ff */
[C---:B------:R-:W-:Y:S02]  /*674f0*/  LOP3.LUT P5, RZ, R21.reuse, 0x4, RZ, 0xc0, !PT ;  /* 0x0000000415ff7812 */ /* 0x040fe400078ac0ff */
[----:B------:R-:W-:-:S02]  /*67500*/  LOP3.LUT P6, RZ, R21, 0x8, RZ, 0xc0, !PT ;  /* 0x0000000815ff7812 */ /* 0x000fc400078cc0ff */
[----:B------:R-:W-:Y:S01]  /*67510*/  LOP3.LUT P0, RZ, R21, 0x10, RZ, 0xc0, !PT ;  /* 0x0000001015ff7812 */ /* 0x000fe2000780c0ff */
[----:B--2---:R-:W-:-:S05]  /*67520*/  IMAD.WIDE R10, R155, 0x4, R2 ;  /* 0x000000049b0a7825 */ /* 0x004fca00078e0202 */
[----:B------:R1:W-:Y:S02]  /*67530*/  @P1 STG.E desc[UR8][R10.64], R252 ;  /* 0x000000fc0a001986 */ /* 0x0003e4000c101908 */
[----:B-1----:R-:W-:-:S05]  /*67540*/  IMAD.WIDE R10, R155, 0x4, R4 ;  /* 0x000000049b0a7825 */ /* 0x002fca00078e0204 */
[----:B------:R1:W-:Y:S02]  /*67550*/  @P2 STG.E desc[UR8][R10.64], R141 ;  /* 0x0000008d0a002986 */ /* 0x0003e4000c101908 */
[----:B-1----:R-:W-:-:S05]  /*67560*/  IMAD.WIDE R10, R155, 0x4, R6 ;  /* 0x000000049b0a7825 */ /* 0x002fca00078e0206 */
[----:B---3--:R1:W-:Y:S02]  /*67570*/  @P3 STG.E desc[UR8][R10.64], R142 ;  /* 0x0000008e0a003986 */ /* 0x0083e4000c101908 */
[----:B-1----:R-:W-:Y:S02]  /*67580*/  IMAD.WIDE R10, R155, 0x4, R8 ;  /* 0x000000049b0a7825 */ /* 0x002fe400078e0208 */
[----:B------:R-:W2:Y:S04]  /*67590*/  LDL.LU R155, [R1+0x11d8] ;  /* 0x0011d800019b7983 */ /* 0x000ea80000300800 */
[----:B------:R1:W-:Y:S02]  /*675a0*/  @P4 STG.E desc[UR8][R10.64], R143 ;  /* 0x0000008f0a004986 */ /* 0x0003e4000c101908 */
[----:B-1----:R-:W-:-:S05]  /*675b0*/  IMAD.WIDE R10, R151, 0x4, R2 ;  /* 0x00000004970a7825 */ /* 0x002fca00078e0202 */
[----:B----4-:R1:W-:Y:S04]  /*675c0*/  @P5 STG.E desc[UR8][R10.64], R149 ;  /* 0x000000950a005986 */ /* 0x0103e8000c101908 */
[----:B-1----:R-:W3:Y:S01]  /*675d0*/  LDL.LU R149, [R1+0xf8] ;  /* 0x0000f80001957983 */ /* 0x002ee20000300800 */
[----:B------:R-:W-:-:S03]  /*675e0*/  IMAD.WIDE R10, R151, 0x4, R4 ;  /* 0x00000004970a7825 */ /* 0x000fc600078e0204 */
[----:B------:R-:W4:Y:S01]  /*675f0*/  LDL.LU R252, [R1+0x11d4] ;  /* 0x0011d40001fc7983 */ /* 0x000f220000300800 */
[----:B------:R-:W-:-:S03]  /*67600*/  IMAD.WIDE R12, R151, 0x4, R6 ;  /* 0x00000004970c7825 */ /* 0x000fc600078e0206 */
[----:B------:R1:W-:Y:S04]  /*67610*/  @P6 STG.E desc[UR8][R10.64], R150 ;  /* 0x000000960a006986 */ /* 0x0003e8000c101908 */
[----:B------:R1:W-:Y:S04]  /*67620*/  @P0 STG.E desc[UR8][R12.64], R148 ;  /* 0x000000940c000986 */ /* 0x0003e8000c101908 */
[----:B-1----:R-:W2:Y:S04]  /*67630*/  LDL.LU R150, [R1+0xf4c] ;  /* 0x000f4c0001967983 */ /* 0x002ea80000300800 */
[----:B------:R-:W2:Y:S04]  /*67640*/  LDL.LU R148, [R1+0xcec] ;  /* 0x000cec0001947983 */ /* 0x000ea80000300800 */
[----:B------:R-:W2:Y:S01]  /*67650*/  LDL.LU R140, [R1+0xaec] ;  /* 0x000aec00018c7983 */ /* 0x000ea20000300800 */
[----:B------:R-:W-:-:S02]  /*67660*/  LOP3.LUT P1, RZ, R21, 0x40, RZ, 0xc0, !PT ;  /* 0x0000004015ff7812 */ /* 0x000fc4000782c0ff */
[----:B------:R-:W-:Y:S01]  /*67670*/  LOP3.LUT R21, R21, 0xefffffff, RZ, 0xc0, !PT ;  /* 0xefffffff15157812 */ /* 0x000fe200078ec0ff */
[----:B------:R-:W2:Y:S04]  /*67680*/  LDL.LU R141, [R1+0x8fc] ;  /* 0x0008fc00018d7983 */ /* 0x000ea80000300800 */
[----:B------:R-:W2:Y:S04]  /*67690*/  LDL.LU R143, [R1+0x6fc] ;  /* 0x0006fc00018f7983 */ /* 0x000ea80000300800 */
[----:B------:R-:W2:Y:S02]  /*676a0*/  LDL.LU R142, [R1+0x4fc] ;  /* 0x0004fc00018e7983 */ /* 0x000ea40000300800 */
[----:B------:R-:W-:-:S02]  /*676b0*/  @P1 LOP3.LUT R21, R21, 0x10000000, RZ, 0xfc, !PT ;  /* 0x1000000015151812 */ /* 0x000fc400078efcff */
[----:B------:R-:W2:Y:S02]  /*676c0*/  LDL.LU R25, [R1+0x2fc] ;  /* 0x0002fc0001197983 */ /* 0x000ea40000300800 */
[C---:B------:R-:W-:Y:S02]  /*676d0*/  LOP3.LUT P6, RZ, R21.reuse, 0x4000, RZ, 0xc0, !PT ;  /* 0x0000400015ff7812 */ /* 0x040fe400078cc0ff */
[C---:B------:R-:W-:Y:S02]  /*676e0*/  LOP3.LUT P1, RZ, R21.reuse, 0x20, RZ, 0xc0, !PT ;  /* 0x0000002015ff7812 */ /* 0x040fe4000782c0ff */
[C---:B------:R-:W-:Y:S02]  /*676f0*/  LOP3.LUT P2, RZ, R21.reuse, 0x80, RZ, 0xc0, !PT ;  /* 0x0000008015ff7812 */ /* 0x040fe4000784c0ff */
[C---:B------:R-:W-:Y:S02]  /*67700*/  LOP3.LUT P3, RZ, R21.reuse, 0x100, RZ, 0xc0, !PT ;  /* 0x0000010015ff7812 */ /* 0x040fe4000786c0ff */
[----:B------:R-:W-:-:S02]  /*67710*/  LOP3.LUT P4, RZ, R21, 0x200, RZ, 0xc0, !PT ;  /* 0x0000020015ff7812 */ /* 0x000fc4000788c0ff */
[C---:B------:R-:W-:Y:S02]  /*67720*/  LOP3.LUT P5, RZ, R21.reuse, 0x400, RZ, 0xc0, !PT ;  /* 0x0000040015ff7812 */ /* 0x040fe400078ac0ff */
[----:B------:R-:W-:-:S04]  /*67730*/  LOP3.LUT R21, R21, 0xfdffffff, RZ, 0xc0, !PT ;  /* 0xfdffffff15157812 */ /* 0x000fc800078ec0ff */
[----:B------:R-:W-:-:S04]  /*67740*/  @P6 LOP3.LUT R21, R21, 0x2000000, RZ, 0xfc, !PT ;  /* 0x0200000015156812 */ /* 0x000fc800078efcff */
[C---:B------:R-:W-:Y:S02]  /*67750*/  LOP3.LUT P6, RZ, R21.reuse, 0x2000, RZ, 0xc0, !PT ;  /* 0x0000200015ff7812 */ /* 0x040fe400078cc0ff */
[----:B------:R-:W-:-:S11]  /*67760*/  LOP3.LUT R21, R21, 0xfbffffff, RZ, 0xc0, !PT ;  /* 0xfbffffff15157812 */ /* 0x000fd600078ec0ff */
[----:B------:R-:W-:-:S04]  /*67770*/  @P6 LOP3.LUT R21, R21, 0x4000000, RZ, 0xfc, !PT ;  /* 0x0400000015156812 */ /* 0x000fc800078efcff */
[C---:B------:R-:W-:Y:S02]  /*67780*/  LOP3.LUT P6, RZ, R21.reuse, 0x1000, RZ, 0xc0, !PT ;  /* 0x0000100015ff7812 */ /* 0x040fe400078cc0ff */
[----:B------:R-:W-:-:S11]  /*67790*/  LOP3.LUT R21, R21, 0xf7ffffff, RZ, 0xc0, !PT ;  /* 0xf7ffffff15157812 */ /* 0x000fd600078ec0ff */
[----:B------:R-:W-:-:S04]  /*677a0*/  @P6 LOP3.LUT R21, R21, 0x8000000, RZ, 0xfc, !PT ;  /* 0x0800000015156812 */ /* 0x000fc800078efcff */
[C---:B------:R-:W-:Y:S02]  /*677b0*/  LOP3.LUT P0, RZ, R21.reuse, 0x20000, RZ, 0xc0, !PT ;  /* 0x0002000015ff7812 */ /* 0x040fe4000780c0ff */
[C---:B------:R-:W-:Y:S02]  /*677c0*/  LOP3.LUT P6, RZ, R21.reuse, 0x800, RZ, 0xc0, !PT ;  /* 0x0000080015ff7812 */ /* 0x040fe400078cc0ff */
[----:B------:R-:W-:-:S09]  /*677d0*/  LOP3.LUT R21, R21, 0xff7fffff, RZ, 0xc0, !PT ;  /* 0xff7fffff15157812 */ /* 0x000fd200078ec0ff */
[----:B------:R-:W-:-:S04]  /*677e0*/  @P0 LOP3.LUT R21, R21, 0x800000, RZ, 0xfc, !PT ;  /* 0x0080000015150812 */ /* 0x000fc800078efcff */
[C---:B------:R-:W-:Y:S02]  /*677f0*/  LOP3.LUT P0, RZ, R21.reuse, 0x10000, RZ, 0xc0, !PT ;  /* 0x0001000015ff7812 */ /* 0x040fe4000780c0ff */
[----:B------:R-:W-:Y:S01]  /*67800*/  LOP3.LUT R21, R21, 0xfeffffff, RZ, 0xc0, !PT ;  /* 0xfeffffff15157812 */ /* 0x000fe200078ec0ff */
[----:B------:R-:W-:Y:S02]  /*67810*/  IMAD.WIDE R14, R151, 0x4, R8 ;  /* 0x00000004970e7825 */ /* 0x000fe400078e0208 */
[----:B------:R-:W2:Y:S08]  /*67820*/  LDL.LU R151, [R1+0x11dc] ;  /* 0x0011dc0001977983 */ /* 0x000eb00000300800 */
[----:B------:R-:W-:Y:S01]  /*67830*/  @P0 LOP3.LUT R21, R21, 0x1000000, RZ, 0xfc, !PT ;  /* 0x0100000015150812 */ /* 0x000fe200078efcff */
[----:B---3--:R1:W-:Y:S03]  /*67840*/  @P1 STG.E desc[UR8][R14.64], R149 ;  /* 0x000000950e001986 */ /* 0x0083e6000c101908 */
[----:B------:R-:W-:Y:S01]  /*67850*/  LOP3.LUT P1, RZ, R21, 0x10000000, RZ, 0xc0, !PT ;  /* 0x1000000015ff7812 */ /* 0x000fe2000782c0ff */
[C---:B----4-:R-:W-:Y:S01]  /*67860*/  IMAD.WIDE R10, R252.reuse, 0x4, R2 ;  /* 0x00000004fc0a7825 */ /* 0x050fe200078e0202 */
[----:B-1----:R-:W3:Y:S11]  /*67870*/  LDL.LU R149, [R1+0xfc] ;  /* 0x0000fc0001957983 */ /* 0x002ef60000300800 */
[----:B--2---:R1:W-:Y:S04]  /*67880*/  @P1 STG.E desc[UR8][R10.64], R150 ;  /* 0x000000960a001986 */ /* 0x0043e8000c101908 */
[----:B-1----:R-:W2:Y:S01]  /*67890*/  LDL.LU R150, [R1+0xaf0] ;  /* 0x000af00001967983 */ /* 0x002ea20000300800 */
[----:B------:R-:W-:-:S05]  /*678a0*/  IMAD.WIDE R10, R252, 0x4, R4 ;  /* 0x00000004fc0a7825 */ /* 0x000fca00078e0204 */
[----:B------:R1:W-:Y:S04]  /*678b0*/  @P2 STG.E desc[UR8][R10.64], R148 ;  /* 0x000000940a002986 */ /* 0x0003e8000c101908 */
[----:B-1----:R-:W4:Y:S01]  /*678c0*/  LDL.LU R148, [R1+0xf50] ;  /* 0x000f500001947983 */ /* 0x002f220000300800 */
[----:B------:R-:W-:-:S05]  /*678d0*/  IMAD.WIDE R10, R252, 0x4, R6 ;  /* 0x00000004fc0a7825 */ /* 0x000fca00078e0206 */
[----:B------:R1:W-:Y:S04]  /*678e0*/  @P3 STG.E desc[UR8][R10.64], R140 ;  /* 0x0000008c0a003986 */ /* 0x0003e8000c101908 */
[----:B-1----:R-:W4:Y:S01]  /*678f0*/  LDL.LU R140, [R1+0xcf0] ;  /* 0x000cf000018c7983 */ /* 0x002f220000300800 */
[----:B------:R-:W-:-:S03]  /*67900*/  IMAD.WIDE R10, R252, 0x4, R8 ;  /* 0x00000004fc0a7825 */ /* 0x000fc600078e0208 */
[----:B------:R-:W4:Y:S04]  /*67910*/  LDL.LU R252, [R1+0x900] ;  /* 0x0009000001fc7983 */ /* 0x000f280000300800 */
[----:B------:R1:W-:Y:S02]  /*67920*/  @P4 STG.E desc[UR8][R10.64], R141 ;  /* 0x0000008d0a004986 */ /* 0x0003e4000c101908 */
[----:B-1----:R-:W-:-:S05]  /*67930*/  IMAD.WIDE R10, R155, 0x4, R2 ;  /* 0x000000049b0a7825 */ /* 0x002fca00078e0202 */
[----:B------:R1:W-:Y:S02]  /*67940*/  @P5 STG.E desc[UR8][R10.64], R143 ;  /* 0x0000008f0a005986 */ /* 0x0003e4000c101908 */
[----:B-1----:R-:W-:Y:S02]  /*67950*/  IMAD.WIDE R10, R155, 0x4, R4 ;  /* 0x000000049b0a7825 */ /* 0x002fe400078e0204 */
[----:B------:R-:W4:Y:S04]  /*67960*/  LDL.LU R143, [R1+0x11e0] ;  /* 0x0011e000018f7983 */ /* 0x000f280000300800 */
[----:B------:R1:W-:Y:S01]  /*67970*/  @P6 STG.E desc[UR8][R10.64], R142 ;  /* 0x0000008e0a006986 */ /* 0x0003e2000c101908 */
[----:B------:R-:W-:-:S03]  /*67980*/  LOP3.LUT P6, RZ, R21, 0x8000000, RZ, 0xc0, !PT ;  /* 0x0800000015ff7812 */ /* 0x000fc600078cc0ff */
[----:B------:R-:W4:Y:S04]  /*67990*/  LDL.LU R141, [R1+0x700] ;  /* 0x00070000018d7983 */ /* 0x000f280000300800 */
[----:B------:R-:W4:Y:S01]  /*679a0*/  LDL.LU R14, [R1+0x1c50] ;  /* 0x001c5000010e7983 */ /* 0x000f220000300800 */
[----:B-1----:R-:W-:-:S03]  /*679b0*/  IMAD.WIDE R10, R155, 0x4, R6 ;  /* 0x000000049b0a7825 */ /* 0x002fc600078e0206 */
[----:B------:R-:W4:Y:S04]  /*679c0*/  LDL.LU R142, [R1+0x100] ;  /* 0x00010000018e7983 */ /* 0x000f280000300800 */
[----:B------:R1:W-:Y:S01]  /*679d0*/  @P6 STG.E desc[UR8][R10.64], R25 ;  /* 0x000000190a006986 */ /* 0x0003e2000c101908 */
[----:B------:R-:W-:Y:S01]  /*679e0*/  LOP3.LUT P6, RZ, R21, 0x4000000, RZ, 0xc0, !PT ;  /* 0x0400000015ff7812 */ /* 0x000fe200078cc0ff */
[----:B-1----:R-:W-:Y:S01]  /*679f0*/  IMAD.WIDE R10, R155, 0x4, R8 ;  /* 0x000000049b0a7825 */ /* 0x002fe200078e0208 */
[C---:B------:R-:W-:Y:S01]  /*67a00*/  LOP3.LUT P0, RZ, R21.reuse, 0x8000, RZ, 0xc0, !PT ;  /* 0x0000800015ff7812 */ /* 0x040fe2000780c0ff */
[----:B------:R-:W4:Y:S10]  /*67a10*/  LDL.LU R155, [R1+0x11e4] ;  /* 0x0011e400019b7983 */ /* 0x000f340000300800 */
[----:B---3--:R1:W-:Y:S01]  /*67a20*/  @P6 STG.E desc[UR8][R10.64], R149 ;  /* 0x000000950a006986 */ /* 0x0083e2000c101908 */
[----:B------:R-:W-:Y:S01]  /*67a30*/  LOP3.LUT P6, RZ, R21, 0x2000000, RZ, 0xc0, !PT ;  /* 0x0200000015ff7812 */ /* 0x000fe200078cc0ff */
[----:B-1----:R-:W-:-:S02]  /*67a40*/  IMAD.WIDE R10, R151, 0x4, R2 ;  /* 0x00000004970a7825 */ /* 0x002fc400078e0202 */
[----:B------:R-:W3:Y:S10]  /*67a50*/  LDL.LU R149, [R1+0x500] ;  /* 0x0005000001957983 */ /* 0x000ef40000300800 */
[----:B--2---:R1:W-:Y:S02]  /*67a60*/  @P6 STG.E desc[UR8][R10.64], R150 ;  /* 0x000000960a006986 */ /* 0x0043e4000c101908 */
[----:B-1----:R-:W-:-:S02]  /*67a70*/  IMAD.WIDE R10, R151, 0x4, R4 ;  /* 0x00000004970a7825 */ /* 0x002fc400078e0204 */
[----:B------:R-:W2:Y:S04]  /*67a80*/  LDL.LU R150, [R1+0x300] ;  /* 0x0003000001967983 */ /* 0x000ea80000300800 */
[----:B----4-:R1:W-:Y:S01]  /*67a90*/  @P0 STG.E desc[UR8][R10.64], R148 ;  /* 0x000000940a000986 */ /* 0x0103e2000c101908 */
[----:B------:R-:W-:Y:S01]  /*67aa0*/  LOP3.LUT P0, RZ, R21, 0x1000000, RZ, 0xc0, !PT ;  /* 0x0100000015ff7812 */ /* 0x000fe2000780c0ff */
[C---:B-1----:R-:W-:Y:S02]  /*67ab0*/  IMAD.WIDE R10, R151.reuse, 0x4, R6 ;  /* 0x00000004970a7825 */ /* 0x042fe400078e0206 */
[----:B------:R-:W4:Y:S10]  /*67ac0*/  LDL.LU R148, [R1+0xaf4] ;  /* 0x000af40001947983 */ /* 0x000f340000300800 */
[----:B------:R1:W-:Y:S02]  /*67ad0*/  @P0 STG.E desc[UR8][R10.64], R140 ;  /* 0x0000008c0a000986 */ /* 0x0003e4000c101908 */
[----:B-1----:R-:W-:-:S02]  /*67ae0*/  IMAD.WIDE R10, R151, 0x4, R8 ;  /* 0x00000004970a7825 */ /* 0x002fc400078e0208 */
[----:B------:R-:W4:Y:S04]  /*67af0*/  LDL.LU R151, [R1+0x11e8] ;  /* 0x0011e80001977983 */ /* 0x000f280000300800 */
[----:B------:R-:W4:Y:S01]  /*67b00*/  LDL.LU R25, [R1+0xf54] ;  /* 0x000f540001197983 */ /* 0x000f220000300800 */
[C---:B------:R-:W-:Y:S02]  /*67b10*/  LOP3.LUT P0, RZ, R21.reuse, 0x800000, RZ, 0xc0, !PT ;  /* 0x0080000015ff7812 */ /* 0x040fe4000780c0ff */
[C---:B------:R-:W-:Y:S01]  /*67b20*/  LOP3.LUT P1, RZ, R21.reuse, 0x40000, RZ, 0xc0, !PT ;  /* 0x0004000015ff7812 */ /* 0x040fe2000782c0ff */
[----:B------:R-:W4:Y:S01]  /*67b30*/  LDL.LU R140, [R1+0xcf4] ;  /* 0x000cf400018c7983 */ /* 0x000f220000300800 */
[----:B------:R-:W-:-:S09]  /*67b40*/  LOP3.LUT P2, RZ, R21, 0x80000, RZ, 0xc0, !PT ;  /* 0x0008000015ff7812 */ /* 0x000fd2000784c0ff */
[----:B------:R1:W-:Y:S01]  /*67b50*/  @P0 STG.E desc[UR8][R10.64], R252 ;  /* 0x000000fc0a000986 */ /* 0x0003e2000c101908 */
[----:B------:R-:W-:-:S04]  /*67b60*/  IMAD.WIDE R12, R143, 0x4, R4 ;  /* 0x000000048f0c7825 */ /* 0x000fc800078e0204 */
[----:B-1----:R-:W-:Y:S01]  /*67b70*/  IMAD.WIDE R10, R143, 0x4, R2 ;  /* 0x000000048f0a7825 */ /* 0x002fe200078e0202 */
[----:B------:R-:W4:Y:S04]  /*67b80*/  LDL.LU R252, [R1+0x904] ;  /* 0x0009040001fc7983 */ /* 0x000f280000300800 */
[----:B------:R1:W-:Y:S04]  /*67b90*/  @P1 STG.E desc[UR8][R10.64], R141 ;  /* 0x0000008d0a001986 */ /* 0x0003e8000c101908 */
[----:B------:R1:W-:Y:S04]  /*67ba0*/  @P2 STG.E desc[UR8][R12.64], R142 ;  /* 0x0000008e0c002986 */ /* 0x0003e8000c101908 */
[----:B-1----:R-:W4:Y:S04]  /*67bb0*/  LDL.LU R141, [R1+0x704] ;  /* 0x00070400018d7983 */ /* 0x002f280000300800 */
[----:B------:R-:W4:Y:S01]  /*67bc0*/  LDL.LU R142, [R1+0x104] ;  /* 0x00010400018e7983 */ /* 0x000f220000300800 */
[----:B------:R-:W-:-:S02]  /*67bd0*/  LOP3.LUT P3, RZ, R21, 0x100000, RZ, 0xc0, !PT ;  /* 0x0010000015ff7812 */ /* 0x000fc4000786c0ff */
[----:B------:R-:W-:Y:S02]  /*67be0*/  LOP3.LUT P4, RZ, R21, 0x200000, RZ, 0xc0, !PT ;  /* 0x0020000015ff7812 */ /* 0x000fe4000788c0ff */
[C---:B------:R-:W-:Y:S02]  /*67bf0*/  LOP3.LUT P5, RZ, R0.reuse, 0x8, RZ, 0xc0, !PT ;  /* 0x0000000800ff7812 */ /* 0x040fe400078ac0ff */
[----:B------:R-:W-:Y:S01]  /*67c00*/  LOP3.LUT P6, RZ, R0, 0x10, RZ, 0xc0, !PT ;  /* 0x0000001000ff7812 */ /* 0x000fe200078cc0ff */
[----:B------:R-:W-:Y:S01]  /*67c10*/  IMAD.WIDE R10, R143, 0x4, R6 ;  /* 0x000000048f0a7825 */ /* 0x000fe200078e0206 */
[----:B------:R-:W-:-:S03]  /*67c20*/  LOP3.LUT P0, RZ, R21, 0x400000, RZ, 0xc0, !PT ;  /* 0x0040000015ff7812 */ /* 0x000fc6000780c0ff */
[----:B------:R-:W-:Y:S01]  /*67c30*/  IMAD.WIDE R12, R143, 0x4, R8 ;  /* 0x000000048f0c7825 */ /* 0x000fe200078e0208 */
[----:B------:R-:W-:Y:S01]  /*67c40*/  ISETP.LT.AND P1, PT, R154, R14, !P0 ;  /* 0x0000000e9a00720c */ /* 0x000fe20004721270 */
[----:B------:R-:W4:Y:S02]  /*67c50*/  LDL.LU R143, [R1+0x11ec] ;  /* 0x0011ec00018f7983 */ /* 0x000f240000300800 */
[C---:B------:R-:W-:Y:S02]  /*67c60*/  IMAD.WIDE R14, R155.reuse, 0x4, R2 ;  /* 0x000000049b0e7825 */ /* 0x040fe400078e0202 */
[----:B---3--:R1:W-:Y:S02]  /*67c70*/  @P3 STG.E desc[UR8][R10.64], R149 ;  /* 0x000000950a003986 */ /* 0x0083e4000c101908 */
[C---:B-1----:R-:W-:Y:S02]  /*67c80*/  IMAD.WIDE R10, R155.reuse, 0x4, R4 ;  /* 0x000000049b0a7825 */ /* 0x042fe400078e0204 */
[----:B------:R-:W3:Y:S04]  /*67c90*/  LDL.LU R149, [R1+0x504] ;  /* 0x0005040001957983 */ /* 0x000ee80000300800 */
[----:B--2---:R1:W-:Y:S04]  /*67ca0*/  @P4 STG.E desc[UR8][R12.64], R150 ;  /* 0x000000960c004986 */ /* 0x0043e8000c101908 */
[----:B-1----:R-:W2:Y:S01]  /*67cb0*/  LDL.LU R150, [R1+0x304] ;  /* 0x0003040001967983 */ /* 0x002ea20000300800 */
[----:B------:R-:W-:-:S03]  /*67cc0*/  IMAD.WIDE R12, R155, 0x4, R6 ;  /* 0x000000049b0c7825 */ /* 0x000fc600078e0206 */
[----:B----4-:R1:W-:Y:S04]  /*67cd0*/  @P5 STG.E desc[UR8][R14.64], R148 ;  /* 0x000000940e005986 */ /* 0x0103e8000c101908 */
[----:B-1----:R-:W4:Y:S04]  /*67ce0*/  LDL.LU R148, [R1+0xaf8] ;  /* 0x000af80001947983 */ /* 0x002f280000300800 */
[----:B------:R1:W-:Y:S02]  /*67cf0*/  @P6 STG.E desc[UR8][R10.64], R25 ;  /* 0x000000190a006986 */ /* 0x0003e4000c101908 */
[----:B-1----:R-:W-:-:S02]  /*67d00*/  IMAD.WIDE R10, R155, 0x4, R8 ;  /* 0x000000049b0a7825 */ /* 0x002fc400078e0208 */
[----:B------:R-:W4:Y:S04]  /*67d10*/  LDL.LU R155, [R1+0x11f0] ;  /* 0x0011f000019b7983 */ /* 0x000f280000300800 */
[----:B------:R-:W4:Y:S01]  /*67d20*/  LDL.LU R25, [R1+0xf58] ;  /* 0x000f580001197983 */ /* 0x000f220000300800 */
[----:B------:R-:W-:Y:S01]  /*67d30*/  VIADD R0, R22, 0x83 ;  /* 0x0000008316007836 */ /* 0x000fe20000000000 */
[----:B------:R-:W-:-:S04]  /*67d40*/  ISETP.LT.AND P0, PT, R153, UR4, !P0 ;  /* 0x0000000499007c0c */ /* 0x000fc8000c701270 */
[----:B------:R-:W-:Y:S01]  /*67d50*/  ISETP.GE.AND P2, PT, R0, UR5, PT ;  /* 0x0000000500007c0c */ /* 0x000fe2000bf46270 */
[----:B------:R1:W-:Y:S01]  /*67d60*/  @P1 STG.E desc[UR8][R12.64], R140 ;  /* 0x0000008c0c001986 */ /* 0x0003e2000c101908 */
[----:B------:R-:W-:Y:S01]  /*67d70*/  IMAD.WIDE R14, R151, 0x4, R4 ;  /* 0x00000004970e7825 */ /* 0x000fe200078e0204 */
[----:B------:R-:W-:Y:S01]  /*67d80*/  IADD3 R0, R22, 0x84, RZ ;  /* 0x0000008416007810 */ /* 0x000fe20007ffe0ff */
[----:B------:R-:W-:Y:S01]  /*67d90*/  ULDC UR5, c[0x0][0x22c] ;  /* 0x00008b0000057ab9 */ /* 0x000fe20000000800 */
[----:B------:R-:W-:Y:S02]  /*67da0*/  ISETP.LT.AND P4, PT, R23, UR4, !P2 ;  /* 0x0000000417007c0c */ /* 0x000fe4000d781270 */
[----:B------:R-:W-:Y:S02]  /*67db0*/  ISETP.LT.AND P5, PT, R152, UR4, !P2 ;  /* 0x0000000498007c0c */ /* 0x000fe4000d7a1270 */
[----:B------:R1:W-:Y:S02]  /*67dc0*/  @P0 STG.E desc[UR8][R10.64], R252 ;  /* 0x000000fc0a000986 */ /* 0x0003e4000c101908 */
[----:B-1----:R-:W-:-:S02]  /*67dd0*/  IMAD.WIDE R12, R151, 0x4, R2 ;  /* 0x00000004970c7825 */ /* 0x002fc400078e0202 */
[----:B------:R-:W4:Y:S02]  /*67de0*/  LDL.LU R252, [R1+0xcf8] ;  /* 0x000cf80001fc7983 */ /* 0x000f240000300800 */
[----:B------:R-:W-:-:S03]  /*67df0*/  IMAD.WIDE R10, R151, 0x4, R6 ;  /* 0x00000004970a7825 */ /* 0x000fc600078e0206 */
[----:B------:R1:W-:Y:S04]  /*67e00*/  @P4 STG.E desc[UR8][R12.64], R141 ;  /* 0x0000008d0c004986 */ /* 0x0003e8000c101908 */
[----:B------:R1:W-:Y:S04]  /*67e10*/  @P5 STG.E desc[UR8][R14.64], R142 ;  /* 0x0000008e0e005986 */ /* 0x0003e8000c101908 */
[----:B-1----:R-:W4:Y:S01]  /*67e20*/  LDL.LU R141, [R1+0x908] ;  /* 0x00090800018d7983 */ /* 0x002f220000300800 */
[----:B------:R-:W-:-:S03]  /*67e30*/  IMAD.WIDE R12, R151, 0x4, R8 ;  /* 0x00000004970c7825 */ /* 0x000fc600078e0208 */
[----:B------:R-:W4:Y:S04]  /*67e40*/  LDL.LU R142, [R1+0x708] ;  /* 0x00070800018e7983 */ /* 0x000f280000300800 */
[----:B------:R-:W4:Y:S01]  /*67e50*/  LDL.LU R151, [R1+0x108] ;  /* 0x0001080001977983 */ /* 0x000f220000300800 */
[----:B------:R-:W-:Y:S02]  /*67e60*/  ISETP.LT.AND P1, PT, R154, UR4, !P2 ;  /* 0x000000049a007c0c */ /* 0x000fe4000d721270 */
[----:B------:R-:W-:Y:S01]  /*67e70*/  ISETP.GE.AND P3, PT, R0, UR5, PT ;  /* 0x0000000500007c0c */ /* 0x000fe2000bf66270 */
[----:B------:R-:W-:Y:S01]  /*67e80*/  IMAD.WIDE R14, R143, 0x4, R2 ;  /* 0x000000048f0e7825 */ /* 0x000fe200078e0202 */
[----:B------:R-:W-:Y:S01]  /*67e90*/  ISETP.LT.AND P2, PT, R153, UR4, !P2 ;  /* 0x0000000499007c0c */ /* 0x000fe2000d741270 */
[----:B------:R-:W4:Y:S01]  /*67ea0*/  LDL.LU R140, [R1+0x11f4] ;  /* 0x0011f400018c7983 */ /* 0x000f220000300800 */
[----:B------:R-:W-:-:S07]  /*67eb0*/  ISETP.LT.AND P0, PT, R23, UR4, !P3 ;  /* 0x0000000417007c0c */ /* 0x000fce000df01270 */
[----:B---3--:R1:W-:Y:S01]  /*67ec0*/  @P1 STG.E desc[UR8][R10.64], R149 ;  /* 0x000000950a001986 */ /* 0x0083e2000c101908 */
[----:B------:R-:W-:Y:S01]  /*67ed0*/  ISETP.LT.AND P5, PT, R152, UR4, !P3 ;  /* 0x0000000498007c0c */ /* 0x000fe2000dfa1270 */
[----:B------:R-:W-:Y:S01]  /*67ee0*/  VIADD R0, R22, 0x85 ;  /* 0x0000008516007836 */ /* 0x000fe20000000000 */
[----:B------:R-:W-:Y:S01]  /*67ef0*/  ULDC UR5, c[0x0][0x22c] ;  /* 0x00008b0000057ab9 */ /* 0x000fe20000000800 */
[C---:B-1----:R-:W-:Y:S01]  /*67f00*/  IMAD.WIDE R10, R143.reuse, 0x4, R4 ;  /* 0x000000048f0a7825 */ /* 0x042fe200078e0204 */
        /* <DEDUP_REMOVED lines=10> */
[----:B------:R-:W-:Y:S02]  /*67fb0*/  ISETP.LT.AND P1, PT, R154, UR4, !P3 ;  /* 0x000000049a007c0c */ /* 0x000fe4000df21270 */
[----:B------:R-:W-:Y:S02]  /*67fc0*/  ISETP.GE.AND P6, PT, R0, UR5, PT ;  /* 0x0000000500007c0c */ /* 0x000fe4000bfc6270 */
[----:B------:R-:W-:Y:S01]  /*67fd0*/  ISETP.LT.AND P3, PT, R153, UR4, !P3 ;  /* 0x0000000499007c0c */ /* 0x000fe2000df61270 */
[----:B------:R-:W-:Y:S01]  /*67fe0*/  IMAD.WIDE R14, R155, 0x4, R4 ;  /* 0x000000049b0e7825 */ /* 0x000fe200078e0204 */
[----:B------:R-:W-:Y:S01]  /*67ff0*/  ISETP.LT.AND P2, PT, R23, UR4, !P6 ;  /* 0x0000000417007c0c */ /* 0x000fe2000f741270 */
[----:B------:R-:W-:Y:S01]  /*68000*/  ULDC UR5, c[0x0][0x22c] ;  /* 0x00008b0000057ab9 */ /* 0x000fe20000000800 */
[----:B------:R-:W-:-:S05]  /*68010*/  ISETP.LT.AND P0, PT, R152, UR4, !P6 ;  /* 0x0000000498007c0c */ /* 0x000fca000f701270 */
[----:B------:R1:W-:Y:S02]  /*68020*/  @P1 STG.E desc[UR8][R12.64], R252 ;  /* 0x000000fc0c001986 */ /* 0x0003e4000c101908 */
[----:B-1----:R-:W-:Y:S02]  /*68030*/  IMAD.WIDE R12, R155, 0x4, R2 ;  /* 0x000000049b0c7825 */ /* 0x002fe400078e0202 */
[----:B------:R-:W-:Y:S04]  /*68040*/  @P3 STG.E desc[UR8][R10.64], R141 ;  /* 0x0000008d0a003986 */ /* 0x000fe8000c101908 */
[----:B------:R-:W-:Y:S04]  /*68050*/  @P2 STG.E desc[UR8][R12.64], R142 ;  /* 0x0000008e0c002986 */ /* 0x000fe8000c101908 */
[----:B------:R-:W4:Y:S04]  /*68060*/  LDL.LU R252, [R1+0xcfc] ;  /* 0x000cfc0001fc7983 */ /* 0x000f280000300800 */
[----:B------:R1:W-:Y:S04]  /*68070*/  @P0 STG.E desc[UR8][R14.64], R151 ;  /* 0x000000970e000986 */ /* 0x0003e8000c101908 */
[----:B-1----:R-:W4:Y:S04]  /*68080*/  LDL.LU R151, [R1+0x90c] ;  /* 0x00090c0001977983 */ /* 0x002f280000300800 */
[----:B------:R-:W4:Y:S04]  /*68090*/  LDL.LU R141, [R1+0x70c] ;  /* 0x00070c00018d7983 */ /* 0x000f280000300800 */
[----:B------:R-:W4:Y:S01]  /*680a0*/  LDL.LU R142, [R1+0x10c] ;  /* 0x00010c00018e7983 */ /* 0x000f220000300800 */
[----:B------:R-:W-:Y:S01]  /*680b0*/  VIADD R0, R22, 0x86 ;  /* 0x0000008616007836 */ /* 0x000fe20000000000 */
[----:B------:R-:W-:-:S04]  /*680c0*/  ISETP.LT.AND P1, PT, R154, UR4, !P6 ;  /* 0x000000049a007c0c */ /* 0x000fc8000f721270 */
[----:B------:R-:W-:Y:S02]  /*680d0*/  ISETP.GE.AND P4, PT, R0, UR5, PT ;  /* 0x0000000500007c0c */ /* 0x000fe4000bf86270 */
[----:B------:R-:W-:Y:S01]  /*680e0*/  ISETP.LT.AND P6, PT, R153, UR4, !P6 ;  /* 0x0000000499007c0c */ /* 0x000fe2000f7c1270 */
[----:B------:R-:W-:Y:S01]  /*680f0*/  IMAD.WIDE R10, R155, 0x4, R6 ;  /* 0x000000049b0a7825 */ /* 0x000fe200078e0206 */
[----:B------:R-:W-:Y:S01]  /*68100*/  ISETP.LT.AND P3, PT, R23, UR4, !P4 ;  /* 0x0000000417007c0c */ /* 0x000fe2000e761270 */
[----:B------:R-:W-:Y:S01]  /*68110*/  ULDC UR5, c[0x0][0x22c] ;  /* 0x00008b0000057ab9 */ /* 0x000fe20000000800 */
[----:B------:R-:W-:Y:S01]  /*68120*/  ISETP.LT.AND P2, PT, R152, UR4, !P4 ;  /* 0x0000000498007c0c */ /* 0x000fe2000e741270 */
[----:B------:R-:W-:Y:S02]  /*68130*/  IMAD.WIDE R12, R155, 0x4, R8 ;  /* 0x000000049b0c7825 */ /* 0x000fe400078e0208 */
[----:B------:R-:W4:Y:S02]  /*68140*/  LDL.LU R155, [R1+0x11fc] ;  /* 0x0011fc00019b7983 */ /* 0x000f240000300800 */
[----:B------:R-:W-:-:S02]  /*68150*/  IMAD.WIDE R14, R140, 0x4, R2 ;  /* 0x000000048c0e7825 */ /* 0x000fc400078e0202 */
[----:B---3--:R1:W-:Y:S04]  /*68160*/  @P1 STG.E desc[UR8][R10.64], R149 ;  /* 0x000000950a001986 */ /* 0x0083e8000c101908 */
[----:B-1----:R-:W3:Y:S01]  /*68170*/  LDL.LU R149, [R1+0x50c] ;  /* 0x00050c0001957983 */ /* 0x002ee20000300800 */
[----:B------:R-:W-:-:S03]  /*68180*/  IMAD.WIDE R10, R140, 0x4, R4 ;  /* 0x000000048c0a7825 */ /* 0x000fc600078e0204 */
[----:B--2---:R1:W-:Y:S04]  /*68190*/  @P6 STG.E desc[UR8][R12.64], R150 ;  /* 0x000000960c006986 */ /* 0x0043e8000c101908 */
[----:B-1----:R-:W2:Y:S04]  /*681a0*/  LDL.LU R150, [R1+0x30c] ;  /* 0x00030c0001967983 */ /* 0x002ea80000300800 */
[----:B----4-:R1:W-:Y:S04]  /*681b0*/  @P3 STG.E desc[UR8][R14.64], R148 ;  /* 0x000000940e003986 */ /* 0x0103e8000c101908 */
[----:B-1----:R-:W4:Y:S04]  /*681c0*/  LDL.LU R148, [R1+0xb00] ;  /* 0x000b000001947983 */ /* 0x002f280000300800 */
[----:B------:R1:W-:Y:S04]  /*681d0*/  @P2 STG.E desc[UR8][R10.64], R25 ;  /* 0x000000190a002986 */ /* 0x0003e8000c101908 */
[----:B-1----:R-:W4:Y:S01]  /*681e0*/  LDL.LU R25, [R1+0xf60] ;  /* 0x000f600001197983 */ /* 0x002f220000300800 */
[----:B------:R-:W-:Y:S01]  /*681f0*/  VIADD R0, R22, 0x87 ;  /* 0x0000008716007836 */ /* 0x000fe20000000000 */
[----:B------:R-:W-:-:S02]  /*68200*/  ISETP.LT.AND P1, PT, R154, UR4, !P4 ;  /* 0x000000049a007c0c */ /* 0x000fc4000e721270 */
[----:B------:R-:W-:Y:S02]  /*68210*/  ISETP.LT.AND P4, PT, R153, UR4, !P4 ;  /* 0x0000000499007c0c */ /* 0x000fe4000e781270 */
[----:B------:R-:W-:Y:S01]  /*68220*/  ISETP.GE.AND P5, PT, R0, UR5, PT ;  /* 0x0000000500007c0c */ /* 0x000fe2000bfa6270 */
[C---:B------:R-:W-:Y:S01]  /*68230*/  IMAD.WIDE R12, R140.reuse, 0x4, R6 ;  /* 0x000000048c0c7825 */ /* 0x040fe200078e0206 */
[----:B------:R-:W-:Y:S02]  /*68240*/  ULDC UR5, c[0x0][0x22c] ;  /* 0x00008b0000057ab9 */ /* 0x000fe40000000800 */
[----:B------:R-:W-:Y:S01]  /*68250*/  ISETP.LT.AND P3, PT, R23, UR4, !P5 ;  /* 0x0000000417007c0c */ /* 0x000fe2000ef61270 */
[----:B------:R-:W-:Y:S01]  /*68260*/  IMAD.WIDE R10, R140, 0x4, R8 ;  /* 0x000000048c0a7825 */ /* 0x000fe200078e0208 */
[----:B------:R-:W-:-:S03]  /*68270*/  ISETP.LT.AND P6, PT, R152, UR4, !P5 ;  /* 0x0000000498007c0c */ /* 0x000fc6000efc1270 */
[C---:B------:R-:W-:Y:S01]  /*68280*/  IMAD.WIDE R14, R143.reuse, 0x4, R4 ;  /* 0x000000048f0e7825 */ /* 0x040fe200078e0204 */
[----:B------:R1:W-:Y:S03]  /*68290*/  @P1 STG.E desc[UR8][R12.64], R252 ;  /* 0x000000fc0c001986 */ /* 0x0003e6000c101908 */
[----:B-1----:R-:W-:Y:S01]  /*682a0*/  IMAD.WIDE R12, R143, 0x4, R2 ;  /* 0x000000048f0c7825 */ /* 0x002fe200078e0202 */
[----:B------:R1:W-:Y:S04]  /*682b0*/  @P4 STG.E desc[UR8][R10.64], R151 ;  /* 0x000000970a004986 */ /* 0x0003e8000c101908 */
[----:B------:R1:W-:Y:S04]  /*682c0*/  @P3 STG.E desc[UR8][R12.64], R141 ;  /* 0x0000008d0c003986 */ /* 0x0003e8000c101908 */
[----:B-1----:R-:W4:Y:S04]  /*682d0*/  LDL.LU R151, [R1+0x1200] ;  /* 0x0012000001977983 */ /* 0x002f280000300800 */
[----:B------:R-:W4:Y:S04]  /*682e0*/  LDL.LU R140, [R1+0xd00] ;  /* 0x000d0000018c7983 */ /* 0x000f280000300800 */
[----:B------:R-:W4:Y:S04]  /*682f0*/  LDL.LU R252, [R1+0x910] ;  /* 0x0009100001fc7983 */ /* 0x000f280000300800 */
[----:B------:R1:W-:Y:S04]  /*68300*/  @P6 STG.E desc[UR8][R14.64], R142 ;  /* 0x0000008e0e006986 */ /* 0x0003e8000c101908 */
[----:B------:R-:W4:Y:S04]  /*68310*/  LDL.LU R141, [R1+0x710] ;  /* 0x00071000018d7983 */ /* 0x000f280000300800 */
[----:B-1----:R-:W4:Y:S01]  /*68320*/  LDL.LU R142, [R1+0x110] ;  /* 0x00011000018e7983 */ /* 0x002f220000300800 */
[----:B------:R-:W-:Y:S01]  /*68330*/  VIADD R0, R22, 0x88 ;  /* 0x0000008816007836 */ /* 0x000fe20000000000 */
[----:B------:R-:W-:-:S04]  /*68340*/  ISETP.LT.AND P1, PT, R154, UR4, !P5 ;  /* 0x000000049a007c0c */ /* 0x000fc8000ef21270 */
[----:B------:R-:W-:Y:S01]  /*68350*/  ISETP.GE.AND P0, PT, R0, UR5, PT ;  /* 0x0000000500007c0c */ /* 0x000fe2000bf06270 */
[----:B------:R-:W-:Y:S01]  /*68360*/  IMAD.WIDE R10, R143, 0x4, R6 ;  /* 0x000000048f0a7825 */ /* 0x000fe200078e0206 */
[----:B------:R-:W-:Y:S01]  /*68370*/  ISETP.LT.AND P5, PT, R153, UR4, !P5 ;  /* 0x0000000499007c0c */ /* 0x000fe2000efa1270 */
[----:B------:R-:W-:Y:S01]  /*68380*/  ULDC UR5, c[0x0][0x22c] ;  /* 0x00008b0000057ab9 */ /* 0x000fe20000000800 */
[----:B------:R-:W-:Y:S02]  /*68390*/  ISETP.LT.AND P4, PT, R23, UR4, !P0 ;  /* 0x0000000417007c0c */ /* 0x000fe4000c781270 */
[----:B------:R-:W-:Y:S01]  /*683a0*/  ISETP.LT.AND P6, PT, R152, UR4, !P0 ;  /* 0x0000000498007c0c */ /* 0x000fe2000c7c1270 */
[----:B------:R-:W-:Y:S02]  /*683b0*/  IMAD.WIDE R12, R143, 0x4, R8 ;  /* 0x000000048f0c7825 */ /* 0x000fe400078e0208 */
[----:B------:R-:W4:Y:S02]  /*683c0*/  LDL.LU R143, [R1+0x1204] ;  /* 0x00120400018f7983 */ /* 0x000f240000300800 */
[----:B------:R-:W-:-:S02]  /*683d0*/  IMAD.WIDE R14, R155, 0x4, R2 ;  /* 0x000000049b0e7825 */ /* 0x000fc400078e0202 */
        /* <DEDUP_REMOVED lines=12> */
[----:B------:R-:W-:Y:S02]  /*684a0*/  IADD3 R0, R22, 0x89, RZ ;  /* 0x0000008916007810 */ /* 0x000fe40007ffe0ff */
[----:B------:R-:W-:Y:S02]  /*684b0*/  ISETP.LT.AND P1, PT, R154, UR4, !P0 ;  /* 0x000000049a007c0c */ /* 0x000fe4000c721270 */
[----:B------:R-:W-:Y:S02]  /*684c0*/  ISETP.LT.AND P0, PT, R153, UR4, !P0 ;  /* 0x0000000499007c0c */ /* 0x000fe4000c701270 */
[----:B------:R-:W-:Y:S01]  /*684d0*/  ISETP.GE.AND P2, PT, R0, UR5, PT ;  /* 0x0000000500007c0c */ /* 0x000fe2000bf46270 */
[----:B------:R-:W-:Y:S01]  /*684e0*/  VIADD R0, R22, 0x8a ;  /* 0x0000008a16007836 */ /* 0x000fe20000000000 */
[----:B------:R-:W-:-:S02]  /*684f0*/  ULDC UR5, c[0x0][0x22c] ;  /* 0x00008b0000057ab9 */ /* 0x000fc40000000800 */
[----:B------:R-:W-:Y:S02]  /*68500*/  ISETP.LT.AND P4, PT, R23, UR4, !P2 ;  /* 0x0000000417007c0c */ /* 0x000fe4000d781270 */
[----:B------:R-:W-:Y:S01]  /*68510*/  ISETP.LT.AND P5, PT, R152, UR4, !P2 ;  /* 0x0000000498007c0c */ /* 0x000fe2000d7a1270 */
[C---:B------:R-:W-:Y:S02]  /*68520*/  IMAD.WIDE R14, R151.reuse, 0x4, R4 ;  /* 0x00000004970e7825 */ /* 0x040fe400078e0204 */
[----:B------:R1:W-:Y:S04]  /*68530*/  @P1 STG.E desc[UR8][R12.64], R140 ;  /* 0x0000008c0c001986 */ /* 0x0003e8000c101908 */
[----:B------:R1:W-:Y:S02]  /*68540*/  @P0 STG.E desc[UR8][R10.64], R252 ;  /* 0x000000fc0a000986 */ /* 0x0003e4000c101908 */
[----:B-1----:R-:W-:-:S02]  /*68550*/  IMAD.WIDE R12, R151, 0x4, R2 ;  /* 0x00000004970c7825 */ /* 0x002fc400078e0202 */
[----:B------:R-:W4:Y:S04]  /*68560*/  LDL.LU R140, [R1+0xd04] ;  /* 0x000d0400018c7983 */ /* 0x000f280000300800 */
[----:B------:R-:W4:Y:S04]  /*68570*/  LDL.LU R252, [R1+0x914] ;  /* 0x0009140001fc7983 */ /* 0x000f280000300800 */
[----:B------:R1:W-:Y:S04]  /*68580*/  @P4 STG.E desc[UR8][R12.64], R141 ;  /* 0x0000008d0c004986 */ /* 0x0003e8000c101908 */
[----:B------:R1:W-:Y:S04]  /*68590*/  @P5 STG.E desc[UR8][R14.64], R142 ;  /* 0x0000008e0e005986 */ /* 0x0003e8000c101908 */
[----:B-1----:R-:W4:Y:S04]  /*685a0*/  LDL.LU R141, [R1+0x714] ;  /* 0x00071400018d7983 */ /* 0x002f280000300800 */
[----:B------:R-:W4:Y:S01]  /*685b0*/  LDL.LU R142, [R1+0x114] ;  /* 0x00011400018e7983 */ /* 0x000f220000300800 */
[----:B------:R-:W-:-:S02]  /*685c0*/  ISETP.LT.AND P1, PT, R154, UR4, !P2 ;  /* 0x000000049a007c0c */ /* 0x000fc4000d721270 */
        /* <DEDUP_REMOVED lines=22> */
[----:B------:R-:W-:Y:S02]  /*68730*/  ISETP.LT.AND P1, PT, R154, UR4, !P3 ;  /* 0x000000049a007c0c */ /* 0x000fe4000df21270 */
[----:B------:R-:W-:Y:S02]  /*68740*/  ISETP.LT.AND P3, PT, R153, UR4, !P3 ;  /* 0x0000000499007c0c */ /* 0x000fe4000df61270 */
[----:B------:R-:W-:Y:S01]  /*68750*/  ISETP.GE.AND P6, PT, R0, UR5, PT ;  /* 0x0000000500007c0c */ /* 0x000fe2000bfc6270 */
[----:B------:R-:W-:Y:S01]  /*68760*/  IMAD.WIDE R14, R155, 0x4, R4 ;  /* 0x000000049b0e7825 */ /* 0x000fe200078e0204 */
[----:B------:R-:W-:-:S02]  /*68770*/  ULDC UR5, c[0x0][0x22c] ;  /* 0x00008b0000057ab9 */ /* 0x000fc40000000800 */
[----:B------:R-:W-:Y:S02]  /*68780*/  ISETP.LT.AND P2, PT, R23, UR4, !P6 ;  /* 0x0000000417007c0c */ /* 0x000fe4000f741270 */
[----:B------:R-:W-:-:S03]  /*68790*/  ISETP.LT.AND P0, PT, R152, UR4, !P6 ;  /* 0x0000000498007c0c */ /* 0x000fc6000f701270 */
[----:B------:R1:W-:Y:S04]  /*687a0*/  @P1 STG.E desc[UR8][R12.64], R140 ;  /* 0x0000008c0c001986 */ /* 0x0003e8000c101908 */
[----:B------:R1:W-:Y:S02]  /*687b0*/  @P3 STG.E desc[UR8][R10.64], R252 ;  /* 0x000000fc0a003986 */ /* 0x0003e4000c101908 */
[C---:B-1----:R-:W-:Y:S02]  /*687c0*/  IMAD.WIDE R12, R155.reuse, 0x4, R2 ;  /* 0x000000049b0c7825 */ /* 0x042fe400078e0202 */
[----:B------:R-:W4:Y:S02]  /*687d0*/  LDL.LU R252, [R1+0xd08] ;  /* 0x000d080001fc7983 */ /* 0x000f240000300800 */
[----:B------:R-:W-:-:S02]  /*687e0*/  IMAD.WIDE R10, R155, 0x4, R6 ;  /* 0x000000049b0a7825 */ /* 0x000fc400078e0206 */
[----:B------:R1:W-:Y:S04]  /*687f0*/  @P2 STG.E desc[UR8][R12.64], R141 ;  /* 0x0000008d0c002986 */ /* 0x0003e8000c101908 */
[----:B------:R1:W-:Y:S04]  /*68800*/  @P0 STG.E desc[UR8][R14.64], R142 ;  /* 0x0000008e0e000986 */ /* 0x0003e8000c101908 */
[----:B-1----:R-:W4:Y:S01]  /*68810*/  LDL.LU R141, [R1+0x918] ;  /* 0x00091800018d7983 */ /* 0x002f220000300800 */
[----:B------:R-:W-:-:S03]  /*68820*/  IMAD.WIDE R12, R155, 0x4, R8 ;  /* 0x000000049b0c7825 */ /* 0x000fc600078e0208 */
[----:B------:R-:W4:Y:S04]  /*68830*/  LDL.LU R142, [R1+0x718] ;  /* 0x00071800018e7983 */ /* 0x000f280000300800 */
[----:B------:R-:W4:Y:S01]  /*68840*/  LDL.LU R155, [R1+0x118] ;  /* 0x00011800019b7983 */ /* 0x000f220000300800 */
[----:B------:R-:W-:Y:S01]  /*68850*/  VIADD R0, R22, 0x8c ;  /* 0x0000008c16007836 */ /* 0x000fe20000000000 */
[----:B------:R-:W-:Y:S01]  /*68860*/  ISETP.LT.AND P1, PT, R154, UR4, !P6 ;  /* 0x000000049a007c0c */ /* 0x000fe2000f721270 */
[----:B------:R-:W-:Y:S01]  /*68870*/  IMAD.WIDE R14, R151, 0x4, R2 ;  /* 0x00000004970e7825 */ /* 0x000fe200078e0202 */
[----:B------:R-:W4:Y:S02]  /*68880*/  LDL.LU R140, [R1+0x1214] ;  /* 0x00121400018c7983 */ /* 0x000f240000300800 */
[----:B------:R-:W-:-:S02]  /*68890*/  ISETP.GE.AND P4, PT, R0, UR5, PT ;  /* 0x0000000500007c0c */ /* 0x000fc4000bf86270 */
[----:B------:R-:W-:-:S07]  /*688a0*/  ISETP.LT.AND P6, PT, R153, UR4, !P6 ;  /* 0x0000000499007c0c */ /* 0x000fce000f7c1270 */
[----:B---3--:R1:W-:Y:S01]  /*688b0*/  @P1 STG.E desc[UR8][R10.64], R149 ;  /* 0x000000950a001986 */ /* 0x0083e2000c101908 */
[----:B------:R-:W-:Y:S01]  /*688c0*/  ISETP.LT.AND P3, PT, R23, UR4, !P4 ;  /* 0x0000000417007c0c */ /* 0x000fe2000e761270 */
[----:B------:R-:W-:Y:S01]  /*688d0*/  VIADD R0, R22, 0x8d ;  /* 0x0000008d16007836 */ /* 0x000fe20000000000 */
[----:B------:R-:W-:Y:S01]  /*688e0*/  ISETP.LT.AND P2, PT, R152, UR4, !P4 ;  /* 0x0000000498007c0c */ /* 0x000fe2000e741270 */
        /* <DEDUP_REMOVED lines=13> */
[----:B------:R-:W-:Y:S01]  /*689c0*/  ISETP.GE.AND P5, PT, R0, UR5, PT ;  /* 0x0000000500007c0c */ /* 0x000fe2000bfa6270 */
[----:B------:R-:W-:Y:S01]  /*689d0*/  IMAD.WIDE R14, R143, 0x4, R4 ;  /* 0x000000048f0e7825 */ /* 0x000fe200078e0204 */
[----:B------:R-:W-:Y:S01]  /*689e0*/  ISETP.LT.AND P4, PT, R153, UR4, !P4 ;  /* 0x0000000499007c0c */ /* 0x000fe2000e781270 */
[----:B------:R-:W-:Y:S01]  /*689f0*/  ULDC UR5, c[0x0][0x22c] ;  /* 0x00008b0000057ab9 */ /* 0x000fe20000000800 */
[----:B------:R-:W-:-:S02]  /*68a00*/  ISETP.LT.AND P3, PT, R23, UR4, !P5 ;  /* 0x0000000417007c0c */ /* 0x000fc4000ef61270 */
[----:B------:R-:W-:-:S05]  /*68a10*/  ISETP.LT.AND P6, PT, R152, UR4, !P5 ;  /* 0x0000000498007c0c */ /* 0x000fca000efc1270 */
[----:B------:R1:W-:Y:S02]  /*68a20*/  @P1 STG.E desc[UR8][R12.64], R252 ;  /* 0x000000fc0c001986 */ /* 0x0003e4000c101908 */
[----:B-1----:R-:W-:Y:S02]  /*68a30*/  IMAD.WIDE R12, R143, 0x4, R2 ;  /* 0x000000048f0c7825 */ /* 0x002fe400078e0202 */
[----:B------:R-:W4:Y:S04]  /*68a40*/  LDL.LU R252, [R1+0xd0c] ;  /* 0x000d0c0001fc7983 */ /* 0x000f280000300800 */
[----:B------:R-:W-:Y:S04]  /*68a50*/  @P4 STG.E desc[UR8][R10.64], R141 ;  /* 0x0000008d0a004986 */ /* 0x000fe8000c101908 */
[----:B------:R-:W-:Y:S04]  /*68a60*/  @P3 STG.E desc[UR8][R12.64], R142 ;  /* 0x0000008e0c003986 */ /* 0x000fe8000c101908 */
[----:B------:R1:W-:Y:S04]  /*68a70*/  @P6 STG.E desc[UR8][R14.64], R155 ;  /* 0x0000009b0e006986 */ /* 0x0003e8000c101908 */
[----:B-1----:R-:W4:Y:S04]  /*68a80*/  LDL.LU R155, [R1+0x91c] ;  /* 0x00091c00019b7983 */ /* 0x002f280000300800 */
[----:B------:R-:W4:Y:S04]  /*68a90*/  LDL.LU R141, [R1+0x71c] ;  /* 0x00071c00018d7983 */ /* 0x000f280000300800 */
[----:B------:R-:W4:Y:S01]  /*68aa0*/  LDL.LU R142, [R1+0x11c] ;  /* 0x00011c00018e7983 */ /* 0x000f220000300800 */
[----:B------:R-:W-:-:S02]  /*68ab0*/  IADD3 R0, R22, 0x8e, RZ ;  /* 0x0000008e16007810 */ /* 0x000fc40007ffe0ff */
[----:B------:R-:W-:Y:S02]  /*68ac0*/  ISETP.LT.AND P1, PT, R154, UR4, !P5 ;  /* 0x000000049a007c0c */ /* 0x000fe4000ef21270 */
        /* <DEDUP_REMOVED lines=36> */
[----:B------:R-:W4:Y:S01]  /*68d10*/  LDL.LU R141, [R1+0x720] ;  /* 0x00072000018d7983 */ /* 0x000f220000300800 */
[----:B------:R-:W-:-:S03]  /*68d20*/  VIADD R0, R22, 0x90 ;  /* 0x0000009016007836 */ /* 0x000fc60000000000 */
[----:B-1----:R-:W4:Y:S01]  /*68d30*/  LDL.LU R142, [R1+0x520] ;  /* 0x00052000018e7983 */ /* 0x002f220000300800 */
[----:B------:R-:W-:Y:S02]  /*68d40*/  ISETP.LT.AND P1, PT, R154, UR4, !P2 ;  /* 0x000000049a007c0c */ /* 0x000fe4000d721270 */
[----:B------:R-:W-:Y:S02]  /*68d50*/  ISETP.GE.AND P3, PT, R0, UR5, PT ;  /* 0x0000000500007c0c */ /* 0x000fe4000bf66270 */
[----:B------:R-:W-:Y:S01]  /*68d60*/  ISETP.LT.AND P2, PT, R153, UR4, !P2 ;  /* 0x0000000499007c0c */ /* 0x000fe2000d741270 */
[----:B------:R-:W-:Y:S01]  /*68d70*/  IMAD.WIDE R10, R151, 0x4, R6 ;  /* 0x00000004970a7825 */ /* 0x000fe200078e0206 */
[----:B------:R-:W-:Y:S01]  /*68d80*/  ISETP.LT.AND P0, PT, R23, UR4, !P3 ;  /* 0x0000000417007c0c */ /* 0x000fe2000df01270 */
[----:B------:R-:W-:Y:S01]  /*68d90*/  ULDC UR5, c[0x0][0x22c] ;  /* 0x00008b0000057ab9 */ /* 0x000fe20000000800 */
[----:B------:R-:W-:Y:S01]  /*68da0*/  ISETP.LT.AND P5, PT, R152, UR4, !P3 ;  /* 0x0000000498007c0c */ /* 0x000fe2000dfa1270 */
[----:B------:R-:W-:-:S02]  /*68db0*/  IMAD.WIDE R12, R151, 0x4, R8 ;  /* 0x00000004970c7825 */ /* 0x000fc400078e0208 */
        /* <DEDUP_REMOVED lines=18> */
[----:B------:R-:W-:Y:S01]  /*68ee0*/  VIADD R0, R22, 0x92 ;  /* 0x0000009216007836 */ /* 0x000fe20000000000 */
[----:B------:R-:W-:-:S02]  /*68ef0*/  ULDC UR5, c[0x0][0x22c] ;  /* 0x00008b0000057ab9 */ /* 0x000fc40000000800 */
[----:B------:R-:W-:Y:S02]  /*68f00*/  ISETP.LT.AND P2, PT, R23, UR4, !P6 ;  /* 0x0000000417007c0c */ /* 0x000fe4000f741270 */
[----:B------:R-:W-:Y:S02]  /*68f10*/  ISETP.LT.AND P0, PT, R152, UR4, !P6 ;  /* 0x0000000498007c0c */ /* 0x000fe4000f701270 */
[----:B------:R-:W-:Y:S01]  /*68f20*/  ISETP.GE.AND P4, PT, R0, UR5, PT ;  /* 0x0000000500007c0c */ /* 0x000fe2000bf86270 */
[----:B------:R-:W-:Y:S01]  /*68f30*/  ULDC UR5, c[0x0][0x22c] ;  /* 0x00008b0000057ab9 */ /* 0x000fe20000000800 */
[C---:B------:R-:W-:Y:S01]  /*68f40*/  IMAD.WIDE R14, R155.reuse, 0x4, R4 ;  /* 0x000000049b0e7825 */ /* 0x040fe200078e0204 */
        /* <DEDUP_REMOVED lines=10> */
[----:B------:R-:W-:Y:S02]  /*68ff0*/  ISETP.LT.AND P6, PT, R153, UR4, !P6 ;  /* 0x0000000499007c0c */ /* 0x000fe4000f7c1270 */
[----:B------:R-:W-:Y:S02]  /*69000*/  ISETP.LT.AND P3, PT, R23, UR4, !P4 ;  /* 0x0000000417007c0c */ /* 0x000fe4000e761270 */
[----:B------:R-:W-:Y:S01]  /*69010*/  ISETP.LT.AND P2, PT, R152, UR4, !P4 ;  /* 0x0000000498007c0c */ /* 0x000fe2000e741270 */
[----:B------:R-:W-:-:S04]  /*69020*/  IMAD.WIDE R10, R155, 0x4, R6 ;  /* 0x000000049b0a7825 */ /* 0x000fc800078e0206 */
[----:B------:R-:W-:Y:S02]  /*69030*/  IMAD.WIDE R12, R155, 0x4, R8 ;  /* 0x000000049b0c7825 */ /* 0x000fe400078e0208 */
        /* <DEDUP_REMOVED lines=18> */
[----:B------:R-:W-:Y:S01]  /*69160*/  IMAD.WIDE R14, R143, 0x4, R4 ;  /* 0x000000048f0e7825 */ /* 0x000fe200078e0204 */
[----:B------:R-:W-:-:S02]  /*69170*/  ULDC UR5, c[0x0][0x22c] ;  /* 0x00008b0000057ab9 */ /* 0x000fc40000000800 */
[----:B------:R-:W-:Y:S02]  /*69180*/  ISETP.LT.AND P3, PT, R23, UR4, !P5 ;  /* 0x0000000417007c0c */ /* 0x000fe4000ef61270 */
[----:B------:R-:W-:Y:S01]  /*69190*/  ISETP.LT.AND P6, PT, R152, UR4, !P5 ;  /* 0x0000000498007c0c */ /* 0x000fe2000efc1270 */
[----:B------:R-:W-:-:S05]  /*691a0*/  VIADD R0, R22, 0x94 ;  /* 0x0000009416007836 */ /* 0x000fca0000000000 */
[----:B------:R-:W-:Y:S01]  /*691b0*/  ISETP.GE.AND P0, PT, R0, UR5, PT ;  /* 0x0000000500007c0c */ /* 0x000fe2000bf06270 */
[----:B------:R1:W-:Y:S01]  /*691c0*/  @P1 STG.E desc[UR8][R12.64], R140 ;  /* 0x0000008c0c001986 */ /* 0x0003e2000c101908 */
[----:B------:R-:W-:Y:S01]  /*691d0*/  VIADD R0, R22, 0x95 ;  /* 0x0000009516007836 */ /* 0x000fe20000000000 */
[----:B------:R-:W-:Y:S02]  /*691e0*/  ULDC UR5, c[0x0][0x22c] ;  /* 0x00008b0000057ab9 */ /* 0x000fe40000000800 */
        /* <DEDUP_REMOVED lines=10> */
[----:B------:R-:W-:Y:S02]  /*69290*/  ISETP.LT.AND P1, PT, R154, UR4, !P5 ;  /* 0x000000049a007c0c */ /* 0x000fe4000ef21270 */
[----:B------:R-:W-:Y:S02]  /*692a0*/  ISETP.LT.AND P5, PT, R153, UR4, !P5 ;  /* 0x0000000499007c0c */ /* 0x000fe4000efa1270 */
[----:B------:R-:W-:Y:S01]  /*692b0*/  ISETP.LT.AND P4, PT, R23, UR4, !P0 ;  /* 0x0000000417007c0c */ /* 0x000fe2000c781270 */
[C---:B------:R-:W-:Y:S01]  /*692c0*/  IMAD.WIDE R14, R155.reuse, 0x4, R2 ;  /* 0x000000049b0e7825 */ /* 0x040fe200078e0202 */
[----:B------:R-:W-:Y:S01]  /*692d0*/  ISETP.LT.AND P6, PT, R152, UR4, !P0 ;  /* 0x0000000498007c0c */ /* 0x000fe2000c7c1270 */
[----:B------:R-:W4:Y:S06]  /*692e0*/  LDL.LU R140, [R1+0x1234] ;  /* 0x00123400018c7983 */ /* 0x000f2c0000300800 */
[----:B---3--:R1:W-:Y:S02]  /*692f0*/  @P1 STG.E desc[UR8][R10.64], R149 ;  /* 0x000000950a001986 */ /* 0x0083e4000c101908 */
[----:B-1----:R-:W-:-:S02]  /*69300*/  IMAD.WIDE R10, R155, 0x4, R4 ;  /* 0x000000049b0a7825 */ /* 0x002fc400078e0204 */
        /* <DEDUP_REMOVED lines=16> */
[----:B------:R-:W-:Y:S01]  /*69410*/  ISETP.LT.AND P5, PT, R152, UR4, !P2 ;  /* 0x0000000498007c0c */ /* 0x000fe2000d7a1270 */
[----:B------:R-:W-:-:S05]  /*69420*/  VIADD R0, R22, 0x96 ;  /* 0x0000009616007836 */ /* 0x000fca0000000000 */
[----:B------:R-:W-:Y:S01]  /*69430*/  ISETP.GE.AND P3, PT, R0, UR5, PT ;  /* 0x0000000500007c0c */ /* 0x000fe2000bf66270 */
[----:B------:R1:W-:Y:S01]  /*69440*/  @P1 STG.E desc[UR8][R12.64], R252 ;  /* 0x000000fc0c001986 */ /* 0x0003e2000c101908 */
[----:B------:R-:W-:Y:S01]  /*69450*/  VIADD R0, R22, 0x97 ;  /* 0x0000009716007836 */ /* 0x000fe20000000000 */
[----:B------:R-:W-:Y:S01]  /*69460*/  ULDC UR5, c[0x0][0x22c] ;  /* 0x00008b0000057ab9 */ /* 0x000fe20000000800 */
[----:B-1----:R-:W-:Y:S01]  /*69470*/  IMAD.WIDE R12, R151, 0x4, R2 ;  /* 0x00000004970c7825 */ /* 0x002fe200078e0202 */
[----:B------:R-:W4:Y:S04]  /*69480*/  LDL.LU R252, [R1+0xf7c] ;  /* 0x000f7c0001fc7983 */ /* 0x000f280000300800 */
[----:B------:R-:W-:Y:S04]  /*69490*/  @P0 STG.E desc[UR8][R10.64], R141 ;  /* 0x0000008d0a000986 */ /* 0x000fe8000c101908 */
[----:B------:R-:W-:Y:S04]  /*694a0*/  @P4 STG.E desc[UR8][R12.64], R142 ;  /* 0x0000008e0c004986 */ /* 0x000fe8000c101908 */
[----:B------:R1:W-:Y:S04]  /*694b0*/  @P5 STG.E desc[UR8][R14.64], R143 ;  /* 0x0000008f0e005986 */ /* 0x0003e8000c101908 */
[----:B-1----:R-:W4:Y:S04]  /*694c0*/  LDL.LU R143, [R1+0xb1c] ;  /* 0x000b1c00018f7983 */ /* 0x002f280000300800 */
[----:B------:R-:W4:Y:S04]  /*694d0*/  LDL.LU R141, [R1+0x72c] ;  /* 0x00072c00018d7983 */ /* 0x000f280000300800 */
        /* <DEDUP_REMOVED lines=18> */
[----:B------:R-:W-:-:S02]  /*69600*/  ISETP.LT.AND P1, PT, R154, UR4, !P3 ;  /* 0x000000049a007c0c */ /* 0x000fc4000df21270 */
[----:B------:R-:W-:Y:S02]  /*69610*/  ISETP.LT.AND P3, PT, R153, UR4, !P3 ;  /* 0x0000000499007c0c */ /* 0x000fe4000df61270 */
[----:B------:R-:W-:Y:S01]  /*69620*/  ISETP.GE.AND P6, PT, R0, UR5, PT ;  /* 0x0000000500007c0c */ /* 0x000fe2000bfc6270 */
[----:B------:R-:W-:-:S04]  /*69630*/  IMAD.WIDE R12, R140, 0x4, R6 ;  /* 0x000000048c0c7825 */ /* 0x000fc800078e0206 */
[----:B------:R-:W-:Y:S01]  /*69640*/  IMAD.WIDE R10, R140, 0x4, R8 ;  /* 0x000000048c0a7825 */ /* 0x000fe200078e0208 */
[----:B------:R-:W-:Y:S01]  /*69650*/  ISETP.LT.AND P2, PT, R23, UR4, !P6 ;  /* 0x0000000417007c0c */ /* 0x000fe2000f741270 */
[----:B------:R-:W-:Y:S01]  /*69660*/  ULDC UR5, c[0x0][0x22c] ;  /* 0x00008b0000057ab9 */ /* 0x000fe20000000800 */
[----:B------:R-:W-:Y:S01]  /*69670*/  ISETP.LT.AND P0, PT, R152, UR4, !P6 ;  /* 0x0000000498007c0c */ /* 0x000fe2000f701270 */
[----:B------:R-:W-:Y:S01]  /*69680*/  IMAD.WIDE R14, R155, 0x4, R4 ;  /* 0x000000049b0e7825 */ /* 0x000fe200078e0204 */
[----:B------:R-:W-:-:S04]  /*69690*/  IADD3 R0, R22, 0x98, RZ ;  /* 0x0000009816007810 */ /* 0x000fc80007ffe0ff */
[----:B------:R-:W-:Y:S01]  /*696a0*/  ISETP.GE.AND P4, PT, R0, UR5, PT ;  /* 0x0000000500007c0c */ /* 0x000fe2000bf86270 */
[----:B------:R1:W-:Y:S01]  /*696b0*/  @P1 STG.E desc[UR8][R12.64], R252 ;  /* 0x000000fc0c001986 */ /* 0x0003e2000c101908 */
[----:B------:R-:W-:Y:S01]  /*696c0*/  VIADD R0, R22, 0x99 ;  /* 0x0000009916007836 */ /* 0x000fe20000000000 */
[----:B------:R-:W-:Y:S01]  /*696d0*/  ULDC UR5, c[0x0][0x22c] ;  /* 0x00008b0000057ab9 */ /* 0x000fe20000000800 */
        /* <DEDUP_REMOVED lines=37> */
[C---:B------:R-:W-:Y:S01]  /*69930*/  IMAD.WIDE R14, R143.reuse, 0x4, R4 ;  /* 0x000000048f0e7825 */ /* 0x040fe200078e0204 */
[----:B------:R-:W-:Y:S01]  /*69940*/  ULDC UR5, c[0x0][0x22c] ;  /* 0x00008b0000057ab9 */ /* 0x000fe20000000800 */
        /* <DEDUP_REMOVED lines=39> */
[----:B------:R-:W-:Y:S01]  /*69bc0*/  ULDC UR5, c[0x0][0x22c] ;  /* 0x00008b0000057ab9 */ /* 0x000fe20000000800 */
        /* <DEDUP_REMOVED lines=75> */
[----:B------:R-:W-:-:S04]  /*6a080*/  IMAD.WIDE R14, R143, 0x4, R4 ;  /* 0x000000048f0e7825 */ /* 0x000fc800078e0204 */
[----:B------:R-:W-:-:S05]  /*6a090*/  VIADD R0, R22, 0xa0 ;  /* 0x000000a016007836 */ /* 0x000fca0000000000 */
        /* <DEDUP_REMOVED lines=12> */
[----:B------:R-:W-:-:S03]  /*6a160*/  ISETP.LT.AND P1, PT, R154, UR4, !P5 ;  /* 0x000000049a007c0c */ /* 0x000fc6000ef21270 */
[----:B-1----:R-:W4:Y:S01]  /*6a170*/  LDL.LU R142, [R1+0x540] ;  /* 0x00054000018e7983 */ /* 0x002f220000300800 */
        /* <DEDUP_REMOVED lines=22> */
[----:B------:R-:W-:-:S03]  /*6a2e0*/  ULDC UR5, c[0x0][0x22c] ;  /* 0x00008b0000057ab9 */ /* 0x000fc60000000800 */
[----:B------:R-:W-:Y:S02]  /*6a2f0*/  ISETP.LT.AND P4, PT, R23, UR4, !P2 ;  /* 0x0000000417007c0c */ /* 0x000fe4000d781270 */
[----:B------:R-:W-:Y:S02]  /*6a300*/  ISETP.LT.AND P5, PT, R152, UR4, !P2 ;  /* 0x0000000498007c0c */ /* 0x000fe4000d7a1270 */
[----:B------:R-:W-:-:S04]  /*6a310*/  IADD3 R0, R22, 0xa2, RZ ;  /* 0x000000a216007810 */ /* 0x000fc80007ffe0ff */
[----:B------:R-:W-:Y:S01]  /*6a320*/  ISETP.GE.AND P3, PT, R0, UR5, PT ;  /* 0x0000000500007c0c */ /* 0x000fe2000bf66270 */
[C---:B------:R-:W-:Y:S01]  /*6a330*/  IMAD.WIDE R14, R151.reuse, 0x4, R4 ;  /* 0x00000004970e7825 */ /* 0x040fe200078e0204 */
[----:B------:R-:W-:Y:S01]  /*6a340*/  ULDC UR5, c[0x0][0x22c] ;  /* 0x00008b0000057ab9 */ /* 0x000fe20000000800 */
[----:B------:R1:W-:Y:S04]  /*6a350*/  @P1 STG.E desc[UR8][R12.64], R140 ;  /* 0x0000008c0c001986 */ /* 0x0003e8000c101908 */
[----:B------:R1:W-:Y:S02]  /*6a360*/  @P0 STG.E desc[UR8][R10.64], R252 ;  /* 0x000000fc0a000986 */ /* 0x0003e4000c101908 */
[----:B-1----:R-:W-:Y:S02]  /*6a370*/  IMAD.WIDE R12, R151, 0x4, R2 ;  /* 0x00000004970c7825 */ /* 0x002fe400078e0202 */
        /* <DEDUP_REMOVED lines=51> */
[----:B------:R-:W-:Y:S02]  /*6a6b0*/  ISETP.LT.AND P3, PT, R23, UR4, !P4 ;  /* 0x0000000417007c0c */ /* 0x000fe4000e761270 */
[----:B------:R-:W-:Y:S01]  /*6a6c0*/  ISETP.LT.AND P2, PT, R152, UR4, !P4 ;  /* 0x0000000498007c0c */ /* 0x000fe2000e741270 */
[C---:B------:R-:W-:Y:S01]  /*6a6d0*/  IMAD.WIDE R14, R151.reuse, 0x4, R2 ;  /* 0x00000004970e7825 */ /* 0x040fe200078e0202 */
[----:B------:R-:W4:Y:S05]  /*6a6e0*/  LDL.LU R140, [R1+0x1278] ;  /* 0x00127800018c7983 */ /* 0x000f2a0000300800 */
        /* <DEDUP_REMOVED lines=21> */
[----:B------:R-:W-:Y:S01]  /*6a840*/  ULDC UR5, c[0x0][0x22c] ;  /* 0x00008b0000057ab9 */ /* 0x000fe20000000800 */
[----:B------:R1:W-:Y:S02]  /*6a850*/  @P1 STG.E desc[UR8][R12.64], R252 ;  /* 0x000000fc0c001986 */ /* 0x0003e4000c101908 */
[----:B-1----:R-:W-:Y:S02]  /*6a860*/  IMAD.WIDE R12, R143, 0x4, R2 ;  /* 0x000000048f0c7825 */ /* 0x002fe400078e0202 */
[----:B------:R-:W4:Y:S04]  /*6a870*/  LDL.LU R252, [R1+0xd3c] ;  /* 0x000d3c0001fc7983 */ /* 0x000f280000300800 */
[----:B------:R-:W-:Y:S04]  /*6a880*/  @P4 STG.E desc[UR8][R10.64], R141 ;  /* 0x0000008d0a004986 */ /* 0x000fe8000c101908 */
[----:B------:R-:W-:Y:S04]  /*6a890*/  @P3 STG.E desc[UR8][R12.64], R142 ;  /* 0x0000008e0c003986 */ /* 0x000fe8000c101908 */
[----:B------:R1:W-:Y:S01]  /*6a8a0*/  @P6 STG.E desc[UR8][R14.64], R155 ;  /* 0x0000009b0e006986 */ /* 0x0003e2000c101908 */
[----:B------:R-:W-:-:S03]  /*6a8b0*/  ISETP.LT.AND P1, PT, R154, UR4, !P5 ;  /* 0x000000049a007c0c */ /* 0x000fc6000ef21270 */
[----:B-1----:R-:W4:Y:S04]  /*6a8c0*/  LDL.LU R155, [R1+0x93c] ;  /* 0x00093c00019b7983 */ /* 0x002f280000300800 */
[----:B------:R-:W4:Y:S04]  /*6a8d0*/  LDL.LU R141, [R1+0x74c] ;  /* 0x00074c00018d7983 */ /* 0x000f280000300800 */
[----:B------:R-:W4:Y:S01]  /*6a8e0*/  LDL.LU R142, [R1+0x54c] ;  /* 0x00054c00018e7983 */ /* 0x000f220000300800 */
[----:B------:R-:W-:Y:S02]  /*6a8f0*/  ISETP.LT.AND P5, PT, R153, UR4, !P5 ;  /* 0x0000000499007c0c */ /* 0x000fe4000efa1270 */
[----:B------:R-:W-:-:S02]  /*6a900*/  ISETP.LT.AND P4, PT, R23, UR4, !P0 ;  /* 0x0000000417007c0c */ /* 0x000fc4000c781270 */
        /* <DEDUP_REMOVED lines=14> */
[----:B------:R-:W-:-:S02]  /*6a9f0*/  IADD3 R0, R22, 0xa7, RZ ;  /* 0x000000a716007810 */ /* 0x000fc40007ffe0ff */
[----:B------:R-:W-:Y:S02]  /*6aa00*/  ISETP.LT.AND P1, PT, R154, UR4, !P0 ;  /* 0x000000049a007c0c */ /* 0x000fe4000c721270 */
        /* <DEDUP_REMOVED lines=11> */
[----:B------:R-:W-:Y:S01]  /*6aac0*/  ISETP.LT.AND P1, PT, R154, UR4, !P2 ;  /* 0x000000049a007c0c */ /* 0x000fe2000d721270 */
        /* <DEDUP_REMOVED lines=46> */
[----:B------:R1:W-:Y:S01]  /*6adb0*/  @P0 STG.E desc[UR8][R14.64], R142 ;  /* 0x0000008e0e000986 */ /* 0x0003e2000c101908 */
[----:B------:R-:W-:-:S03]  /*6adc0*/  ISETP.LT.AND P1, PT, R154, UR4, !P6 ;  /* 0x000000049a007c0c */ /* 0x000fc6000f721270 */
[----:B-1----:R-:W4:Y:S04]  /*6add0*/  LDL.LU R141, [R1+0x754] ;  /* 0x00075400018d7983 */ /* 0x002f280000300800 */
[----:B------:R-:W4:Y:S01]  /*6ade0*/  LDL.LU R142, [R1+0x554] ;  /* 0x00055400018e7983 */ /* 0x000f220000300800 */
        /* <DEDUP_REMOVED lines=24> */
[----:B------:R-:W-:Y:S01]  /*6af70*/  IADD3 R0, R22, 0xac, RZ ;  /* 0x000000ac16007810 */ /* 0x000fe20007ffe0ff */
[----:B------:R-:W-:Y:S01]  /*6af80*/  ULDC UR5, c[0x0][0x22c] ;  /* 0x00008b0000057ab9 */ /* 0x000fe20000000800 */
[----:B------:R-:W-:-:S02]  /*6af90*/  ISETP.LT.AND P3, PT, R23, UR4, !P5 ;  /* 0x0000000417007c0c */ /* 0x000fc4000ef61270 */
[----:B------:R-:W-:Y:S02]  /*6afa0*/  ISETP.LT.AND P6, PT, R152, UR4, !P5 ;  /* 0x0000000498007c0c */ /* 0x000fe4000efc1270 */
        /* <DEDUP_REMOVED lines=9> */
[----:B------:R1:W-:Y:S01]  /*6b040*/  @P6 STG.E desc[UR8][R14.64], R142 ;  /* 0x0000008e0e006986 */ /* 0x0003e2000c101908 */
[----:B------:R-:W-:-:S03]  /*6b050*/  ISETP.LT.AND P1, PT, R154, UR4, !P5 ;  /* 0x000000049a007c0c */ /* 0x000fc6000ef21270 */
[----:B-1----:R-:W4:Y:S01]  /*6b060*/  LDL.LU R141, [R1+0x948] ;  /* 0x00094800018d7983 */ /* 0x002f220000300800 */
[----:B------:R-:W-:-:S03]  /*6b070*/  IMAD.WIDE R12, R143, 0x4, R8 ;  /* 0x000000048f0c7825 */ /* 0x000fc600078e0208 */
[----:B------:R-:W4:Y:S04]  /*6b080*/  LDL.LU R142, [R1+0x758] ;  /* 0x00075800018e7983 */ /* 0x000f280000300800 */
[----:B------:R-:W4:Y:S01]  /*6b090*/  LDL.LU R143, [R1+0x558] ;  /* 0x00055800018f7983 */ /* 0x000f220000300800 */
[----:B------:R-:W-:Y:S02]  /*6b0a0*/  ISETP.LT.AND P5, PT, R153, UR4, !P5 ;  /* 0x0000000499007c0c */ /* 0x000fe4000efa1270 */
[----:B------:R-:W-:Y:S01]  /*6b0b0*/  ISETP.LT.AND P4, PT, R23, UR4, !P0 ;  /* 0x0000000417007c0c */ /* 0x000fe2000c781270 */
[C---:B------:R-:W-:Y:S01]  /*6b0c0*/  IMAD.WIDE R14, R155.reuse, 0x4, R2 ;  /* 0x000000049b0e7825 */ /* 0x040fe200078e0202 */
[----:B------:R-:W-:Y:S01]  /*6b0d0*/  ISETP.LT.AND P6, PT, R152, UR4, !P0 ;  /* 0x0000000498007c0c */ /* 0x000fe2000c7c1270 */
[----:B------:R-:W4:Y:S04]  /*6b0e0*/  LDL.LU R140, [R1+0x1298] ;  /* 0x00129800018c7983 */ /* 0x000f280000300800 */
        /* <DEDUP_REMOVED lines=28> */
[----:B------:R1:W-:Y:S01]  /*6b2b0*/  @P5 STG.E desc[UR8][R14.64], R143 ;  /* 0x0000008f0e005986 */ /* 0x0003e2000c101908 */
[----:B------:R-:W-:-:S03]  /*6b2c0*/  ISETP.LT.AND P1, PT, R154, UR4, !P2 ;  /* 0x000000049a007c0c */ /* 0x000fc6000d721270 */
[----:B-1----:R-:W4:Y:S04]  /*6b2d0*/  LDL.LU R143, [R1+0x94c] ;  /* 0x00094c00018f7983 */ /* 0x002f280000300800 */
[----:B------:R-:W4:Y:S01]  /*6b2e0*/  LDL.LU R141, [R1+0x75c] ;  /* 0x00075c00018d7983 */ /* 0x000f220000300800 */
[----:B------:R-:W-:-:S03]  /*6b2f0*/  ISETP.LT.AND P2, PT, R153, UR4, !P2 ;  /* 0x0000000499007c0c */ /* 0x000fc6000d741270 */
[----:B------:R-:W4:Y:S01]  /*6b300*/  LDL.LU R142, [R1+0x55c] ;  /* 0x00055c00018e7983 */ /* 0x000f220000300800 */
        /* <DEDUP_REMOVED lines=26> */
[----:B------:R-:W-:Y:S01]  /*6b4b0*/  ULDC UR5, c[0x0][0x22c] ;  /* 0x00008b0000057ab9 */ /* 0x000fe20000000800 */
[----:B------:R1:W-:Y:S01]  /*6b4c0*/  @P1 STG.E desc[UR8][R12.64], R252 ;  /* 0x000000fc0c001986 */ /* 0x0003e2000c101908 */
[----:B------:R-:W-:Y:S01]  /*6b4d0*/  ISETP.LT.AND P1, PT, R154, UR4, !P6 ;  /* 0x000000049a007c0c */ /* 0x000fe2000f721270 */
[----:B-1----:R-:W-:Y:S02]  /*6b4e0*/  IMAD.WIDE R12, R155, 0x4, R2 ;  /* 0x000000049b0c7825 */ /* 0x002fe400078e0202 */
[----:B------:R1:W-:Y:S04]  /*6b4f0*/  @P3 STG.E desc[UR8][R10.64], R143 ;  /* 0x0000008f0a003986 */ /* 0x0003e8000c101908 */
[----:B------:R1:W-:Y:S04]  /*6b500*/  @P2 STG.E desc[UR8][R12.64], R141 ;  /* 0x0000008d0c002986 */ /* 0x0003e8000c101908 */
[----:B-1----:R-:W4:Y:S04]  /*6b510*/  LDL.LU R143, [R1+0x12a4] ;  /* 0x0012a400018f7983 */ /* 0x002f280000300800 */
[----:B------:R-:W4:Y:S04]  /*6b520*/  LDL.LU R140, [R1+0xd50] ;  /* 0x000d5000018c7983 */ /* 0x000f280000300800 */
[----:B------:R-:W4:Y:S04]  /*6b530*/  LDL.LU R252, [R1+0x950] ;  /* 0x0009500001fc7983 */ /* 0x000f280000300800 */
[----:B------:R1:W-:Y:S04]  /*6b540*/  @P0 STG.E desc[UR8][R14.64], R142 ;  /* 0x0000008e0e000986 */ /* 0x0003e8000c101908 */
[----:B------:R-:W4:Y:S01]  /*6b550*/  LDL.LU R141, [R1+0x760] ;  /* 0x00076000018d7983 */ /* 0x000f220000300800 */
[----:B------:R-:W-:-:S02]  /*6b560*/  ISETP.LT.AND P6, PT, R153, UR4, !P6 ;  /* 0x0000000499007c0c */ /* 0x000fc4000f7c1270 */
[----:B------:R-:W-:Y:S01]  /*6b570*/  ISETP.LT.AND P3, PT, R23, UR4, !P4 ;  /* 0x0000000417007c0c */ /* 0x000fe2000e761270 */
[----:B-1----:R-:W4:Y:S01]  /*6b580*/  LDL.LU R142, [R1+0x560] ;  /* 0x00056000018e7983 */ /* 0x002f220000300800 */
[----:B------:R-:W-:Y:S01]  /*6b590*/  ISETP.LT.AND P2, PT, R152, UR4, !P4 ;  /* 0x0000000498007c0c */ /* 0x000fe2000e741270 */
[----:B------:R-:W-:-:S04]  /*6b5a0*/  IMAD.WIDE R10, R155, 0x4, R6 ;  /* 0x000000049b0a7825 */ /* 0x000fc800078e0206 */
[----:B------:R-:W-:Y:S01]  /*6b5b0*/  IMAD.WIDE R12, R155, 0x4, R8 ;  /* 0x000000049b0c7825 */ /* 0x000fe200078e0208 */
[----:B---3--:R1:W-:Y:S03]  /*6b5c0*/  @P1 STG.E desc[UR8][R10.64], R149 ;  /* 0x000000950a001986 */ /* 0x0083e6000c101908 */
[C---:B------:R-:W-:Y:S01]  /*6b5d0*/  IMAD.WIDE R14, R151.reuse, 0x4, R2 ;  /* 0x00000004970e7825 */ /* 0x040fe200078e0202 */
[----:B--2---:R2:W-:Y:S03]  /*6b5e0*/  @P6 STG.E desc[UR8][R12.64], R150 ;  /* 0x000000960c006986 */ /* 0x0045e6000c101908 */
[C---:B-1----:R-:W-:Y:S01]  /*6b5f0*/  IMAD.WIDE R10, R151.reuse, 0x4, R4 ;  /* 0x00000004970a7825 */ /* 0x042fe200078e0204 */
[----:B------:R-:W3:Y:S04]  /*6b600*/  LDL.LU R149, [R1+0x12a8] ;  /* 0x0012a80001957983 */ /* 0x000ee80000300800 */
[----:B------:R-:W3:Y:S01]  /*6b610*/  LDL.LU R155, [R1+0x360] ;  /* 0x00036000019b7983 */ /* 0x000ee20000300800 */
[----:B--2---:R-:W-:-:S03]  /*6b620*/  IMAD.WIDE R12, R151, 0x4, R6 ;  /* 0x00000004970c7825 */ /* 0x004fc600078e0206 */
[----:B------:R-:W2:Y:S04]  /*6b630*/  LDL.LU R150, [R1+0x160] ;  /* 0x0001600001967983 */ /* 0x000ea80000300800 */
        /* <DEDUP_REMOVED lines=21> */
[----:B------:R-:W4:Y:S01]  /*6b790*/  LDL.LU R252, [R1+0x954] ;  /* 0x0009540001fc7983 */ /* 0x000f220000300800 */
[----:B------:R-:W-:-:S03]  /*6b7a0*/  ISETP.LT.AND P1, PT, R154, UR4, !P5 ;  /* 0x000000049a007c0c */ /* 0x000fc6000ef21270 */
[----:B------:R1:W-:Y:S04]  /*6b7b0*/  @P3 STG.E desc[UR8][R12.64], R141 ;  /* 0x0000008d0c003986 */ /* 0x0003e8000c101908 */
[----:B------:R1:W-:Y:S01]  /*6b7c0*/  @P6 STG.E desc[UR8][R14.64], R142 ;  /* 0x0000008e0e006986 */ /* 0x0003e2000c101908 */
[----:B------:R-:W-:-:S03]  /*6b7d0*/  ISETP.LT.AND P5, PT, R153, UR4, !P5 ;  /* 0x0000000499007c0c */ /* 0x000fc6000efa1270 */
[----:B-1----:R-:W4:Y:S04]  /*6b7e0*/  LDL.LU R141, [R1+0x764] ;  /* 0x00076400018d7983 */ /* 0x002f280000300800 */
[----:B------:R-:W4:Y:S01]  /*6b7f0*/  LDL.LU R142, [R1+0x564] ;  /* 0x00056400018e7983 */ /* 0x000f220000300800 */
[----:B------:R-:W-:Y:S02]  /*6b800*/  ISETP.LT.AND P4, PT, R23, UR4, !P0 ;  /* 0x0000000417007c0c */ /* 0x000fe4000c781270 */
[----:B------:R-:W-:Y:S01]  /*6b810*/  ISETP.LT.AND P6, PT, R152, UR4, !P0 ;  /* 0x0000000498007c0c */ /* 0x000fe2000c7c1270 */
[----:B------:R-:W-:-:S04]  /*6b820*/  IMAD.WIDE R10, R143, 0x4, R6 ;  /* 0x000000048f0a7825 */ /* 0x000fc800078e0206 */
[----:B------:R-:W-:Y:S01]  /*6b830*/  IMAD.WIDE R12, R143, 0x4, R8 ;  /* 0x000000048f0c7825 */ /* 0x000fe200078e0208 */
[----:B---3--:R1:W-:Y:S03]  /*6b840*/  @P1 STG.E desc[UR8][R10.64], R155 ;  /* 0x0000009b0a001986 */ /* 0x0083e6000c101908 */
[C---:B------:R-:W-:Y:S01]  /*6b850*/  IMAD.WIDE R14, R149.reuse, 0x4, R2 ;  /* 0x00000004950e7825 */ /* 0x040fe200078e0202 */
[----:B------:R-:W3:Y:S04]  /*6b860*/  LDL.LU R143, [R1+0x12b0] ;  /* 0x0012b000018f7983 */ /* 0x000ee80000300800 */
[----:B--2---:R2:W-:Y:S01]  /*6b870*/  @P5 STG.E desc[UR8][R12.64], R150 ;  /* 0x000000960c005986 */ /* 0x0045e2000c101908 */
[----:B-1----:R-:W-:-:S03]  /*6b880*/  IMAD.WIDE R10, R149, 0x4, R4 ;  /* 0x00000004950a7825 */ /* 0x002fc600078e0204 */
[----:B------:R-:W3:Y:S04]  /*6b890*/  LDL.LU R155, [R1+0x364] ;  /* 0x00036400019b7983 */ /* 0x000ee80000300800 */
[----:B----4-:R1:W-:Y:S04]  /*6b8a0*/  @P4 STG.E desc[UR8][R14.64], R148 ;  /* 0x000000940e004986 */ /* 0x0103e8000c101908 */
[----:B--2---:R-:W2:Y:S01]  /*6b8b0*/  LDL.LU R150, [R1+0x164] ;  /* 0x0001640001967983 */ /* 0x004ea20000300800 */
[----:B------:R-:W-:-:S03]  /*6b8c0*/  IMAD.WIDE R12, R149, 0x4, R6 ;  /* 0x00000004950c7825 */ /* 0x000fc600078e0206 */
[----:B-1----:R-:W4:Y:S04]  /*6b8d0*/  LDL.LU R148, [R1+0xb58] ;  /* 0x000b580001947983 */ /* 0x002f280000300800 */
[----:B------:R1:W-:Y:S02]  /*6b8e0*/  @P6 STG.E desc[UR8][R10.64], R25 ;  /* 0x000000190a006986 */ /* 0x0003e4000c101908 */
[----:B-1----:R-:W-:Y:S02]  /*6b8f0*/  IMAD.WIDE R10, R149, 0x4, R8 ;  /* 0x00000004950a7825 */ /* 0x002fe400078e0208 */
[----:B------:R-:W4:Y:S04]  /*6b900*/  LDL.LU R149, [R1+0x12b4] ;  /* 0x0012b40001957983 */ /* 0x000f280000300800 */
[----:B------:R-:W4:Y:S01]  /*6b910*/  LDL.LU R25, [R1+0xfc8] ;  /* 0x000fc80001197983 */ /* 0x000f220000300800 */
[----:B------:R-:W-:Y:S01]  /*6b920*/  VIADD R0, R22, 0xb3 ;  /* 0x000000b316007836 */ /* 0x000fe20000000000 */
[----:B------:R-:W-:-:S02]  /*6b930*/  ISETP.LT.AND P1, PT, R154, UR4, !P0 ;  /* 0x000000049a007c0c */ /* 0x000fc4000c721270 */
[----:B------:R-:W-:Y:S02]  /*6b940*/  ISETP.LT.AND P0, PT, R153, UR4, !P0 ;  /* 0x0000000499007c0c */ /* 0x000fe4000c701270 */
[----:B------:R-:W-:Y:S01]  /*6b950*/  ISETP.GE.AND P2, PT, R0, UR5, PT ;  /* 0x0000000500007c0c */ /* 0x000fe2000bf46270 */
[----:B------:R-:W-:Y:S01]  /*6b960*/  IMAD.WIDE R14, R151, 0x4, R4 ;  /* 0x00000004970e7825 */ /* 0x000fe200078e0204 */
[----:B------:R-:W-:Y:S02]  /*6b970*/  ULDC UR5, c[0x0][0x22c] ;  /* 0x00008b0000057ab9 */ /* 0x000fe40000000800 */
        /* <DEDUP_REMOVED lines=13> */
[----:B------:R-:W-:Y:S02]  /*6ba50*/  ISETP.LT.AND P1, PT, R154, UR4, !P2 ;  /* 0x000000049a007c0c */ /* 0x000fe4000d721270 */
[----:B------:R-:W-:Y:S01]  /*6ba60*/  ISETP.LT.AND P2, PT, R153, UR4, !P2 ;  /* 0x0000000499007c0c */ /* 0x000fe2000d741270 */
[----:B-1----:R-:W4:Y:S01]  /*6ba70*/  LDL.LU R141, [R1+0x958] ;  /* 0x00095800018d7983 */ /* 0x002f220000300800 */
[----:B------:R-:W-:-:S03]  /*6ba80*/  IMAD.WIDE R12, R151, 0x4, R8 ;  /* 0x00000004970c7825 */ /* 0x000fc600078e0208 */
[----:B------:R-:W4:Y:S04]  /*6ba90*/  LDL.LU R142, [R1+0x768] ;  /* 0x00076800018e7983 */ /* 0x000f280000300800 */
[----:B------:R-:W4:Y:S01]  /*6baa0*/  LDL.LU R151, [R1+0x568] ;  /* 0x0005680001977983 */ /* 0x000f220000300800 */
[----:B------:R-:W-:Y:S02]  /*6bab0*/  ISETP.LT.AND P0, PT, R23, UR4, !P3 ;  /* 0x0000000417007c0c */ /* 0x000fe4000df01270 */
[----:B------:R-:W-:Y:S01]  /*6bac0*/  ISETP.LT.AND P5, PT, R152, UR4, !P3 ;  /* 0x0000000498007c0c */ /* 0x000fe2000dfa1270 */
[C---:B---3--:R-:W-:Y:S01]  /*6bad0*/  IMAD.WIDE R14, R143.reuse, 0x4, R2 ;  /* 0x000000048f0e7825 */ /* 0x048fe200078e0202 */
[----:B------:R-:W3:Y:S04]  /*6bae0*/  LDL.LU R140, [R1+0x12b8] ;  /* 0x0012b800018c7983 */ /* 0x000ee80000300800 */
[----:B------:R1:W-:Y:S04]  /*6baf0*/  @P1 STG.E desc[UR8][R10.64], R155 ;  /* 0x0000009b0a001986 */ /* 0x0003e8000c101908 */
[----:B--2---:R2:W-:Y:S04]  /*6bb00*/  @P2 STG.E desc[UR8][R12.64], R150 ;  /* 0x000000960c002986 */ /* 0x0045e8000c101908 */
[----:B-1----:R-:W3:Y:S01]  /*6bb10*/  LDL.LU R155, [R1+0x368] ;  /* 0x00036800019b7983 */ /* 0x002ee20000300800 */
[----:B------:R-:W-:-:S03]  /*6bb20*/  IMAD.WIDE R10, R143, 0x4, R4 ;  /* 0x000000048f0a7825 */ /* 0x000fc600078e0204 */
        /* <DEDUP_REMOVED lines=8> */
[----:B------:R-:W-:-:S02]  /*6bbb0*/  ISETP.LT.AND P1, PT, R154, UR4, !P3 ;  /* 0x000000049a007c0c */ /* 0x000fc4000df21270 */
[----:B------:R-:W-:Y:S01]  /*6bbc0*/  ISETP.GE.AND P6, PT, R0, UR5, PT ;  /* 0x0000000500007c0c */ /* 0x000fe2000bfc6270 */
[----:B------:R-:W-:Y:S01]  /*6bbd0*/  IMAD.WIDE R14, R149, 0x4, R4 ;  /* 0x00000004950e7825 */ /* 0x000fe200078e0204 */
[----:B------:R-:W-:Y:S01]  /*6bbe0*/  ISETP.LT.AND P3, PT, R153, UR4, !P3 ;  /* 0x0000000499007c0c */ /* 0x000fe2000df61270 */
[----:B------:R-:W-:Y:S01]  /*6bbf0*/  ULDC UR5, c[0x0][0x22c] ;  /* 0x00008b0000057ab9 */ /* 0x000fe20000000800 */
[----:B------:R-:W-:Y:S02]  /*6bc00*/  ISETP.LT.AND P2, PT, R23, UR4, !P6 ;  /* 0x0000000417007c0c */ /* 0x000fe4000f741270 */
[----:B------:R-:W-:Y:S02]  /*6bc10*/  ISETP.LT.AND P0, PT, R152, UR4, !P6 ;  /* 0x0000000498007c0c */ /* 0x000fe4000f701270 */
[----:B------:R-:W-:-:S04]  /*6bc20*/  IADD3 R0, R22, 0xb6, RZ ;  /* 0x000000b616007810 */ /* 0x000fc80007ffe0ff */
[----:B------:R-:W-:Y:S01]  /*6bc30*/  ISETP.GE.AND P4, PT, R0, UR5, PT ;  /* 0x0000000500007c0c */ /* 0x000fe2000bf86270 */
[----:B------:R1:W-:Y:S01]  /*6bc40*/  @P1 STG.E desc[UR8][R12.64], R252 ;  /* 0x000000fc0c001986 */ /* 0x0003e2000c101908 */
[----:B------:R-:W-:Y:S01]  /*6bc50*/  ISETP.LT.AND P1, PT, R154, UR4, !P6 ;  /* 0x000000049a007c0c */ /* 0x000fe2000f721270 */
[----:B------:R-:W-:Y:S01]  /*6bc60*/  VIADD R0, R22, 0xb7 ;  /* 0x000000b716007836 */ /* 0x000fe20000000000 */
[----:B------:R-:W-:Y:S01]  /*6bc70*/  ULDC UR5, c[0x0][0x22c] ;  /* 0x00008b0000057ab9 */ /* 0x000fe20000000800 */
[----:B-1----:R-:W-:Y:S01]  /*6bc80*/  IMAD.WIDE R12, R149, 0x4, R2 ;  /* 0x00000004950c7825 */ /* 0x002fe200078e0202 */
[----:B------:R-:W4:Y:S04]  /*6bc90*/  LDL.LU R252, [R1+0xd5c] ;  /* 0x000d5c0001fc7983 */ /* 0x000f280000300800 */
[----:B------:R-:W-:Y:S04]  /*6bca0*/  @P3 STG.E desc[UR8][R10.64], R141 ;  /* 0x0000008d0a003986 */ /* 0x000fe8000c101908 */
[----:B------:R-:W-:Y:S04]  /*6bcb0*/  @P2 STG.E desc[UR8][R12.64], R142 ;  /* 0x0000008e0c002986 */ /* 0x000fe8000c101908 */
[----:B------:R1:W-:Y:S01]  /*6bcc0*/  @P0 STG.E desc[UR8][R14.64], R151 ;  /* 0x000000970e000986 */ /* 0x0003e2000c101908 */
[----:B------:R-:W-:-:S02]  /*6bcd0*/  ISETP.LT.AND P6, PT, R153, UR4, !P6 ;  /* 0x0000000499007c0c */ /* 0x000fc4000f7c1270 */
[----:B------:R-:W-:Y:S01]  /*6bce0*/  ISETP.LT.AND P3, PT, R23, UR4, !P4 ;  /* 0x0000000417007c0c */ /* 0x000fe2000e761270 */
[----:B-1----:R-:W4:Y:S01]  /*6bcf0*/  LDL.LU R151, [R1+0x95c] ;  /* 0x00095c0001977983 */ /* 0x002f220000300800 */
[----:B------:R-:W-:-:S03]  /*6bd00*/  IMAD.WIDE R10, R149, 0x4, R6 ;  /* 0x00000004950a7825 */ /* 0x000fc600078e0206 */
[----:B------:R-:W4:Y:S01]  /*6bd10*/  LDL.LU R141, [R1+0x76c] ;  /* 0x00076c00018d7983 */ /* 0x000f220000300800 */
[----:B------:R-:W-:-:S03]  /*6bd20*/  ISETP.LT.AND P2, PT, R152, UR4, !P4 ;  /* 0x0000000498007c0c */ /* 0x000fc6000e741270 */
[----:B------:R-:W4:Y:S01]  /*6bd30*/  LDL.LU R142, [R1+0x56c] ;  /* 0x00056c00018e7983 */ /* 0x000f220000300800 */
[----:B------:R-:W-:-:S04]  /*6bd40*/  IMAD.WIDE R12, R149, 0x4, R8 ;  /* 0x00000004950c7825 */ /* 0x000fc800078e0208 */
[C---:B---3--:R-:W-:Y:S01]  /*6bd50*/  IMAD.WIDE R14, R140.reuse, 0x4, R2 ;  /* 0x000000048c0e7825 */ /* 0x048fe200078e0202 */
[----:B------:R1:W-:Y:S04]  /*6bd60*/  @P1 STG.E desc[UR8][R10.64], R155 ;  /* 0x0000009b0a001986 */ /* 0x0003e8000c101908 */
[----:B--2---:R-:W-:Y:S04]  /*6bd70*/  @P6 STG.E desc[UR8][R12.64], R150 ;  /* 0x000000960c006986 */ /* 0x004fe8000c101908 */
[----:B------:R-:W2:Y:S04]  /*6bd80*/  LDL.LU R149, [R1+0x12c0] ;  /* 0x0012c00001957983 */ /* 0x000ea80000300800 */
[----:B----4-:R3:W-:Y:S01]  /*6bd90*/  @P3 STG.E desc[UR8][R14.64], R148 ;  /* 0x000000940e003986 */ /* 0x0107e2000c101908 */
[----:B-1----:R-:W-:-:S03]  /*6bda0*/  IMAD.WIDE R10, R140, 0x4, R4 ;  /* 0x000000048c0a7825 */ /* 0x002fc600078e0204 */
[----:B---3--:R-:W3:Y:S04]  /*6bdb0*/  LDL.LU R148, [R1+0x36c] ;  /* 0x00036c0001947983 */ /* 0x008ee80000300800 */
[----:B------:R-:W4:Y:S04]  /*6bdc0*/  LDL.LU R155, [R1+0x16c] ;  /* 0x00016c00019b7983 */ /* 0x000f280000300800 */
[----:B------:R-:W4:Y:S04]  /*6bdd0*/  LDL.LU R150, [R1+0xb60] ;  /* 0x000b600001967983 */ /* 0x000f280000300800 */
        /* <DEDUP_REMOVED lines=10> */
[----:B------:R-:W-:Y:S02]  /*6be80*/  VIADD R0, R22, 0xb8 ;  /* 0x000000b816007836 */ /* 0x000fe40000000000 */
[----:B------:R-:W-:-:S03]  /*6be90*/  IMAD.WIDE R14, R143, 0x4, R4 ;  /* 0x000000048f0e7825 */ /* 0x000fc600078e0204 */
[----:B------:R-:W-:Y:S01]  /*6bea0*/  ISETP.GE.AND P0, PT, R0, UR5, PT ;  /* 0x0000000500007c0c */ /* 0x000fe2000bf06270 */
[----:B------:R1:W-:Y:S01]  /*6beb0*/  @P1 STG.E desc[UR8][R12.64], R252 ;  /* 0x000000fc0c001986 */ /* 0x0003e2000c101908 */
[----:B------:R-:W-:Y:S01]  /*6bec0*/  ISETP.LT.AND P1, PT, R154, UR4, !P5 ;  /* 0x000000049a007c0c */ /* 0x000fe2000ef21270 */
[----:B------:R-:W-:Y:S01]  /*6bed0*/  VIADD R0, R22, 0xb9 ;  /* 0x000000b916007836 */ /* 0x000fe20000000000 */
[----:B------:R-:W-:Y:S01]  /*6bee0*/  ISETP.LT.AND P5, PT, R153, UR4, !P5 ;  /* 0x0000000499007c0c */ /* 0x000fe2000efa1270 */
[----:B------:R-:W-:Y:S01]  /*6bef0*/  ULDC UR5, c[0x0][0x22c] ;  /* 0x00008b0000057ab9 */ /* 0x000fe20000000800 */
[----:B-1----:R-:W-:Y:S01]  /*6bf00*/  IMAD.WIDE R12, R143, 0x4, R2 ;  /* 0x000000048f0c7825 */ /* 0x002fe200078e0202 */
[----:B------:R1:W-:Y:S01]  /*6bf10*/  @P4 STG.E desc[UR8][R10.64], R151 ;  /* 0x000000970a004986 */ /* 0x0003e2000c101908 */
[----:B------:R-:W-:-:S03]  /*6bf20*/  ISETP.LT.AND P4, PT, R23, UR4, !P0 ;  /* 0x0000000417007c0c */ /* 0x000fc6000c781270 */
[----:B------:R2:W-:Y:S04]  /*6bf30*/  @P3 STG.E desc[UR8][R12.64], R141 ;  /* 0x0000008d0c003986 */ /* 0x0005e8000c101908 */
[----:B-1----:R-:W4:Y:S04]  /*6bf40*/  LDL.LU R151, [R1+0x12c4] ;  /* 0x0012c40001977983 */ /* 0x002f280000300800 */
[----:B------:R-:W4:Y:S04]  /*6bf50*/  LDL.LU R140, [R1+0xd60] ;  /* 0x000d6000018c7983 */ /* 0x000f280000300800 */
[----:B------:R-:W4:Y:S04]  /*6bf60*/  LDL.LU R252, [R1+0x960] ;  /* 0x0009600001fc7983 */ /* 0x000f280000300800 */
[----:B------:R1:W-:Y:S01]  /*6bf70*/  @P6 STG.E desc[UR8][R14.64], R142 ;  /* 0x0000008e0e006986 */ /* 0x0003e2000c101908 */
[----:B------:R-:W-:-:S03]  /*6bf80*/  ISETP.LT.AND P6, PT, R152, UR4, !P0 ;  /* 0x0000000498007c0c */ /* 0x000fc6000c7c1270 */
[----:B--2---:R-:W2:Y:S01]  /*6bf90*/  LDL.LU R141, [R1+0x770] ;  /* 0x00077000018d7983 */ /* 0x004ea20000300800 */
[----:B------:R-:W-:-:S03]  /*6bfa0*/  IMAD.WIDE R10, R143, 0x4, R6 ;  /* 0x000000048f0a7825 */ /* 0x000fc600078e0206 */
[----:B-1----:R-:W2:Y:S01]  /*6bfb0*/  LDL.LU R142, [R1+0x570] ;  /* 0x00057000018e7983 */ /* 0x002ea20000300800 */
[----:B------:R-:W-:-:S03]  /*6bfc0*/  IMAD.WIDE R12, R143, 0x4, R8 ;  /* 0x000000048f0c7825 */ /* 0x000fc600078e0208 */
[----:B---3--:R1:W-:Y:S01]  /*6bfd0*/  @P1 STG.E desc[UR8][R10.64], R148 ;  /* 0x000000940a001986 */ /* 0x0083e2000c101908 */
[----:B------:R-:W-:-:S03]  /*6bfe0*/  IMAD.WIDE R14, R149, 0x4, R2 ;  /* 0x00000004950e7825 */ /* 0x000fc600078e0202 */
[----:B----4-:R3:W-:Y:S04]  /*6bff0*/  @P5 STG.E desc[UR8][R12.64], R155 ;  /* 0x0000009b0c005986 */ /* 0x0107e8000c101908 */
[----:B------:R4:W-:Y:S01]  /*6c000*/  @P4 STG.E desc[UR8][R14.64], R150 ;  /* 0x000000960e004986 */ /* 0x0009e2000c101908 */
[----:B-1----:R-:W-:-:S03]  /*6c010*/  IMAD.WIDE R10, R149, 0x4, R4 ;  /* 0x00000004950a7825 */ /* 0x002fc600078e0204 */
[----:B------:R-:W2:Y:S04]  /*6c020*/  LDL.LU R148, [R1+0x12c8] ;  /* 0x0012c80001947983 */ /* 0x000ea80000300800 */
[----:B------:R-:W2:Y:S01]  /*6c030*/  LDL.LU R143, [R1+0x370] ;  /* 0x00037000018f7983 */ /* 0x000ea20000300800 */
[----:B---3--:R-:W-:-:S03]  /*6c040*/  IMAD.WIDE R12, R149, 0x4, R6 ;  /* 0x00000004950c7825 */ /* 0x008fc600078e0206 */
[----:B------:R-:W3:Y:S04]  /*6c050*/  LDL.LU R155, [R1+0x170] ;  /* 0x00017000019b7983 */ /* 0x000ee80000300800 */
[----:B----4-:R-:W4:Y:S04]  /*6c060*/  LDL.LU R150, [R1+0xb64] ;  /* 0x000b640001967983 */ /* 0x010f280000300800 */
        /* <DEDUP_REMOVED lines=15> */
[----:B------:R1:W-:Y:S01]  /*6c160*/  @P0 STG.E desc[UR8][R10.64], R252 ;  /* 0x000000fc0a000986 */ /* 0x0003e2000c101908 */
[----:B------:R-:W-:Y:S01]  /*6c170*/  ISETP.LT.AND P1, PT, R154, UR4, !P2 ;  /* 0x000000049a007c0c */ /* 0x000fe2000d721270 */
[----:B-1----:R-:W-:-:S02]  /*6c180*/  IMAD.WIDE R12, R151, 0x4, R2 ;  /* 0x00000004970c7825 */ /* 0x002fc400078e0202 */
[----:B------:R-:W4:Y:S04]  /*6c190*/  LDL.LU R140, [R1+0xd64] ;  /* 0x000d6400018c7983 */ /* 0x000f280000300800 */
[----:B------:R-:W4:Y:S01]  /*6c1a0*/  LDL.LU R252, [R1+0x964] ;  /* 0x0009640001fc7983 */ /* 0x000f220000300800 */
[----:B------:R-:W-:-:S03]  /*6c1b0*/  ISETP.LT.AND P2, PT, R153, UR4, !P2 ;  /* 0x0000000499007c0c */ /* 0x000fc6000d741270 */
[----:B--2---:R1:W-:Y:S01]  /*6c1c0*/  @P4 STG.E desc[UR8][R12.64], R141 ;  /* 0x0000008d0c004986 */ /* 0x0043e2000c101908 */
[----:B------:R-:W-:-:S03]  /*6c1d0*/  ISETP.LT.AND P0, PT, R23, UR4, !P3 ;  /* 0x0000000417007c0c */ /* 0x000fc6000df01270 */
[----:B------:R2:W-:Y:S01]  /*6c1e0*/  @P5 STG.E desc[UR8][R14.64], R142 ;  /* 0x0000008e0e005986 */ /* 0x0005e2000c101908 */
[----:B------:R-:W-:-:S03]  /*6c1f0*/  ISETP.LT.AND P5, PT, R152, UR4, !P3 ;  /* 0x0000000498007c0c */ /* 0x000fc6000dfa1270 */
[----:B-1----:R-:W4:Y:S04]  /*6c200*/  LDL.LU R141, [R1+0x774] ;  /* 0x00077400018d7983 */ /* 0x002f280000300800 */
[----:B--2---:R-:W2:Y:S01]  /*6c210*/  LDL.LU R142, [R1+0x574] ;  /* 0x00057400018e7983 */ /* 0x004ea20000300800 */
[----:B------:R-:W-:-:S04]  /*6c220*/  IMAD.WIDE R10, R151, 0x4, R6 ;  /* 0x00000004970a7825 */ /* 0x000fc800078e0206 */
[----:B------:R-:W-:Y:S01]  /*6c230*/  IMAD.WIDE R12, R151, 0x4, R8 ;  /* 0x00000004970c7825 */ /* 0x000fe200078e0208 */
[----:B------:R1:W-:Y:S03]  /*6c240*/  @P1 STG.E desc[UR8][R10.64], R143 ;  /* 0x0000008f0a001986 */ /* 0x0003e6000c101908 */
[C---:B------:R-:W-:Y:S01]  /*6c250*/  IMAD.WIDE R14, R148.reuse, 0x4, R2 ;  /* 0x00000004940e7825 */ /* 0x040fe200078e0202 */
[----:B------:R-:W2:Y:S04]  /*6c260*/  LDL.LU R151, [R1+0x12d0] ;  /* 0x0012d00001977983 */ /* 0x000ea80000300800 */
[----:B---3--:R3:W-:Y:S01]  /*6c270*/  @P2 STG.E desc[UR8][R12.64], R155 ;  /* 0x0000009b0c002986 */ /* 0x0087e2000c101908 */
[----:B-1----:R-:W-:-:S03]  /*6c280*/  IMAD.WIDE R10, R148, 0x4, R4 ;  /* 0x00000004940a7825 */ /* 0x002fc600078e0204 */
[----:B------:R-:W2:Y:S04]  /*6c290*/  LDL.LU R143, [R1+0x374] ;  /* 0x00037400018f7983 */ /* 0x000ea80000300800 */
[----:B----4-:R1:W-:Y:S04]  /*6c2a0*/  @P0 STG.E desc[UR8][R14.64], R150 ;  /* 0x000000960e000986 */ /* 0x0103e8000c101908 */
[----:B---3--:R-:W3:Y:S01]  /*6c2b0*/  LDL.LU R155, [R1+0x174] ;  /* 0x00017400019b7983 */ /* 0x008ee20000300800 */
[----:B------:R-:W-:-:S03]  /*6c2c0*/  IMAD.WIDE R12, R148, 0x4, R6 ;  /* 0x00000004940c7825 */ /* 0x000fc600078e0206 */
[----:B-1----:R-:W4:Y:S04]  /*6c2d0*/  LDL.LU R150, [R1+0xb68] ;  /* 0x000b680001967983 */ /* 0x002f280000300800 */
[----:B------:R1:W-:Y:S02]  /*6c2e0*/  @P5 STG.E desc[UR8][R10.64], R25 ;  /* 0x000000190a005986 */ /* 0x0003e4000c101908 */
[----:B-1----:R-:W-:Y:S02]  /*6c2f0*/  IMAD.WIDE R10, R148, 0x4, R8 ;  /* 0x00000004940a7825 */ /* 0x002fe400078e0208 */
[----:B------:R-:W4:Y:S04]  /*6c300*/  LDL.LU R148, [R1+0x12d4] ;  /* 0x0012d40001947983 */ /* 0x000f280000300800 */
[----:B------:R-:W4:Y:S01]  /*6c310*/  LDL.LU R25, [R1+0xfd8] ;  /* 0x000fd80001197983 */ /* 0x000f220000300800 */
[----:B------:R-:W-:-:S02]  /*6c320*/  IADD3 R0, R22, 0xbb, RZ ;  /* 0x000000bb16007810 */ /* 0x000fc40007ffe0ff */
[----:B------:R-:W-:Y:S02]  /*6c330*/  ISETP.LT.AND P1, PT, R154, UR4, !P3 ;  /* 0x000000049a007c0c */ /* 0x000fe4000df21270 */
[----:B------:R-:W-:Y:S02]  /*6c340*/  ISETP.LT.AND P3, PT, R153, UR4, !P3 ;  /* 0x0000000499007c0c */ /* 0x000fe4000df61270 */
[----:B------:R-:W-:Y:S01]  /*6c350*/  ISETP.GE.AND P6, PT, R0, UR5, PT ;  /* 0x0000000500007c0c */ /* 0x000fe2000bfc6270 */
[----:B------:R-:W-:Y:S01]  /*6c360*/  VIADD R0, R22, 0xbc ;  /* 0x000000bc16007836 */ /* 0x000fe20000000000 */
[----:B------:R-:W-:Y:S02]  /*6c370*/  ULDC UR5, c[0x0][0x22c] ;  /* 0x00008b0000057ab9 */ /* 0x000fe40000000800 */
[----:B------:R-:W-:Y:S02]  /*6c380*/  ISETP.LT.AND P2, PT, R23, UR4, !P6 ;  /* 0x0000000417007c0c */ /* 0x000fe4000f741270 */
[----:B------:R-:W-:Y:S01]  /*6c390*/  ISETP.LT.AND P0, PT, R152, UR4, !P6 ;  /* 0x0000000498007c0c */ /* 0x000fe2000f701270 */
[C---:B------:R-:W-:Y:S01]  /*6c3a0*/  IMAD.WIDE R14, R149.reuse, 0x4, R4 ;  /* 0x00000004950e7825 */ /* 0x040fe200078e0204 */
[----:B------:R-:W-:Y:S01]  /*6c3b0*/  ISETP.GE.AND P4, PT, R0, UR5, PT ;  /* 0x0000000500007c0c */ /* 0x000fe2000bf86270 */
[----:B------:R-:W-:Y:S01]  /*6c3c0*/  ULDC UR5, c[0x0][0x22c] ;  /* 0x00008b0000057ab9 */ /* 0x000fe20000000800 */
[----:B------:R1:W-:Y:S04]  /*6c3d0*/  @P1 STG.E desc[UR8][R12.64], R140 ;  /* 0x0000008c0c001986 */ /* 0x0003e8000c101908 */
[----:B------:R1:W-:Y:S01]  /*6c3e0*/  @P3 STG.E desc[UR8][R10.64], R252 ;  /* 0x000000fc0a003986 */ /* 0x0003e2000c101908 */
[----:B------:R-:W-:Y:S01]  /*6c3f0*/  ISETP.LT.AND P1, PT, R154, UR4, !P6 ;  /* 0x000000049a007c0c */ /* 0x000fe2000f721270 */
[----:B-1----:R-:W-:-:S02]  /*6c400*/  IMAD.WIDE R12, R149, 0x4, R2 ;  /* 0x00000004950c7825 */ /* 0x002fc400078e0202 */
[----:B------:R-:W4:Y:S02]  /*6c410*/  LDL.LU R252, [R1+0xd68] ;  /* 0x000d680001fc7983 */ /* 0x000f240000300800 */
[----:B------:R-:W-:Y:S02]  /*6c420*/  IMAD.WIDE R10, R149, 0x4, R6 ;  /* 0x00000004950a7825 */ /* 0x000fe400078e0206 */
[----:B------:R1:W-:Y:S01]  /*6c430*/  @P2 STG.E desc[UR8][R12.64], R141 ;  /* 0x0000008d0c002986 */ /* 0x0003e2000c101908 */
[----:B------:R-:W-:-:S03]  /*6c440*/  ISETP.LT.AND P6, PT, R153, UR4, !P6 ;  /* 0x0000000499007c0c */ /* 0x000fc6000f7c1270 */
[----:B--2---:R2:W-:Y:S01]  /*6c450*/  @P0 STG.E desc[UR8][R14.64], R142 ;  /* 0x0000008e0e000986 */ /* 0x0045e2000c101908 */
[----:B------:R-:W-:-:S03]  /*6c460*/  ISETP.LT.AND P3, PT, R23, UR4, !P4 ;  /* 0x0000000417007c0c */ /* 0x000fc6000e761270 */
[----:B-1----:R-:W4:Y:S01]  /*6c470*/  LDL.LU R141, [R1+0x968] ;  /* 0x00096800018d7983 */ /* 0x002f220000300800 */
[----:B------:R-:W-:-:S03]  /*6c480*/  IMAD.WIDE R12, R149, 0x4, R8 ;  /* 0x00000004950c7825 */ /* 0x000fc600078e0208 */
[----:B--2---:R-:W2:Y:S04]  /*6c490*/  LDL.LU R142, [R1+0x778] ;  /* 0x00077800018e7983 */ /* 0x004ea80000300800 */
[----:B------:R-:W2:Y:S01]  /*6c4a0*/  LDL.LU R149, [R1+0x578] ;  /* 0x0005780001957983 */ /* 0x000ea20000300800 */
[----:B------:R-:W-:Y:S01]  /*6c4b0*/  ISETP.LT.AND P2, PT, R152, UR4, !P4 ;  /* 0x0000000498007c0c */ /* 0x000fe2000e741270 */
[C---:B------:R-:W-:Y:S02]  /*6c4c0*/  IMAD.WIDE R14, R151.reuse, 0x4, R2 ;  /* 0x00000004970e7825 */ /* 0x040fe400078e0202 */
[----:B------:R-:W2:Y:S04]  /*6c4d0*/  LDL.LU R140, [R1+0x12d8] ;  /* 0x0012d800018c7983 */ /* 0x000ea80000300800 */
[----:B------:R1:W-:Y:S04]  /*6c4e0*/  @P1 STG.E desc[UR8][R10.64], R143 ;  /* 0x0000008f0a001986 */ /* 0x0003e8000c101908 */
[----:B---3--:R3:W-:Y:S04]  /*6c4f0*/  @P6 STG.E desc[UR8][R12.64], R155 ;  /* 0x0000009b0c006986 */ /* 0x0087e8000c101908 */
[----:B----4-:R4:W-:Y:S01]  /*6c500*/  @P3 STG.E desc[UR8][R14.64], R150 ;  /* 0x000000960e003986 */ /* 0x0109e2000c101908 */
[----:B-1----:R-:W-:-:S03]  /*6c510*/  IMAD.WIDE R10, R151, 0x4, R4 ;  /* 0x00000004970a7825 */ /* 0x002fc600078e0204 */
[----:B------:R-:W2:Y:S04]  /*6c520*/  LDL.LU R143, [R1+0x378] ;  /* 0x00037800018f7983 */ /* 0x000ea80000300800 */
[----:B---3--:R-:W3:Y:S04]  /*6c530*/  LDL.LU R155, [R1+0x178] ;  /* 0x00017800019b7983 */ /* 0x008ee80000300800 */
[----:B----4-:R-:W4:Y:S01]  /*6c540*/  LDL.LU R150, [R1+0xb6c] ;  /* 0x000b6c0001967983 */ /* 0x010f220000300800 */
[----:B------:R-:W-:-:S03]  /*6c550*/  IMAD.WIDE R12, R151, 0x4, R6 ;  /* 0x00000004970c7825 */ /* 0x000fc600078e0206 */
[----:B------:R1:W-:Y:S02]  /*6c560*/  @P2 STG.E desc[UR8][R10.64], R25 ;  /* 0x000000190a002986 */ /* 0x0003e4000c101908 */
[----:B-1----:R-:W-:Y:S02]  /*6c570*/  IMAD.WIDE R10, R151, 0x4, R8 ;  /* 0x00000004970a7825 */ /* 0x002fe400078e0208 */
[----:B------:R-:W4:Y:S04]  /*6c580*/  LDL.LU R151, [R1+0x12dc] ;  /* 0x0012dc0001977983 */ /* 0x000f280000300800 */
[----:B------:R-:W4:Y:S01]  /*6c590*/  LDL.LU R25, [R1+0xfdc] ;  /* 0x000fdc0001197983 */ /* 0x000f220000300800 */
[----:B------:R-:W-:Y:S01]  /*6c5a0*/  VIADD R0, R22, 0xbd ;  /* 0x000000bd16007836 */ /* 0x000fe20000000000 */
[----:B------:R-:W-:-:S04]  /*6c5b0*/  ISETP.LT.AND P1, PT, R154, UR4, !P4 ;  /* 0x000000049a007c0c */ /* 0x000fc8000e721270 */
[----:B------:R-:W-:Y:S02]  /*6c5c0*/  ISETP.GE.AND P5, PT, R0, UR5, PT ;  /* 0x0000000500007c0c */ /* 0x000fe4000bfa6270 */
[----:B------:R-:W-:Y:S01]  /*6c5d0*/  ISETP.LT.AND P4, PT, R153, UR4, !P4 ;  /* 0x0000000499007c0c */ /* 0x000fe2000e781270 */
[----:B------:R-:W-:Y:S01]  /*6c5e0*/  VIADD R0, R22, 0xbe ;  /* 0x000000be16007836 */ /* 0x000fe20000000000 */
[----:B------:R-:W-:Y:S01]  /*6c5f0*/  ISETP.LT.AND P3, PT, R23, UR4, !P5 ;  /* 0x0000000417007c0c */ /* 0x000fe2000ef61270 */
[----:B------:R-:W-:Y:S01]  /*6c600*/  IMAD.WIDE R14, R148, 0x4, R4 ;  /* 0x00000004940e7825 */ /* 0x000fe200078e0204 */
[----:B------:R-:W-:Y:S01]  /*6c610*/  ISETP.LT.AND P6, PT, R152, UR4, !P5 ;  /* 0x0000000498007c0c */ /* 0x000fe2000efc1270 */
[----:B------:R-:W-:Y:S02]  /*6c620*/  ULDC UR5, c[0x0][0x22c] ;  /* 0x00008b0000057ab9 */ /* 0x000fe40000000800 */
[----:B------:R-:W-:Y:S01]  /*6c630*/  ISETP.GE.AND P0, PT, R0, UR5, PT ;  /* 0x0000000500007c0c */ /* 0x000fe2000bf06270 */
[----:B------:R1:W-:Y:S01]  /*6c640*/  @P1 STG.E desc[UR8][R12.64], R252 ;  /* 0x000000fc0c001986 */ /* 0x0003e2000c101908 */
[----:B------:R-:W-:Y:S01]  /*6c650*/  ISETP.LT.AND P1, PT, R154, UR4, !P5 ;  /* 0x000000049a007c0c */ /* 0x000fe2000ef21270 */
[----:B------:R-:W-:Y:S01]  /*6c660*/  VIADD R0, R22, 0xbf ;  /* 0x000000bf16007836 */ /* 0x000fe20000000000 */
[----:B------:R-:W-:Y:S01]  /*6c670*/  ISETP.LT.AND P5, PT, R153, UR4, !P5 ;  /* 0x0000000499007c0c */ /* 0x000fe2000efa1270 */
[----:B------:R-:W-:Y:S01]  /*6c680*/  ULDC UR5, c[0x0][0x22c] ;  /* 0x00008b0000057ab9 */ /* 0x000fe20000000800 */
[----:B-1----:R-:W-:Y:S01]  /*6c690*/  IMAD.WIDE R12, R148, 0x4, R2 ;  /* 0x00000004940c7825 */ /* 0x002fe200078e0202 */
[----:B------:R-:W4:Y:S04]  /*6c6a0*/  LDL.LU R252, [R1+0xd6c] ;  /* 0x000d6c0001fc7983 */ /* 0x000f280000300800 */
[----:B------:R1:W-:Y:S01]  /*6c6b0*/  @P4 STG.E desc[UR8][R10.64], R141 ;  /* 0x0000008d0a004986 */ /* 0x0003e2000c101908 */
[----:B------:R-:W-:-:S03]  /*6c6c0*/  ISETP.LT.AND P4, PT, R23, UR4, !P0 ;  /* 0x0000000417007c0c */ /* 0x000fc6000c781270 */
[----:B--2---:R-:W-:Y:S04]  /*6c6d0*/  @P3 STG.E desc[UR8][R12.64], R142 ;  /* 0x0000008e0c003986 */ /* 0x004fe8000c101908 */
[----:B------:R2:W-:Y:S01]  /*6c6e0*/  @P6 STG.E desc[UR8][R14.64], R149 ;  /* 0x000000950e006986 */ /* 0x0005e2000c101908 */
[----:B------:R-:W-:Y:S01]  /*6c6f0*/  ISETP.LT.AND P6, PT, R152, UR4, !P0 ;  /* 0x0000000498007c0c */ /* 0x000fe2000c7c1270 */
[C---:B-1----:R-:W-:Y:S02]  /*6c700*/  IMAD.WIDE R10, R148.reuse, 0x4, R6 ;  /* 0x00000004940a7825 */ /* 0x042fe400078e0206 */
[----:B--2---:R-:W2:Y:S02]  /*6c710*/  LDL.LU R149, [R1+0x96c] ;  /* 0x00096c0001957983 */ /* 0x004ea40000300800 */
[----:B------:R-:W-:-:S02]  /*6c720*/  IMAD.WIDE R12, R148, 0x4, R8 ;  /* 0x00000004940c7825 */ /* 0x000fc400078e0208 */
[----:B------:R-:W2:Y:S02]  /*6c730*/  LDL.LU R141, [R1+0x77c] ;  /* 0x00077c00018d7983 */ /* 0x000ea40000300800 */
[C---:B------:R-:W-:Y:S02]  /*6c740*/  IMAD.WIDE R14, R140.reuse, 0x4, R2 ;  /* 0x000000048c0e7825 */ /* 0x040fe400078e0202 */
[----:B------:R-:W2:Y:S04]  /*6c750*/  LDL.LU R142, [R1+0x57c] ;  /* 0x00057c00018e7983 */ /* 0x000ea80000300800 */
[----:B------:R1:W-:Y:S04]  /*6c760*/  @P1 STG.E desc[UR8][R10.64], R143 ;  /* 0x0000008f0a001986 */ /* 0x0003e8000c101908 */
[----:B---3--:R-:W-:Y:S04]  /*6c770*/  @P5 STG.E desc[UR8][R12.64], R155 ;  /* 0x0000009b0c005986 */ /* 0x008fe8000c101908 */
[----:B------:R-:W3:Y:S04]  /*6c780*/  LDL.LU R148, [R1+0x12e0] ;  /* 0x0012e00001947983 */ /* 0x000ee80000300800 */
[----:B----4-:R4:W-:Y:S01]  /*6c790*/  @P4 STG.E desc[UR8][R14.64], R150 ;  /* 0x000000960e004986 */ /* 0x0109e2000c101908 */
[----:B-1----:R-:W-:-:S03]  /*6c7a0*/  IMAD.WIDE R10, R140, 0x4, R4 ;  /* 0x000000048c0a7825 */ /* 0x002fc600078e0204 */
[----:B----4-:R-:W4:Y:S04]  /*6c7b0*/  LDL.LU R150, [R1+0x37c] ;  /* 0x00037c0001967983 */ /* 0x010f280000300800 */
[----:B------:R-:W4:Y:S04]  /*6c7c0*/  LDL.LU R143, [R1+0x17c] ;  /* 0x00017c00018f7983 */ /* 0x000f280000300800 */
[----:B------:R-:W4:Y:S04]  /*6c7d0*/  LDL.LU R155, [R1+0xb70] ;  /* 0x000b7000019b7983 */ /* 0x000f280000300800 */
        /* <DEDUP_REMOVED lines=9> */
[----:B------:R-:W-:Y:S02]  /*6c870*/  ISETP.LT.AND P5, PT, R152, UR4, !P2 ;  /* 0x0000000498007c0c */ /* 0x000fe4000d7a1270 */
[----:B------:R-:W-:Y:S01]  /*6c880*/  IADD3 R0, R22, 0xc0, RZ ;  /* 0x000000c016007810 */ /* 0x000fe20007ffe0ff */
        /* <DEDUP_REMOVED lines=8> */
[----:B--2---:R1:W-:Y:S01]  /*6c910*/  @P0 STG.E desc[UR8][R10.64], R149 ;  /* 0x000000950a000986 */ /* 0x0043e2000c101908 */
[----:B------:R-:W-:-:S03]  /*6c920*/  ISETP.LT.AND P0, PT, R23, UR4, !P3 ;  /* 0x0000000417007c0c */ /* 0x000fc6000df01270 */
[----:B------:R2:W-:Y:S04]  /*6c930*/  @P4 STG.E desc[UR8][R12.64], R141 ;  /* 0x0000008d0c004986 */ /* 0x0005e8000c101908 */
[----:B-1----:R-:W4:Y:S04]  /*6c940*/  LDL.LU R149, [R1+0x12e4] ;  /* 0x0012e40001957983 */ /* 0x002f280000300800 */
[----:B------:R-:W4:Y:S01]  /*6c950*/  LDL.LU R140, [R1+0xd70] ;  /* 0x000d7000018c7983 */ /* 0x000f220000300800 */
[----:B------:R-:W-:-:S03]  /*6c960*/  IMAD.WIDE R10, R151, 0x4, R6 ;  /* 0x00000004970a7825 */ /* 0x000fc600078e0206 */
[----:B------:R3:W-:Y:S01]  /*6c970*/  @P5 STG.E desc[UR8][R14.64], R142 ;  /* 0x0000008e0e005986 */ /* 0x0007e2000c101908 */
[----:B------:R-:W-:-:S03]  /*6c980*/  ISETP.LT.AND P5, PT, R152, UR4, !P3 ;  /* 0x0000000498007c0c */ /* 0x000fc6000dfa1270 */
[----:B------:R-:W4:Y:S01]  /*6c990*/  LDL.LU R252, [R1+0x970] ;  /* 0x0009700001fc7983 */ /* 0x000f220000300800 */
[----:B--2---:R-:W-:-:S03]  /*6c9a0*/  IMAD.WIDE R12, R151, 0x4, R8 ;  /* 0x00000004970c7825 */ /* 0x004fc600078e0208 */
[----:B------:R-:W2:Y:S04]  /*6c9b0*/  LDL.LU R141, [R1+0x780] ;  /* 0x00078000018d7983 */ /* 0x000ea80000300800 */
[----:B------:R-:W2:Y:S01]  /*6c9c0*/  LDL.LU R151, [R1+0x380] ;  /* 0x0003800001977983 */ /* 0x000ea20000300800 */
[----:B---3--:R-:W-:-:S03]  /*6c9d0*/  IMAD.WIDE R14, R148, 0x4, R2 ;  /* 0x00000004940e7825 */ /* 0x008fc600078e0202 */
[----:B----4-:R1:W-:Y:S04]  /*6c9e0*/  @P1 STG.E desc[UR8][R10.64], R150 ;  /* 0x000000960a001986 */ /* 0x0103e8000c101908 */
[----:B------:R3:W-:Y:S04]  /*6c9f0*/  @P2 STG.E desc[UR8][R12.64], R143 ;  /* 0x0000008f0c002986 */ /* 0x0007e8000c101908 */
        /* <DEDUP_REMOVED lines=12> */
[----:B------:R-:W-:Y:S02]  /*6cac0*/  ISETP.GE.AND P6, PT, R0, UR5, PT ;  /* 0x0000000500007c0c */ /* 0x000fe4000bfc6270 */
[----:B------:R-:W-:Y:S01]  /*6cad0*/  ISETP.LT.AND P3, PT, R153, UR4, !P3 ;  /* 0x0000000499007c0c */ /* 0x000fe2000df61270 */
[----:B------:R-:W-:Y:S01]  /*6cae0*/  VIADD R0, R22, 0xc2 ;  /* 0x000000c216007836 */ /* 0x000fe20000000000 */
[----:B------:R-:W-:Y:S01]  /*6caf0*/  ISETP.LT.AND P2, PT, R23, UR4, !P6 ;  /* 0x0000000417007c0c */ /* 0x000fe2000f741270 */
[----:B------:R-:W-:Y:S01]  /*6cb00*/  ULDC UR5, c[0x0][0x22c] ;  /* 0x00008b0000057ab9 */ /* 0x000fe20000000800 */
[----:B------:R-:W-:-:S02]  /*6cb10*/  ISETP.LT.AND P0, PT, R152, UR4, !P6 ;  /* 0x0000000498007c0c */ /* 0x000fc4000f701270 */
[----:B------:R-:W-:-:S03]  /*6cb20*/  ISETP.GE.AND P4, PT, R0, UR5, PT ;  /* 0x0000000500007c0c */ /* 0x000fc6000bf86270 */
[----:B------:R1:W-:Y:S01]  /*6cb30*/  @P1 STG.E desc[UR8][R12.64], R140 ;  /* 0x0000008c0c001986 */ /* 0x0003e2000c101908 */
[----:B------:R-:W-:Y:S01]  /*6cb40*/  ISETP.LT.AND P1, PT, R154, UR4, !P6 ;  /* 0x000000049a007c0c */ /* 0x000fe2000f721270 */
[----:B------:R-:W-:Y:S01]  /*6cb50*/  IMAD.WIDE R14, R149, 0x4, R4 ;  /* 0x00000004950e7825 */ /* 0x000fe200078e0204 */
[----:B------:R-:W-:Y:S01]  /*6cb60*/  ISETP.LT.AND P6, PT, R153, UR4, !P6 ;  /* 0x0000000499007c0c */ /* 0x000fe2000f7c1270 */
[----:B------:R-:W-:Y:S01]  /*6cb70*/  ULDC UR5, c[0x0][0x22c] ;  /* 0x00008b0000057ab9 */ /* 0x000fe20000000800 */
[----:B------:R2:W-:Y:S01]  /*6cb80*/  @P3 STG.E desc[UR8][R10.64], R252 ;  /* 0x000000fc0a003986 */ /* 0x0005e2000c101908 */
[----:B-1----:R-:W-:-:S03]  /*6cb90*/  IMAD.WIDE R12, R149, 0x4, R2 ;  /* 0x00000004950c7825 */ /* 0x002fc600078e0202 */
[----:B------:R-:W4:Y:S01]  /*6cba0*/  LDL.LU R140, [R1+0xd74] ;  /* 0x000d7400018c7983 */ /* 0x000f220000300800 */
[----:B------:R-:W-:-:S03]  /*6cbb0*/  ISETP.LT.AND P3, PT, R23, UR4, !P4 ;  /* 0x0000000417007c0c */ /* 0x000fc6000e761270 */
[----:B--2---:R1:W-:Y:S01]  /*6cbc0*/  @P2 STG.E desc[UR8][R12.64], R141 ;  /* 0x0000008d0c002986 */ /* 0x0043e2000c101908 */
[----:B------:R-:W-:-:S03]  /*6cbd0*/  ISETP.LT.AND P2, PT, R152, UR4, !P4 ;  /* 0x0000000498007c0c */ /* 0x000fc6000e741270 */
[----:B------:R-:W2:Y:S01]  /*6cbe0*/  LDL.LU R252, [R1+0x974] ;  /* 0x0009740001fc7983 */ /* 0x000ea20000300800 */
[----:B------:R-:W-:-:S03]  /*6cbf0*/  IMAD.WIDE R10, R149, 0x4, R6 ;  /* 0x00000004950a7825 */ /* 0x000fc600078e0206 */
[----:B------:R3:W-:Y:S04]  /*6cc00*/  @P0 STG.E desc[UR8][R14.64], R151 ;  /* 0x000000970e000986 */ /* 0x0007e8000c101908 */
[----:B-1----:R-:W2:Y:S01]  /*6cc10*/  LDL.LU R141, [R1+0x784] ;  /* 0x00078400018d7983 */ /* 0x002ea20000300800 */
[----:B------:R-:W-:-:S03]  /*6cc20*/  IMAD.WIDE R12, R149, 0x4, R8 ;  /* 0x00000004950c7825 */ /* 0x000fc600078e0208 */
[----:B---3--:R-:W3:Y:S01]  /*6cc30*/  LDL.LU R151, [R1+0x384] ;  /* 0x0003840001977983 */ /* 0x008ee20000300800 */
[----:B------:R-:W-:-:S03]  /*6cc40*/  IMAD.WIDE R14, R150, 0x4, R2 ;  /* 0x00000004960e7825 */ /* 0x000fc600078e0202 */
[----:B------:R1:W-:Y:S04]  /*6cc50*/  @P1 STG.E desc[UR8][R10.64], R142 ;  /* 0x0000008e0a001986 */ /* 0x0003e8000c101908 */
[----:B------:R-:W3:Y:S04]  /*6cc60*/  LDL.LU R149, [R1+0x12f0] ;  /* 0x0012f00001957983 */ /* 0x000ee80000300800 */
[----:B------:R4:W-:Y:S01]  /*6cc70*/  @P6 STG.E desc[UR8][R12.64], R143 ;  /* 0x0000008f0c006986 */ /* 0x0009e2000c101908 */
[----:B-1----:R-:W-:-:S03]  /*6cc80*/  IMAD.WIDE R10, R150, 0x4, R4 ;  /* 0x00000004960a7825 */ /* 0x002fc600078e0204 */
[----:B------:R-:W3:Y:S04]  /*6cc90*/  LDL.LU R142, [R1+0x184] ;  /* 0x00018400018e7983 */ /* 0x000ee80000300800 */
[----:B----4-:R1:W-:Y:S01]  /*6cca0*/  @P3 STG.E desc[UR8][R14.64], R155 ;  /* 0x0000009b0e003986 */ /* 0x0103e2000c101908 */
[----:B------:R-:W-:-:S03]  /*6ccb0*/  IMAD.WIDE R12, R150, 0x4, R6 ;  /* 0x00000004960c7825 */ /* 0x000fc600078e0206 */
[----:B------:R-:W4:Y:S04]  /*6ccc0*/  LDL.LU R143, [R1+0x54] ;  /* 0x00005400018f7983 */ /* 0x000f280000300800 */
[----:B-1----:R-:W4:Y:S04]  /*6ccd0*/  LDL.LU R155, [R1+0xb78] ;  /* 0x000b7800019b7983 */ /* 0x002f280000300800 */
[----:B------:R1:W-:Y:S02]  /*6cce0*/  @P2 STG.E desc[UR8][R10.64], R25 ;  /* 0x000000190a002986 */ /* 0x0003e4000c101908 */
[----:B-1----:R-:W-:-:S02]  /*6ccf0*/  IMAD.WIDE R10, R150, 0x4, R8 ;  /* 0x00000004960a7825 */ /* 0x002fc400078e0208 */
        /* <DEDUP_REMOVED lines=8> */
[----:B------:R-:W-:Y:S01]  /*6cd80*/  ULDC UR5, c[0x0][0x22c] ;  /* 0x00008b0000057ab9 */ /* 0x000fe20000000800 */
[----:B------:R-:W-:Y:S01]  /*6cd90*/  ISETP.LT.AND P6, PT, R152, UR4, !P5 ;  /* 0x0000000498007c0c */ /* 0x000fe2000efc1270 */
[----:B------:R-:W-:Y:S01]  /*6cda0*/  IMAD.WIDE R14, R148, 0x4, R4 ;  /* 0x00000004940e7825 */ /* 0x000fe200078e0204 */
[----:B------:R-:W-:Y:S01]  /*6cdb0*/  ISETP.GE.AND P0, PT, R0, UR5, PT ;  /* 0x0000000500007c0c */ /* 0x000fe2000bf06270 */
[----:B------:R-:W-:Y:S01]  /*6cdc0*/  ULDC UR5, c[0x0][0x22c] ;  /* 0x00008b0000057ab9 */ /* 0x000fe20000000800 */
[----:B------:R1:W-:Y:S01]  /*6cdd0*/  @P1 STG.E desc[UR8][R12.64], R140 ;  /* 0x0000008c0c001986 */ /* 0x0003e2000c101908 */
[----:B------:R-:W-:-:S02]  /*6cde0*/  ISETP.LT.AND P1, PT, R154, UR4, !P5 ;  /* 0x000000049a007c0c */ /* 0x000fc4000ef21270 */
[----:B------:R-:W-:Y:S02]  /*6cdf0*/  ISETP.LT.AND P5, PT, R153, UR4, !P5 ;  /* 0x0000000499007c0c */ /* 0x000fe4000efa1270 */
[----:B--2---:R2:W-:Y:S01]  /*6ce00*/  @P4 STG.E desc[UR8][R10.64], R252 ;  /* 0x000000fc0a004986 */ /* 0x0045e2000c101908 */
[----:B-1----:R-:W-:-:S03]  /*6ce10*/  IMAD.WIDE R12, R148, 0x4, R2 ;  /* 0x00000004940c7825 */ /* 0x002fc600078e0202 */
[----:B------:R-:W4:Y:S04]  /*6ce20*/  LDL.LU R140, [R1+0xd78] ;  /* 0x000d7800018c7983 */ /* 0x000f280000300800 */
[----:B------:R1:W-:Y:S01]  /*6ce30*/  @P3 STG.E desc[UR8][R12.64], R141 ;  /* 0x0000008d0c003986 */ /* 0x0003e2000c101908 */
[----:B--2---:R-:W-:-:S03]  /*6ce40*/  IMAD.WIDE R10, R148, 0x4, R6 ;  /* 0x00000004940a7825 */ /* 0x004fc600078e0206 */
[----:B------:R-:W2:Y:S01]  /*6ce50*/  LDL.LU R252, [R1+0x978] ;  /* 0x0009780001fc7983 */ /* 0x000ea20000300800 */
[----:B------:R-:W-:-:S03]  /*6ce60*/  ISETP.LT.AND P4, PT, R23, UR4, !P0 ;  /* 0x0000000417007c0c */ /* 0x000fc6000c781270 */
[----:B---3--:R3:W-:Y:S01]  /*6ce70*/  @P6 STG.E desc[UR8][R14.64], R151 ;  /* 0x000000970e006986 */ /* 0x0087e2000c101908 */
[----:B-1----:R-:W-:-:S03]  /*6ce80*/  IMAD.WIDE R12, R148, 0x4, R8 ;  /* 0x00000004940c7825 */ /* 0x002fc600078e0208 */
[----:B------:R-:W2:Y:S01]  /*6ce90*/  LDL.LU R141, [R1+0x788] ;  /* 0x00078800018d7983 */ /* 0x000ea20000300800 */
[----:B------:R-:W-:-:S03]  /*6cea0*/  ISETP.LT.AND P6, PT, R152, UR4, !P0 ;  /* 0x0000000498007c0c */ /* 0x000fc6000c7c1270 */
[----:B------:R-:W2:Y:S01]  /*6ceb0*/  LDL.LU R148, [R1+0x388] ;  /* 0x0003880001947983 */ /* 0x000ea20000300800 */
[----:B---3--:R-:W-:-:S03]  /*6cec0*/  IMAD.WIDE R14, R149, 0x4, R2 ;  /* 0x00000004950e7825 */ /* 0x008fc600078e0202 */
[----:B------:R-:W3:Y:S04]  /*6ced0*/  LDL.LU R151, [R1+0x12f8] ;  /* 0x0012f80001977983 */ /* 0x000ee80000300800 */
[----:B------:R1:W-:Y:S04]  /*6cee0*/  @P1 STG.E desc[UR8][R10.64], R142 ;  /* 0x0000008e0a001986 */ /* 0x0003e8000c101908 */
[----:B----4-:R4:W-:Y:S01]  /*6cef0*/  @P5 STG.E desc[UR8][R12.64], R143 ;  /* 0x0000008f0c005986 */ /* 0x0109e2000c101908 */
[----:B-1----:R-:W-:-:S03]  /*6cf00*/  IMAD.WIDE R10, R149, 0x4, R4 ;  /* 0x00000004950a7825 */ /* 0x002fc600078e0204 */
[----:B------:R-:W3:Y:S04]  /*6cf10*/  LDL.LU R142, [R1+0x188] ;  /* 0x00018800018e7983 */ /* 0x000ee80000300800 */
[----:B------:R1:W-:Y:S04]  /*6cf20*/  @P4 STG.E desc[UR8][R14.64], R155 ;  /* 0x0000009b0e004986 */ /* 0x0003e8000c101908 */
[----:B----4-:R-:W4:Y:S01]  /*6cf30*/  LDL.LU R143, [R1+0x58] ;  /* 0x00005800018f7983 */ /* 0x010f220000300800 */
        /* <DEDUP_REMOVED lines=17> */
[----:B------:R-:W-:Y:S01]  /*6d050*/  ISETP.LT.AND P1, PT, R154, UR4, !P2 ;  /* 0x000000049a007c0c */ /* 0x000fe2000d721270 */
[----:B------:R-:W-:Y:S01]  /*6d060*/  VIADD R0, R22, 0xc7 ;  /* 0x000000c716007836 */ /* 0x000fe20000000000 */
[----:B------:R-:W-:Y:S01]  /*6d070*/  ISETP.LT.AND P2, PT, R153, UR4, !P2 ;  /* 0x0000000499007c0c */ /* 0x000fe2000d741270 */
[----:B------:R-:W-:Y:S01]  /*6d080*/  ULDC UR5, c[0x0][0x22c] ;  /* 0x00008b0000057ab9 */ /* 0x000fe20000000800 */
[----:B--2---:R2:W-:Y:S01]  /*6d090*/  @P0 STG.E desc[UR8][R10.64], R252 ;  /* 0x000000fc0a000986 */ /* 0x0045e2000c101908 */
[----:B-1----:R-:W-:-:S03]  /*6d0a0*/  IMAD.WIDE R12, R150, 0x4, R2 ;  /* 0x00000004960c7825 */ /* 0x002fc600078e0202 */
[----:B------:R-:W4:Y:S04]  /*6d0b0*/  LDL.LU R140, [R1+0xd7c] ;  /* 0x000d7c00018c7983 */ /* 0x000f280000300800 */
[----:B------:R-:W-:Y:S04]  /*6d0c0*/  @P4 STG.E desc[UR8][R12.64], R141 ;  /* 0x0000008d0c004986 */ /* 0x000fe8000c101908 */
[----:B------:R1:W-:Y:S01]  /*6d0d0*/  @P5 STG.E desc[UR8][R14.64], R148 ;  /* 0x000000940e005986 */ /* 0x0003e2000c101908 */
[----:B------:R-:W-:Y:S02]  /*6d0e0*/  ISETP.LT.AND P0, PT, R23, UR4, !P3 ;  /* 0x0000000417007c0c */ /* 0x000fe4000df01270 */
[----:B------:R-:W-:Y:S01]  /*6d0f0*/  ISETP.LT.AND P5, PT, R152, UR4, !P3 ;  /* 0x0000000498007c0c */ /* 0x000fe2000dfa1270 */
[C---:B--2---:R-:W-:Y:S01]  /*6d100*/  IMAD.WIDE R10, R150.reuse, 0x4, R6 ;  /* 0x00000004960a7825 */ /* 0x044fe200078e0206 */
[----:B-1----:R-:W2:Y:S03]  /*6d110*/  LDL.LU R148, [R1+0x97c] ;  /* 0x00097c0001947983 */ /* 0x002ea60000300800 */
[----:B------:R-:W-:Y:S01]  /*6d120*/  IMAD.WIDE R12, R150, 0x4, R8 ;  /* 0x00000004960c7825 */ /* 0x000fe200078e0208 */
[----:B------:R-:W2:Y:S03]  /*6d130*/  LDL.LU R252, [R1+0x78c] ;  /* 0x00078c0001fc7983 */ /* 0x000ea60000300800 */
[C---:B---3--:R-:W-:Y:S01]  /*6d140*/  IMAD.WIDE R14, R151.reuse, 0x4, R2 ;  /* 0x00000004970e7825 */ /* 0x048fe200078e0202 */
[----:B------:R-:W3:Y:S04]  /*6d150*/  LDL.LU R141, [R1+0x38c] ;  /* 0x00038c00018d7983 */ /* 0x000ee80000300800 */
[----:B------:R-:W3:Y:S04]  /*6d160*/  LDL.LU R150, [R1+0x1308] ;  /* 0x0013080001967983 */ /* 0x000ee80000300800 */
[----:B------:R1:W-:Y:S04]  /*6d170*/  @P1 STG.E desc[UR8][R10.64], R142 ;  /* 0x0000008e0a001986 */ /* 0x0003e8000c101908 */
[----:B----4-:R4:W-:Y:S04]  /*6d180*/  @P2 STG.E desc[UR8][R12.64], R143 ;  /* 0x0000008f0c002986 */ /* 0x0109e8000c101908 */
[----:B-1----:R-:W3:Y:S01]  /*6d190*/  LDL.LU R142, [R1+0x18c] ;  /* 0x00018c00018e7983 */ /* 0x002ee20000300800 */
[----:B------:R-:W-:-:S03]  /*6d1a0*/  IMAD.WIDE R10, R151, 0x4, R4 ;  /* 0x00000004970a7825 */ /* 0x000fc600078e0204 */
[----:B----4-:R-:W4:Y:S01]  /*6d1b0*/  LDL.LU R143, [R1+0x5c] ;  /* 0x00005c00018f7983 */ /* 0x010f220000300800 */
[----:B------:R-:W-:-:S03]  /*6d1c0*/  IMAD.WIDE R12, R151, 0x4, R6 ;  /* 0x00000004970c7825 */ /* 0x000fc600078e0206 */
[----:B------:R1:W-:Y:S04]  /*6d1d0*/  @P0 STG.E desc[UR8][R14.64], R155 ;  /* 0x0000009b0e000986 */ /* 0x0003e8000c101908 */
[----:B-1----:R-:W4:Y:S04]  /*6d1e0*/  LDL.LU R155, [R1+0x40] ;  /* 0x00004000019b7983 */ /* 0x002f280000300800 */
[----:B------:R1:W-:Y:S02]  /*6d1f0*/  @P5 STG.E desc[UR8][R10.64], R25 ;  /* 0x000000190a005986 */ /* 0x0003e4000c101908 */
[----:B-1----:R-:W-:-:S02]  /*6d200*/  IMAD.WIDE R10, R151, 0x4, R8 ;  /* 0x00000004970a7825 */ /* 0x002fc400078e0208 */
[----:B------:R-:W4:Y:S01]  /*6d210*/  LDL.LU R151, [R1+0x10] ;  /* 0x0000100001977983 */ /* 0x000f220000300800 */
[----:B------:R-:W-:Y:S02]  /*6d220*/  ISETP.LT.AND P1, PT, R154, UR4, !P3 ;  /* 0x000000049a007c0c */ /* 0x000fe4000df21270 */
[----:B------:R-:W-:Y:S02]  /*6d230*/  ISETP.LT.AND P3, PT, R153, UR4, !P3 ;  /* 0x0000000499007c0c */ /* 0x000fe4000df61270 */
[----:B------:R-:W-:Y:S01]  /*6d240*/  ISETP.GE.AND P6, PT, R0, UR5, PT ;  /* 0x0000000500007c0c */ /* 0x000fe2000bfc6270 */
[----:B------:R-:W-:Y:S01]  /*6d250*/  VIADD R0, R22, 0xc8 ;  /* 0x000000c816007836 */ /* 0x000fe20000000000 */
[----:B------:R-:W-:Y:S02]  /*6d260*/  ULDC UR5, c[0x0][0x22c] ;  /* 0x00008b0000057ab9 */ /* 0x000fe40000000800 */
[----:B------:R-:W-:Y:S02]  /*6d270*/  ISETP.LT.AND P2, PT, R23, UR4, !P6 ;  /* 0x0000000417007c0c */ /* 0x000fe4000f741270 */
[----:B------:R-:W-:-:S02]  /*6d280*/  ISETP.LT.AND P0, PT, R152, UR4, !P6 ;  /* 0x0000000498007c0c */ /* 0x000fc4000f701270 */
[----:B------:R-:W-:Y:S01]  /*6d290*/  ISETP.GE.AND P4, PT, R0, UR5, PT ;  /* 0x0000000500007c0c */ /* 0x000fe2000bf86270 */
[----:B------:R-:W-:Y:S01]  /*6d2a0*/  IMAD.WIDE R14, R149, 0x4, R4 ;  /* 0x00000004950e7825 */ /* 0x000fe200078e0204 */
[----:B------:R-:W-:Y:S01]  /*6d2b0*/  ULDC UR5, c[0x0][0x22c] ;  /* 0x00008b0000057ab9 */ /* 0x000fe20000000800 */
[----:B------:R1:W-:Y:S01]  /*6d2c0*/  @P1 STG.E desc[UR8][R12.64], R140 ;  /* 0x0000008c0c001986 */ /* 0x0003e2000c101908 */
[----:B------:R-:W-:Y:S02]  /*6d2d0*/  ISETP.LT.AND P1, PT, R154, UR4, !P6 ;  /* 0x000000049a007c0c */ /* 0x000fe4000f721270 */
[----:B------:R-:W-:Y:S01]  /*6d2e0*/  ISETP.LT.AND P6, PT, R153, UR4, !P6 ;  /* 0x0000000499007c0c */ /* 0x000fe2000f7c1270 */
[----:B-1----:R-:W-:Y:S01]  /*6d2f0*/  IMAD.WIDE R12, R149, 0x4, R2 ;  /* 0x00000004950c7825 */ /* 0x002fe200078e0202 */
[----:B--2---:R1:W-:Y:S01]  /*6d300*/  @P3 STG.E desc[UR8][R10.64], R148 ;  /* 0x000000940a003986 */ /* 0x0043e2000c101908 */
[----:B------:R-:W-:-:S03]  /*6d310*/  ISETP.LT.AND P3, PT, R23, UR4, !P4 ;  /* 0x0000000417007c0c */ /* 0x000fc6000e761270 */
[----:B------:R2:W-:Y:S01]  /*6d320*/  @P2 STG.E desc[UR8][R12.64], R252 ;  /* 0x000000fc0c002986 */ /* 0x0005e2000c101908 */
[----:B------:R-:W-:-:S03]  /*6d330*/  ISETP.LT.AND P2, PT, R152, UR4, !P4 ;  /* 0x0000000498007c0c */ /* 0x000fc6000e741270 */
[----:B-1----:R-:W4:Y:S01]  /*6d340*/  LDL.LU R148, [R1+0x130c] ;  /* 0x00130c0001947983 */ /* 0x002f220000300800 */
[----:B------:R-:W-:-:S04]  /*6d350*/  IMAD.WIDE R10, R149, 0x4, R6 ;  /* 0x00000004950a7825 */ /* 0x000fc800078e0206 */
[----:B--2---:R-:W-:Y:S01]  /*6d360*/  IMAD.WIDE R12, R149, 0x4, R8 ;  /* 0x00000004950c7825 */ /* 0x004fe200078e0208 */
[----:B---3--:R1:W-:Y:S04]  /*6d370*/  @P0 STG.E desc[UR8][R14.64], R141 ;  /* 0x0000008d0e000986 */ /* 0x0083e8000c101908 */
[----:B------:R-:W2:Y:S04]  /*6d380*/  LDL.LU R149, [R1+0x131c] ;  /* 0x00131c0001957983 */ /* 0x000ea80000300800 */
[----:B------:R-:W-:Y:S01]  /*6d390*/  @P1 STG.E desc[UR8][R10.64], R142 ;  /* 0x0000008e0a001986 */ /* 0x000fe2000c101908 */
[----:B-1----:R-:W-:-:S03]  /*6d3a0*/  IMAD.WIDE R14, R150, 0x4, R2 ;  /* 0x00000004960e7825 */ /* 0x002fc600078e0202 */
[----:B----4-:R1:W-:Y:S02]  /*6d3b0*/  @P6 STG.E desc[UR8][R12.64], R143 ;  /* 0x0000008f0c006986 */ /* 0x0103e4000c101908 */
[----:B-1----:R-:W-:Y:S02]  /*6d3c0*/  IMAD.WIDE R12, R150, 0x4, R4 ;  /* 0x00000004960c7825 */ /* 0x002fe400078e0204 */
[----:B------:R1:W-:Y:S04]  /*6d3d0*/  @P3 STG.E desc[UR8][R14.64], R155 ;  /* 0x0000009b0e003986 */ /* 0x0003e8000c101908 */
[----:B-1----:R-:W3:Y:S04]  /*6d3e0*/  LDL.LU R155, [R1+0x44] ;  /* 0x00004400019b7983 */ /* 0x002ee80000300800 */
[----:B------:R1:W-:Y:S04]  /*6d3f0*/  @P2 STG.E desc[UR8][R12.64], R151 ;  /* 0x000000970c002986 */ /* 0x0003e8000c101908 */
        /* <DEDUP_REMOVED lines=9> */
[----:B------:R-:W-:Y:S01]  /*6d490*/  IMAD.WIDE R12, R150, 0x4, R8 ;  /* 0x00000004960c7825 */ /* 0x000fe200078e0208 */
[----:B------:R-:W-:Y:S01]  /*6d4a0*/  IADD3 R0, R22, 0xca, RZ ;  /* 0x000000ca16007810 */ /* 0x000fe20007ffe0ff */
[----:B------:R1:W-:Y:S01]  /*6d4b0*/  @P1 STG.E desc[UR8][R10.64], R248 ;  /* 0x000000f80a001986 */ /* 0x0003e2000c101908 */
[----:B------:R-:W-:-:S02]  /*6d4c0*/  ISETP.LT.AND P1, PT, R154, UR4, !P5 ;  /* 0x000000049a007c0c */ /* 0x000fc4000ef21270 */
[----:B------:R-:W-:Y:S01]  /*6d4d0*/  ISETP.GE.AND P0, PT, R0, UR5, PT ;  /* 0x0000000500007c0c */ /* 0x000fe2000bf06270 */
[----:B------:R-:W4:Y:S01]  /*6d4e0*/  LDL.LU R150, [R1+0x132c] ;  /* 0x00132c0001967983 */ /* 0x000f220000300800 */
[----:B------:R-:W-:-:S03]  /*6d4f0*/  ISETP.LT.AND P5, PT, R153, UR4, !P5 ;  /* 0x0000000499007c0c */ /* 0x000fc6000efa1270 */
[----:B------:R1:W-:Y:S01]  /*6d500*/  @P4 STG.E desc[UR8][R12.64], R244 ;  /* 0x000000f40c004986 */ /* 0x0003e2000c101908 */
[----:B------:R-:W-:Y:S01]  /*6d510*/  ISETP.LT.AND P4, PT, R23, UR4, !P0 ;  /* 0x0000000417007c0c */ /* 0x000fe2000c781270 */
[----:B-1----:R-:W-:Y:S01]  /*6d520*/  IMAD.WIDE R10, R148, 0x4, R2 ;  /* 0x00000004940a7825 */ /* 0x002fe200078e0202 */
[----:B------:R-:W-:-:S03]  /*6d530*/  ULDC UR5, c[0x0][0x22c] ;  /* 0x00008b0000057ab9 */ /* 0x000fc60000000800 */
[----:B------:R-:W-:Y:S01]  /*6d540*/  IMAD.WIDE R14, R148, 0x4, R4 ;  /* 0x00000004940e7825 */ /* 0x000fe200078e0204 */
[----:B------:R1:W-:Y:S04]  /*6d550*/  @P3 STG.E desc[UR8][R10.64], R240 ;  /* 0x000000f00a003986 */ /* 0x0003e8000c101908 */
[----:B------:R2:W-:Y:S01]  /*6d560*/  @P6 STG.E desc[UR8][R14.64], R236 ;  /* 0x000000ec0e006986 */ /* 0x0005e2000c101908 */
[----:B------:R-:W-:Y:S01]  /*6d570*/  ISETP.LT.AND P6, PT, R152, UR4, !P0 ;  /* 0x0000000498007c0c */ /* 0x000fe2000c7c1270 */
[----:B------:R-:W-:-:S04]  /*6d580*/  IMAD.WIDE R12, R148, 0x4, R8 ;  /* 0x00000004940c7825 */ /* 0x000fc800078e0208 */
[----:B-1----:R-:W-:Y:S02]  /*6d590*/  IMAD.WIDE R10, R148, 0x4, R6 ;  /* 0x00000004940a7825 */ /* 0x002fe400078e0206 */
[----:B------:R-:W4:Y:S02]  /*6d5a0*/  LDL.LU R148, [R1+0x1338] ;  /* 0x0013380001947983 */ /* 0x000f240000300800 */
[C---:B--2---:R-:W-:Y:S02]  /*6d5b0*/  IMAD.WIDE R14, R149.reuse, 0x4, R2 ;  /* 0x00000004950e7825 */ /* 0x044fe400078e0202 */
[----:B------:R1:W-:Y:S04]  /*6d5c0*/  @P1 STG.E desc[UR8][R10.64], R232 ;  /* 0x000000e80a001986 */ /* 0x0003e8000c101908 */
[----:B------:R-:W-:Y:S01]  /*6d5d0*/  @P5 STG.E desc[UR8][R12.64], R228 ;  /* 0x000000e40c005986 */ /* 0x000fe2000c101908 */
[----:B-1----:R-:W-:-:S03]  /*6d5e0*/  IMAD.WIDE R10, R149, 0x4, R4 ;  /* 0x00000004950a7825 */ /* 0x002fc600078e0204 */
[----:B---3--:R1:W-:Y:S04]  /*6d5f0*/  @P4 STG.E desc[UR8][R14.64], R155 ;  /* 0x0000009b0e004986 */ /* 0x0083e8000c101908 */
[----:B-1----:R-:W2:Y:S04]  /*6d600*/  LDL.LU R155, [R1+0x48] ;  /* 0x00004800019b7983 */ /* 0x002ea80000300800 */
[----:B----4-:R1:W-:Y:S04]  /*6d610*/  @P6 STG.E desc[UR8][R10.64], R151 ;  /* 0x000000970a006986 */ /* 0x0103e8000c101908 */
[----:B-1----:R-:W3:Y:S01]  /*6d620*/  LDL.LU R151, [R1+0x18] ;  /* 0x0000180001977983 */ /* 0x002ee20000300800 */
        /* <DEDUP_REMOVED lines=8> */
[----:B------:R-:W-:Y:S02]  /*6d6b0*/  VIADD R0, R22, 0xcc ;  /* 0x000000cc16007836 */ /* 0x000fe40000000000 */
[----:B------:R-:W-:Y:S01]  /*6d6c0*/  IMAD.WIDE R10, R149, 0x4, R8 ;  /* 0x00000004950a7825 */ /* 0x000fe200078e0208 */
[----:B------:R1:W-:Y:S01]  /*6d6d0*/  @P1 STG.E desc[UR8][R12.64], R249 ;  /* 0x000000f90c001986 */ /* 0x0003e2000c101908 */
[----:B------:R-:W-:-:S02]  /*6d6e0*/  ISETP.LT.AND P1, PT, R154, UR4, !P2 ;  /* 0x000000049a007c0c */ /* 0x000fc4000d721270 */
[----:B------:R-:W-:Y:S01]  /*6d6f0*/  IMAD.WIDE R14, R150, 0x4, R4 ;  /* 0x00000004960e7825 */ /* 0x000fe200078e0204 */
[----:B------:R-:W-:Y:S01]  /*6d700*/  ISETP.LT.AND P2, PT, R153, UR4, !P2 ;  /* 0x0000000499007c0c */ /* 0x000fe2000d741270 */
[----:B------:R-:W4:Y:S01]  /*6d710*/  LDL.LU R149, [R1+0x133c] ;  /* 0x00133c0001957983 */ /* 0x000f220000300800 */
[----:B------:R-:W-:Y:S01]  /*6d720*/  ISETP.GE.AND P3, PT, R0, UR5, PT ;  /* 0x0000000500007c0c */ /* 0x000fe2000bf66270 */
[----:B-1----:R-:W-:Y:S02]  /*6d730*/  IMAD.WIDE R12, R150, 0x4, R2 ;  /* 0x00000004960c7825 */ /* 0x002fe400078e0202 */
[----:B------:R1:W-:Y:S01]  /*6d740*/  @P0 STG.E desc[UR8][R10.64], R245 ;  /* 0x000000f50a000986 */ /* 0x0003e2000c101908 */
[----:B------:R-:W-:Y:S01]  /*6d750*/  ISETP.LT.AND P0, PT, R23, UR4, !P3 ;  /* 0x0000000417007c0c */ /* 0x000fe2000df01270 */
[----:B------:R-:W-:Y:S02]  /*6d760*/  ULDC UR5, c[0x0][0x22c] ;  /* 0x00008b0000057ab9 */ /* 0x000fe40000000800 */
[----:B------:R1:W-:Y:S04]  /*6d770*/  @P4 STG.E desc[UR8][R12.64], R241 ;  /* 0x000000f10c004986 */ /* 0x0003e8000c101908 */
[----:B------:R1:W-:Y:S01]  /*6d780*/  @P5 STG.E desc[UR8][R14.64], R237 ;  /* 0x000000ed0e005986 */ /* 0x0003e2000c101908 */
[----:B------:R-:W-:Y:S01]  /*6d790*/  ISETP.LT.AND P5, PT, R152, UR4, !P3 ;  /* 0x0000000498007c0c */ /* 0x000fe2000dfa1270 */
[----:B-1----:R-:W-:-:S04]  /*6d7a0*/  IMAD.WIDE R10, R150, 0x4, R6 ;  /* 0x00000004960a7825 */ /* 0x002fc800078e0206 */
[----:B------:R-:W-:Y:S01]  /*6d7b0*/  IMAD.WIDE R12, R150, 0x4, R8 ;  /* 0x00000004960c7825 */ /* 0x000fe200078e0208 */
[----:B------:R-:W-:Y:S04]  /*6d7c0*/  @P1 STG.E desc[UR8][R10.64], R233 ;  /* 0x000000e90a001986 */ /* 0x000fe8000c101908 */
[----:B------:R1:W-:Y:S04]  /*6d7d0*/  @P2 STG.E desc[UR8][R12.64], R229 ;  /* 0x000000e50c002986 */ /* 0x0003e8000c101908 */
[----:B------:R-:W4:Y:S01]  /*6d7e0*/  LDL.LU R150, [R1+0x134c] ;  /* 0x00134c0001967983 */ /* 0x000f220000300800 */
[----:B------:R-:W-:-:S04]  /*6d7f0*/  IMAD.WIDE R14, R148, 0x4, R2 ;  /* 0x00000004940e7825 */ /* 0x000fc800078e0202 */
[----:B-1----:R-:W-:-:S04]  /*6d800*/  IMAD.WIDE R12, R148, 0x4, R4 ;  /* 0x00000004940c7825 */ /* 0x002fc800078e0204 */
[C---:B------:R-:W-:Y:S01]  /*6d810*/  IMAD.WIDE R10, R148.reuse, 0x4, R6 ;  /* 0x00000004940a7825 */ /* 0x040fe200078e0206 */
[----:B--2---:R1:W-:Y:S04]  /*6d820*/  @P0 STG.E desc[UR8][R14.64], R155 ;  /* 0x0000009b0e000986 */ /* 0x0043e8000c101908 */
[----:B-1----:R-:W2:Y:S04]  /*6d830*/  LDL.LU R155, [R1+0x4c] ;  /* 0x00004c00019b7983 */ /* 0x002ea80000300800 */
[----:B---3--:R1:W-:Y:S04]  /*6d840*/  @P5 STG.E desc[UR8][R12.64], R151 ;  /* 0x000000970c005986 */ /* 0x0083e8000c101908 */
[----:B-1----:R-:W3:Y:S01]  /*6d850*/  LDL.LU R151, [R1+0x1c] ;  /* 0x00001c0001977983 */ /* 0x002ee20000300800 */
[----:B------:R-:W-:-:S03]  /*6d860*/  IMAD.WIDE R12, R148, 0x4, R8 ;  /* 0x00000004940c7825 */ /* 0x000fc600078e0208 */
[----:B------:R-:W3:Y:S01]  /*6d870*/  LDL.LU R148, [R1+0x135c] ;  /* 0x00135c0001947983 */ /* 0x000ee20000300800 */
[----:B------:R-:W-:Y:S01]  /*6d880*/  VIADD R0, R22, 0xcd ;  /* 0x000000cd16007836 */ /* 0x000fe20000000000 */
[----:B------:R-:W-:-:S04]  /*6d890*/  ISETP.LT.AND P1, PT, R154, UR4, !P3 ;  /* 0x000000049a007c0c */ /* 0x000fc8000df21270 */
[----:B------:R-:W-:Y:S02]  /*6d8a0*/  ISETP.GE.AND P6, PT, R0, UR5, PT ;  /* 0x0000000500007c0c */ /* 0x000fe4000bfc6270 */
[----:B------:R-:W-:Y:S01]  /*6d8b0*/  ISETP.LT.AND P3, PT, R153, UR4, !P3 ;  /* 0x0000000499007c0c */ /* 0x000fe2000df61270 */
[----:B------:R-:W-:Y:S01]  /*6d8c0*/  VIADD R0, R22, 0xce ;  /* 0x000000ce16007836 */ /* 0x000fe20000000000 */
[----:B------:R-:W-:Y:S01]  /*6d8d0*/  ISETP.LT.AND P2, PT, R23, UR4, !P6 ;  /* 0x0000000417007c0c */ /* 0x000fe2000f741270 */
[----:B------:R-:W-:Y:S01]  /*6d8e0*/  ULDC UR5, c[0x0][0x22c] ;  /* 0x00008b0000057ab9 */ /* 0x000fe20000000800 */
[----:B------:R-:W-:-:S03]  /*6d8f0*/  ISETP.LT.AND P0, PT, R152, UR4, !P6 ;  /* 0x0000000498007c0c */ /* 0x000fc6000f701270 */
[----:B------:R1:W-:Y:S01]  /*6d900*/  @P1 STG.E desc[UR8][R10.64], R250 ;  /* 0x000000fa0a001986 */ /* 0x0003e2000c101908 */
[----:B------:R-:W-:Y:S02]  /*6d910*/  ISETP.LT.AND P1, PT, R154, UR4, !P6 ;  /* 0x000000049a007c0c */ /* 0x000fe4000f721270 */
[----:B------:R-:W-:Y:S01]  /*6d920*/  ISETP.GE.AND P4, PT, R0, UR5, PT ;  /* 0x0000000500007c0c */ /* 0x000fe2000bf86270 */
[----:B----4-:R-:W-:Y:S01]  /*6d930*/  IMAD.WIDE R14, R149, 0x4, R4 ;  /* 0x00000004950e7825 */ /* 0x010fe200078e0204 */
[----:B------:R-:W-:Y:S01]  /*6d940*/  ISETP.LT.AND P6, PT, R153, UR4, !P6 ;  /* 0x0000000499007c0c */ /* 0x000fe2000f7c1270 */
[----:B------:R4:W-:Y:S01]  /*6d950*/  @P3 STG.E desc[UR8][R12.64], R246 ;  /* 0x000000f60c003986 */ /* 0x0009e2000c101908 */
[----:B------:R-:W-:Y:S01]  /*6d960*/  ISETP.LT.AND P3, PT, R23, UR4, !P4 ;  /* 0x0000000417007c0c */ /* 0x000fe2000e761270 */
[----:B------:R-:W-:Y:S01]  /*6d970*/  ULDC UR5, c[0x0][0x22c] ;  /* 0x00008b0000057ab9 */ /* 0x000fe20000000800 */
[----:B-1----:R-:W-:-:S05]  /*6d980*/  IMAD.WIDE R10, R149, 0x4, R2 ;  /* 0x00000004950a7825 */ /* 0x002fca00078e0202 */
[----:B------:R1:W-:Y:S01]  /*6d990*/  @P2 STG.E desc[UR8][R10.64], R242 ;  /* 0x000000f20a002986 */ /* 0x0003e2000c101908 */
[C---:B----4-:R-:W-:Y:S01]  /*6d9a0*/  IMAD.WIDE R12, R149.reuse, 0x4, R8 ;  /* 0x00000004950c7825 */ /* 0x050fe200078e0208 */
[----:B------:R-:W-:Y:S02]  /*6d9b0*/  ISETP.LT.AND P2, PT, R152, UR4, !P4 ;  /* 0x0000000498007c0c */ /* 0x000fe4000e741270 */
[----:B------:R-:W-:Y:S01]  /*6d9c0*/  IADD3 R0, R22, 0xcf, RZ ;  /* 0x000000cf16007810 */ /* 0x000fe20007ffe0ff */
[----:B------:R4:W-:Y:S01]  /*6d9d0*/  @P0 STG.E desc[UR8][R14.64], R238 ;  /* 0x000000ee0e000986 */ /* 0x0009e2000c101908 */
[----:B-1----:R-:W-:-:S03]  /*6d9e0*/  IMAD.WIDE R10, R149, 0x4, R6 ;  /* 0x00000004950a7825 */ /* 0x002fc600078e0206 */
[----:B------:R-:W3:Y:S01]  /*6d9f0*/  LDL.LU R149, [R1+0x1368] ;  /* 0x0013680001957983 */ /* 0x000ee20000300800 */
[----:B----4-:R-:W-:-:S03]  /*6da00*/  IMAD.WIDE R14, R150, 0x4, R2 ;  /* 0x00000004960e7825 */ /* 0x010fc600078e0202 */
[----:B------:R1:W-:Y:S01]  /*6da10*/  @P1 STG.E desc[UR8][R10.64], R234 ;  /* 0x000000ea0a001986 */ /* 0x0003e2000c101908 */
[----:B------:R-:W-:Y:S02]  /*6da20*/  ISETP.LT.AND P1, PT, R154, UR4, !P4 ;  /* 0x000000049a007c0c */ /* 0x000fe4000e721270 */
[----:B------:R-:W-:Y:S01]  /*6da30*/  ISETP.GE.AND P5, PT, R0, UR5, PT ;  /* 0x0000000500007c0c */ /* 0x000fe2000bfa6270 */
[----:B------:R4:W-:Y:S01]  /*6da40*/  @P6 STG.E desc[UR8][R12.64], R230 ;  /* 0x000000e60c006986 */ /* 0x0009e2000c101908 */
[----:B------:R-:W-:Y:S01]  /*6da50*/  ISETP.LT.AND P4, PT, R153, UR4, !P4 ;  /* 0x0000000499007c0c */ /* 0x000fe2000e781270 */
[----:B-1----:R-:W-:Y:S01]  /*6da60*/  IMAD.WIDE R10, R150, 0x4, R4 ;  /* 0x00000004960a7825 */ /* 0x002fe200078e0204 */
[----:B------:R-:W-:-:S03]  /*6da70*/  ULDC UR5, c[0x0][0x22c] ;  /* 0x00008b0000057ab9 */ /* 0x000fc60000000800 */
[----:B----4-:R-:W-:Y:S01]  /*6da80*/  IMAD.WIDE R12, R150, 0x4, R6 ;  /* 0x00000004960c7825 */ /* 0x010fe200078e0206 */
[----:B--2---:R-:W-:Y:S01]  /*6da90*/  @P3 STG.E desc[UR8][R14.64], R155 ;  /* 0x0000009b0e003986 */ /* 0x004fe2000c101908 */
[----:B------:R-:W-:-:S03]  /*6daa0*/  ISETP.LT.AND P3, PT, R23, UR4, !P5 ;  /* 0x0000000417007c0c */ /* 0x000fc6000ef61270 */
[----:B---3--:R1:W-:Y:S04]  /*6dab0*/  @P2 STG.E desc[UR8][R10.64], R151 ;  /* 0x000000970a002986 */ /* 0x0083e8000c101908 */
[----:B------:R2:W-:Y:S01]  /*6dac0*/  @P1 STG.E desc[UR8][R12.64], R251 ;  /* 0x000000fb0c001986 */ /* 0x0005e2000c101908 */
[----:B-1----:R-:W-:-:S03]  /*6dad0*/  IMAD.WIDE R10, R150, 0x4, R8 ;  /* 0x00000004960a7825 */ /* 0x002fc600078e0208 */
[----:B------:R-:W3:Y:S01]  /*6dae0*/  LDL.LU R150, [R1+0x136c] ;  /* 0x00136c0001967983 */ /* 0x000ee20000300800 */
[----:B--2---:R-:W-:-:S03]  /*6daf0*/  IMAD.WIDE R12, R148, 0x4, R2 ;  /* 0x00000004940c7825 */ /* 0x004fc600078e0202 */
[----:B------:R1:W-:Y:S01]  /*6db00*/  @P4 STG.E desc[UR8][R10.64], R247 ;  /* 0x000000f70a004986 */ /* 0x0003e2000c101908 */
[----:B------:R-:W-:-:S03]  /*6db10*/  IMAD.WIDE R14, R148, 0x4, R4 ;  /* 0x00000004940e7825 */ /* 0x000fc600078e0204 */
[----:B------:R2:W-:Y:S01]  /*6db20*/  @P3 STG.E desc[UR8][R12.64], R243 ;  /* 0x000000f30c003986 */ /* 0x0005e2000c101908 */
[----:B-1----:R-:W-:-:S04]  /*6db30*/  IMAD.WIDE R10, R148, 0x4, R6 ;  /* 0x00000004940a7825 */ /* 0x002fc800078e0206 */
[----:B--2---:R-:W-:Y:S02]  /*6db40*/  IMAD.WIDE R12, R148, 0x4, R8 ;  /* 0x00000004940c7825 */ /* 0x004fe400078e0208 */
[----:B------:R-:W2:Y:S01]  /*6db50*/  LDL.LU R148, [R1+0x137c] ;  /* 0x00137c0001947983 */ /* 0x000ea20000300800 */
[----:B------:R-:W-:Y:S01]  /*6db60*/  ISETP.LT.AND P6, PT, R152, UR4, !P5 ;  /* 0x0000000498007c0c */ /* 0x000fe2000efc1270 */
[----:B------:R-:W-:Y:S01]  /*6db70*/  VIADD R0, R22, 0xd0 ;  /* 0x000000d016007836 */ /* 0x000fe20000000000 */
[----:B------:R-:W-:Y:S02]  /*6db80*/  ISETP.LT.AND P1, PT, R154, UR4, !P5 ;  /* 0x000000049a007c0c */ /* 0x000fe4000ef21270 */
[----:B------:R-:W-:Y:S02]  /*6db90*/  ISETP.LT.AND P5, PT, R153, UR4, !P5 ;  /* 0x0000000499007c0c */ /* 0x000fe4000efa1270 */
[----:B------:R-:W-:Y:S01]  /*6dba0*/  ISETP.GE.AND P0, PT, R0, UR5, PT ;  /* 0x0000000500007c0c */ /* 0x000fe2000bf06270 */
[----:B------:R-:W-:Y:S01]  /*6dbb0*/  VIADD R0, R22, 0xd1 ;  /* 0x000000d116007836 */ /* 0x000fe20000000000 */
[----:B------:R-:W-:-:S02]  /*6dbc0*/  ULDC UR5, c[0x0][0x22c] ;  /* 0x00008b0000057ab9 */ /* 0x000fc40000000800 */
[----:B------:R-:W-:-:S03]  /*6dbd0*/  ISETP.LT.AND P4, PT, R23, UR4, !P0 ;  /* 0x0000000417007c0c */ /* 0x000fc6000c781270 */
[----:B------:R1:W-:Y:S01]  /*6dbe0*/  @P6 STG.E desc[UR8][R14.64], R239 ;  /* 0x000000ef0e006986 */ /* 0x0003e2000c101908 */
[----:B------:R-:W-:-:S03]  /*6dbf0*/  ISETP.LT.AND P6, PT, R152, UR4, !P0 ;  /* 0x0000000498007c0c */ /* 0x000fc6000c7c1270 */
[----:B------:R-:W-:Y:S01]  /*6dc00*/  @P1 STG.E desc[UR8][R10.64], R235 ;  /* 0x000000eb0a001986 */ /* 0x000fe2000c101908 */
[----:B------:R-:W-:Y:S02]  /*6dc10*/  ISETP.LT.AND P1, PT, R154, UR4, !P0 ;  /* 0x000000049a007c0c */ /* 0x000fe4000c721270 */
[----:B------:R-:W-:Y:S01]  /*6dc20*/  ISETP.GE.AND P2, PT, R0, UR5, PT ;  /* 0x0000000500007c0c */ /* 0x000fe2000bf46270 */
[----:B------:R4:W-:Y:S01]  /*6dc30*/  @P5 STG.E desc[UR8][R12.64], R231 ;  /* 0x000000e70c005986 */ /* 0x0009e2000c101908 */
[----:B-1----:R-:W-:Y:S01]  /*6dc40*/  IMAD.WIDE R14, R149, 0x4, R2 ;  /* 0x00000004950e7825 */ /* 0x002fe200078e0202 */
[----:B------:R-:W-:Y:S01]  /*6dc50*/  ISETP.LT.AND P0, PT, R153, UR4, !P0 ;  /* 0x0000000499007c0c */ /* 0x000fe2000c701270 */
[----:B------:R-:W-:Y:S01]  /*6dc60*/  ULDC UR5, c[0x0][0x22c] ;  /* 0x00008b0000057ab9 */ /* 0x000fe20000000800 */
[----:B------:R-:W-:Y:S02]  /*6dc70*/  ISETP.LT.AND P5, PT, R152, UR4, !P2 ;  /* 0x0000000498007c0c */ /* 0x000fe4000d7a1270 */
[----:B------:R-:W-:Y:S01]  /*6dc80*/  @P4 STG.E desc[UR8][R14.64], R224 ;  /* 0x000000e00e004986 */ /* 0x000fe2000c101908 */
[----:B----4-:R-:W-:Y:S01]  /*6dc90*/  IMAD.WIDE R12, R149, 0x4, R4 ;  /* 0x00000004950c7825 */ /* 0x010fe200078e0204 */
[----:B------:R-:W-:-:S03]  /*6dca0*/  ISETP.LT.AND P4, PT, R23, UR4, !P2 ;  /* 0x0000000417007c0c */ /* 0x000fc6000d781270 */
[C---:B------:R-:W-:Y:S01]  /*6dcb0*/  IMAD.WIDE R10, R149.reuse, 0x4, R6 ;  /* 0x00000004950a7825 */ /* 0x040fe200078e0206 */
[----:B------:R1:W-:Y:S03]  /*6dcc0*/  @P6 STG.E desc[UR8][R12.64], R220 ;  /* 0x000000dc0c006986 */ /* 0x0003e6000c101908 */
[----:B------:R-:W-:Y:S01]  /*6dcd0*/  VIADD R0, R22, 0xd2 ;  /* 0x000000d216007836 */ /* 0x000fe20000000000 */
[----:B------:R3:W-:Y:S01]  /*6dce0*/  @P1 STG.E desc[UR8][R10.64], R216 ;  /* 0x000000d80a001986 */ /* 0x0007e2000c101908 */
[----:B------:R-:W-:Y:S01]  /*6dcf0*/  ISETP.LT.AND P1, PT, R154, UR4, !P2 ;  /* 0x000000049a007c0c */ /* 0x000fe2000d721270 */
[----:B-1----:R-:W-:Y:S02]  /*6dd00*/  IMAD.WIDE R12, R149, 0x4, R8 ;  /* 0x00000004950c7825 */ /* 0x002fe400078e0208 */
[----:B------:R-:W4:Y:S01]  /*6dd10*/  LDL.LU R149, [R1+0x138c] ;  /* 0x00138c0001957983 */ /* 0x000f220000300800 */
[----:B------:R-:W-:-:S02]  /*6dd20*/  ISETP.GE.AND P3, PT, R0, UR5, PT ;  /* 0x0000000500007c0c */ /* 0x000fc4000bf66270 */
[----:B------:R-:W-:Y:S01]  /*6dd30*/  ISETP.LT.AND P2, PT, R153, UR4, !P2 ;  /* 0x0000000499007c0c */ /* 0x000fe2000d741270 */
[----:B------:R1:W-:Y:S01]  /*6dd40*/  @P0 STG.E desc[UR8][R12.64], R212 ;  /* 0x000000d40c000986 */ /* 0x0003e2000c101908 */
[----:B------:R-:W-:Y:S01]  /*6dd50*/  ISETP.LT.AND P0, PT, R23, UR4, !P3 ;  /* 0x0000000417007c0c */ /* 0x000fe2000df01270 */
[----:B---3--:R-:W-:Y:S01]  /*6dd60*/  IMAD.WIDE R10, R150, 0x4, R2 ;  /* 0x00000004960a7825 */ /* 0x008fe200078e0202 */
[----:B------:R-:W-:-:S03]  /*6dd70*/  ULDC UR5, c[0x0][0x22c] ;  /* 0x00008b0000057ab9 */ /* 0x000fc60000000800 */
[C---:B------:R-:W-:Y:S01]  /*6dd80*/  IMAD.WIDE R14, R150.reuse, 0x4, R4 ;  /* 0x00000004960e7825 */ /* 0x040fe200078e0204 */
[----:B------:R3:W-:Y:S03]  /*6dd90*/  @P4 STG.E desc[UR8][R10.64], R208 ;  /* 0x000000d00a004986 */ /* 0x0007e6000c101908 */
[----:B-1----:R-:W-:Y:S01]  /*6dda0*/  IMAD.WIDE R12, R150, 0x4, R8 ;  /* 0x00000004960c7825 */ /* 0x002fe200078e0208 */
[----:B------:R2:W-:Y:S01]  /*6ddb0*/  @P5 STG.E desc[UR8][R14.64], R204 ;  /* 0x000000cc0e005986 */ /* 0x0005e2000c101908 */
[----:B------:R-:W-:Y:S02]  /*6ddc0*/  ISETP.LT.AND P5, PT, R152, UR4, !P3 ;  /* 0x0000000498007c0c */ /* 0x000fe4000dfa1270 */
[----:B---3--:R-:W-:Y:S02]  /*6ddd0*/  IMAD.WIDE R10, R150, 0x4, R6 ;  /* 0x00000004960a7825 */ /* 0x008fe400078e0206 */
[----:B------:R-:W3:Y:S02]  /*6dde0*/  LDL.LU R150, [R1+0x1398] ;  /* 0x0013980001967983 */ /* 0x000ee40000300800 */
[----:B--2---:R-:W-:-:S02]  /*6ddf0*/  IMAD.WIDE R14, R148, 0x4, R2 ;  /* 0x00000004940e7825 */ /* 0x004fc400078e0202 */
[----:B------:R1:W-:Y:S04]  /*6de00*/  @P1 STG.E desc[UR8][R10.64], R200 ;  /* 0x000000c80a001986 */ /* 0x0003e8000c101908 */
[----:B------:R2:W-:Y:S04]  /*6de10*/  @P2 STG.E desc[UR8][R12.64], R196 ;  /* 0x000000c40c002986 */ /* 0x0005e8000c101908 */
[----:B------:R-:W-:Y:S01]  /*6de20*/  @P0 STG.E desc[UR8][R14.64], R225 ;  /* 0x000000e10e000986 */ /* 0x000fe2000c101908 */
[----:B-1----:R-:W-:-:S04]  /*6de30*/  IMAD.WIDE R10, R148, 0x4, R4 ;  /* 0x00000004940a7825 */ /* 0x002fc800078e0204 */
[C---:B--2---:R-:W-:Y:S01]  /*6de40*/  IMAD.WIDE R12, R148.reuse, 0x4, R6 ;  /* 0x00000004940c7825 */ /* 0x044fe200078e0206 */
[----:B------:R1:W-:Y:S03]  /*6de50*/  @P5 STG.E desc[UR8][R10.64], R221 ;  /* 0x000000dd0a005986 */ /* 0x0003e6000c101908 */
[----:B-1----:R-:W-:Y:S02]  /*6de60*/  IMAD.WIDE R10, R148, 0x4, R8 ;  /* 0x00000004940a7825 */ /* 0x002fe400078e0208 */
[----:B------:R-:W2:Y:S02]  /*6de70*/  LDL.LU R148, [R1+0x139c] ;  /* 0x00139c0001947983 */ /* 0x000ea40000300800 */
[----:B------:R-:W-:Y:S01]  /*6de80*/  VIADD R0, R22, 0xd3 ;  /* 0x000000d316007836 */ /* 0x000fe20000000000 */
[----:B------:R-:W-:-:S04]  /*6de90*/  ISETP.LT.AND P1, PT, R154, UR4, !P3 ;  /* 0x000000049a007c0c */ /* 0x000fc8000df21270 */
[----:B------:R-:W-:Y:S01]  /*6dea0*/  ISETP.GE.AND P6, PT, R0, UR5, PT ;  /* 0x0000000500007c0c */ /* 0x000fe2000bfc6270 */
[----:B------:R-:W-:Y:S01]  /*6deb0*/  ULDC UR5, c[0x0][0x22c] ;  /* 0x00008b0000057ab9 */ /* 0x000fe20000000800 */
[----:B------:R-:W-:Y:S02]  /*6dec0*/  ISETP.LT.AND P3, PT, R153, UR4, !P3 ;  /* 0x0000000499007c0c */ /* 0x000fe4000df61270 */
[----:B------:R-:W-:Y:S02]  /*6ded0*/  ISETP.LT.AND P2, PT, R23, UR4, !P6 ;  /* 0x0000000417007c0c */ /* 0x000fe4000f741270 */
[----:B------:R-:W-:Y:S02]  /*6dee0*/  IADD3 R0, R22, 0xd4, RZ ;  /* 0x000000d416007810 */ /* 0x000fe40007ffe0ff */
[----:B------:R-:W-:Y:S01]  /*6def0*/  ISETP.LT.AND P0, PT, R152, UR4, !P6 ;  /* 0x0000000498007c0c */ /* 0x000fe2000f701270 */
[----:B------:R4:W-:Y:S01]  /*6df00*/  @P1 STG.E desc[UR8][R12.64], R217 ;  /* 0x000000d90c001986 */ /* 0x0009e2000c101908 */
[----:B------:R-:W-:-:S02]  /*6df10*/  ISETP.LT.AND P1, PT, R154, UR4, !P6 ;  /* 0x000000049a007c0c */ /* 0x000fc4000f721270 */
[----:B------:R-:W-:Y:S02]  /*6df20*/  ISETP.LT.AND P6, PT, R153, UR4, !P6 ;  /* 0x0000000499007c0c */ /* 0x000fe4000f7c1270 */
[----:B------:R-:W-:Y:S01]  /*6df30*/  ISETP.GE.AND P4, PT, R0, UR5, PT ;  /* 0x0000000500007c0c */ /* 0x000fe2000bf86270 */
[----:B------:R1:W-:Y:S01]  /*6df40*/  @P3 STG.E desc[UR8][R10.64], R213 ;  /* 0x000000d50a003986 */ /* 0x0003e2000c101908 */
[----:B----4-:R-:W-:Y:S02]  /*6df50*/  IMAD.WIDE R12, R149, 0x4, R2 ;  /* 0x00000004950c7825 */ /* 0x010fe400078e0202 */
[----:B------:R-:W-:Y:S01]  /*6df60*/  ISETP.LT.AND P3, PT, R23, UR4, !P4 ;  /* 0x0000000417007c0c */ /* 0x000fe2000e761270 */
[----:B------:R-:W-:Y:S01]  /*6df70*/  ULDC UR5, c[0x0][0x22c] ;  /* 0x00008b0000057ab9 */ /* 0x000fe20000000800 */
[----:B------:R-:W-:Y:S01]  /*6df80*/  IMAD.WIDE R14, R149, 0x4, R4 ;  /* 0x00000004950e7825 */ /* 0x000fe200078e0204 */
[----:B------:R4:W-:Y:S01]  /*6df90*/  @P2 STG.E desc[UR8][R12.64], R209 ;  /* 0x000000d10c002986 */ /* 0x0009e2000c101908 */
[----:B------:R-:W-:-:S02]  /*6dfa0*/  ISETP.LT.AND P2, PT, R152, UR4, !P4 ;  /* 0x0000000498007c0c */ /* 0x000fc4000e741270 */
[C---:B-1----:R-:W-:Y:S01]  /*6dfb0*/  IMAD.WIDE R10, R149.reuse, 0x4, R6 ;  /* 0x00000004950a7825 */ /* 0x042fe200078e0206 */
[----:B------:R3:W-:Y:S03]  /*6dfc0*/  @P0 STG.E desc[UR8][R14.64], R205 ;  /* 0x000000cd0e000986 */ /* 0x0007e6000c101908 */
[----:B------:R-:W-:Y:S02]  /*6dfd0*/  VIADD R0, R22, 0xd5 ;  /* 0x000000d516007836 */ /* 0x000fe40000000000 */
[----:B----4-:R-:W-:Y:S02]  /*6dfe0*/  IMAD.WIDE R12, R149, 0x4, R8 ;  /* 0x00000004950c7825 */ /* 0x010fe400078e0208 */
[----:B------:R-:W4:Y:S01]  /*6dff0*/  LDL.LU R149, [R1+0x13ac] ;  /* 0x0013ac0001957983 */ /* 0x000f220000300800 */
[----:B------:R-:W-:-:S03]  /*6e000*/  ISETP.GE.AND P5, PT, R0, UR5, PT ;  /* 0x0000000500007c0c */ /* 0x000fc6000bfa6270 */
[----:B------:R1:W-:Y:S01]  /*6e010*/  @P1 STG.E desc[UR8][R10.64], R201 ;  /* 0x000000c90a001986 */ /* 0x0003e2000c101908 */
[----:B------:R-:W-:Y:S01]  /*6e020*/  ISETP.LT.AND P1, PT, R154, UR4, !P4 ;  /* 0x000000049a007c0c */ /* 0x000fe2000e721270 */
[C---:B---3--:R-:W-:Y:S02]  /*6e030*/  IMAD.WIDE R14, R150.reuse, 0x4, R2 ;  /* 0x00000004960e7825 */ /* 0x048fe400078e0202 */
[----:B------:R3:W-:Y:S01]  /*6e040*/  @P6 STG.E desc[UR8][R12.64], R197 ;  /* 0x000000c50c006986 */ /* 0x0007e2000c101908 */
[----:B------:R-:W-:Y:S01]  /*6e050*/  ISETP.LT.AND P4, PT, R153, UR4, !P4 ;  /* 0x0000000499007c0c */ /* 0x000fe2000e781270 */
[----:B------:R-:W-:Y:S02]  /*6e060*/  ULDC UR5, c[0x0][0x22c] ;  /* 0x00008b0000057ab9 */ /* 0x000fe40000000800 */
[----:B------:R-:W-:Y:S01]  /*6e070*/  @P3 STG.E desc[UR8][R14.64], R226 ;  /* 0x000000e20e003986 */ /* 0x000fe2000c101908 */
[----:B------:R-:W-:Y:S01]  /*6e080*/  ISETP.LT.AND P3, PT, R23, UR4, !P5 ;  /* 0x0000000417007c0c */ /* 0x000fe2000ef61270 */
[----:B-1----:R-:W-:-:S04]  /*6e090*/  IMAD.WIDE R10, R150, 0x4, R6 ;  /* 0x00000004960a7825 */ /* 0x002fc800078e0206 */
[----:B---3--:R-:W-:-:S05]  /*6e0a0*/  IMAD.WIDE R12, R150, 0x4, R4 ;  /* 0x00000004960c7825 */ /* 0x008fca00078e0204 */
[----:B------:R1:W-:Y:S04]  /*6e0b0*/  @P2 STG.E desc[UR8][R12.64], R222 ;  /* 0x000000de0c002986 */ /* 0x0003e8000c101908 */
        /* <DEDUP_REMOVED lines=12> */
[----:B------:R-:W-:Y:S01]  /*6e180*/  ISETP.LT.AND P1, PT, R154, UR4, !P5 ;  /* 0x000000049a007c0c */ /* 0x000fe2000ef21270 */
[----:B------:R-:W2:Y:S03]  /*6e190*/  LDL.LU R151, [R1+0x13c8] ;  /* 0x0013c80001977983 */ /* 0x000ea60000300800 */
[----:B------:R-:W-:Y:S02]  /*6e1a0*/  ISETP.GE.AND P0, PT, R0, UR5, PT ;  /* 0x0000000500007c0c */ /* 0x000fe4000bf06270 */
[----:B------:R-:W-:Y:S01]  /*6e1b0*/  ISETP.LT.AND P5, PT, R153, UR4, !P5 ;  /* 0x0000000499007c0c */ /* 0x000fe2000efa1270 */
[----:B------:R-:W-:Y:S01]  /*6e1c0*/  VIADD R0, R22, 0xd7 ;  /* 0x000000d716007836 */ /* 0x000fe20000000000 */
[----:B------:R-:W-:Y:S01]  /*6e1d0*/  ISETP.LT.AND P4, PT, R23, UR4, !P0 ;  /* 0x0000000417007c0c */ /* 0x000fe2000c781270 */
[----:B------:R-:W-:-:S02]  /*6e1e0*/  ULDC UR5, c[0x0][0x22c] ;  /* 0x00008b0000057ab9 */ /* 0x000fc40000000800 */
[----:B------:R4:W-:Y:S01]  /*6e1f0*/  @P6 STG.E desc[UR8][R14.64], R206 ;  /* 0x000000ce0e006986 */ /* 0x0009e2000c101908 */
[----:B------:R-:W-:-:S03]  /*6e200*/  ISETP.LT.AND P6, PT, R152, UR4, !P0 ;  /* 0x0000000498007c0c */ /* 0x000fc6000c7c1270 */
[----:B------:R1:W-:Y:S01]  /*6e210*/  @P1 STG.E desc[UR8][R10.64], R202 ;  /* 0x000000ca0a001986 */ /* 0x0003e2000c101908 */
[----:B------:R-:W-:Y:S02]  /*6e220*/  ISETP.LT.AND P1, PT, R154, UR4, !P0 ;  /* 0x000000049a007c0c */ /* 0x000fe4000c721270 */
[----:B------:R-:W-:Y:S01]  /*6e230*/  ISETP.GE.AND P2, PT, R0, UR5, PT ;  /* 0x0000000500007c0c */ /* 0x000fe2000bf46270 */
[----:B------:R1:W-:Y:S01]  /*6e240*/  @P5 STG.E desc[UR8][R12.64], R198 ;  /* 0x000000c60c005986 */ /* 0x0003e2000c101908 */
[----:B------:R-:W-:Y:S01]  /*6e250*/  ISETP.LT.AND P0, PT, R153, UR4, !P0 ;  /* 0x0000000499007c0c */ /* 0x000fe2000c701270 */
[----:B----4-:R-:W-:Y:S01]  /*6e260*/  IMAD.WIDE R14, R149, 0x4, R2 ;  /* 0x00000004950e7825 */ /* 0x010fe200078e0202 */
[----:B------:R-:W-:-:S03]  /*6e270*/  ULDC UR5, c[0x0][0x22c] ;  /* 0x00008b0000057ab9 */ /* 0x000fc60000000800 */
[----:B-1----:R-:W-:Y:S01]  /*6e280*/  IMAD.WIDE R10, R149, 0x4, R4 ;  /* 0x00000004950a7825 */ /* 0x002fe200078e0204 */
[----:B------:R-:W-:Y:S01]  /*6e290*/  @P4 STG.E desc[UR8][R14.64], R227 ;  /* 0x000000e30e004986 */ /* 0x000fe2000c101908 */
[----:B------:R-:W-:Y:S02]  /*6e2a0*/  ISETP.LT.AND P4, PT, R23, UR4, !P2 ;  /* 0x0000000417007c0c */ /* 0x000fe4000d781270 */
[C---:B------:R-:W-:Y:S01]  /*6e2b0*/  IMAD.WIDE R12, R149.reuse, 0x4, R6 ;  /* 0x00000004950c7825 */ /* 0x040fe200078e0206 */
[----:B------:R1:W-:Y:S03]  /*6e2c0*/  @P6 STG.E desc[UR8][R10.64], R223 ;  /* 0x000000df0a006986 */ /* 0x0003e6000c101908 */
[----:B------:R-:W-:Y:S01]  /*6e2d0*/  VIADD R0, R22, 0xd8 ;  /* 0x000000d816007836 */ /* 0x000fe20000000000 */
[----:B------:R-:W-:Y:S01]  /*6e2e0*/  ISETP.LT.AND P5, PT, R152, UR4, !P2 ;  /* 0x0000000498007c0c */ /* 0x000fe2000d7a1270 */
[----:B------:R3:W-:Y:S01]  /*6e2f0*/  @P1 STG.E desc[UR8][R12.64], R219 ;  /* 0x000000db0c001986 */ /* 0x0007e2000c101908 */
[----:B------:R-:W-:Y:S01]  /*6e300*/  ISETP.LT.AND P1, PT, R154, UR4, !P2 ;  /* 0x000000049a007c0c */ /* 0x000fe2000d721270 */
[----:B-1----:R-:W-:-:S02]  /*6e310*/  IMAD.WIDE R10, R149, 0x4, R8 ;  /* 0x00000004950a7825 */ /* 0x002fc400078e0208 */
[----:B------:R-:W4:Y:S01]  /*6e320*/  LDL.LU R149, [R1+0x13cc] ;  /* 0x0013cc0001957983 */ /* 0x000f220000300800 */
[----:B------:R-:W-:Y:S01]  /*6e330*/  ISETP.GE.AND P3, PT, R0, UR5, PT ;  /* 0x0000000500007c0c */ /* 0x000fe2000bf66270 */
[----:B------:R-:W-:Y:S01]  /*6e340*/  ULDC UR5, c[0x0][0x22c] ;  /* 0x00008b0000057ab9 */ /* 0x000fe20000000800 */
[----:B------:R-:W-:Y:S01]  /*6e350*/  ISETP.LT.AND P2, PT, R153, UR4, !P2 ;  /* 0x0000000499007c0c */ /* 0x000fe2000d741270 */
[----:B------:R1:W-:Y:S01]  /*6e360*/  @P0 STG.E desc[UR8][R10.64], R215 ;  /* 0x000000d70a000986 */ /* 0x0003e2000c101908 */
[----:B------:R-:W-:Y:S01]  /*6e370*/  ISETP.LT.AND P0, PT, R23, UR4, !P3 ;  /* 0x0000000417007c0c */ /* 0x000fe2000df01270 */
[----:B---3--:R-:W-:-:S05]  /*6e380*/  IMAD.WIDE R12, R150, 0x4, R2 ;  /* 0x00000004960c7825 */ /* 0x008fca00078e0202 */
[----:B------:R3:W-:Y:S01]  /*6e390*/  @P4 STG.E desc[UR8][R12.64], R211 ;  /* 0x000000d30c004986 */ /* 0x0007e2000c101908 */
[----:B------:R-:W-:Y:S01]  /*6e3a0*/  ISETP.LT.AND P4, PT, R152, UR4, !P3 ;  /* 0x0000000498007c0c */ /* 0x000fe2000df81270 */
[----:B------:R-:W-:-:S04]  /*6e3b0*/  IMAD.WIDE R14, R150, 0x4, R4 ;  /* 0x00000004960e7825 */ /* 0x000fc800078e0204 */
[C---:B-1----:R-:W-:Y:S01]  /*6e3c0*/  IMAD.WIDE R10, R150.reuse, 0x4, R6 ;  /* 0x00000004960a7825 */ /* 0x042fe200078e0206 */
[----:B------:R2:W-:Y:S03]  /*6e3d0*/  @P5 STG.E desc[UR8][R14.64], R207 ;  /* 0x000000cf0e005986 */ /* 0x0005e6000c101908 */
[----:B---3--:R-:W-:Y:S02]  /*6e3e0*/  IMAD.WIDE R12, R150, 0x4, R8 ;  /* 0x00000004960c7825 */ /* 0x008fe400078e0208 */
[----:B------:R-:W3:Y:S04]  /*6e3f0*/  LDL.LU R150, [R1+0x13d8] ;  /* 0x0013d80001967983 */ /* 0x000ee80000300800 */
[----:B------:R1:W-:Y:S01]  /*6e400*/  @P1 STG.E desc[UR8][R10.64], R203 ;  /* 0x000000cb0a001986 */ /* 0x0003e2000c101908 */
[----:B--2---:R-:W-:-:S03]  /*6e410*/  IMAD.WIDE R14, R148, 0x4, R2 ;  /* 0x00000004940e7825 */ /* 0x004fc600078e0202 */
[----:B------:R2:W-:Y:S04]  /*6e420*/  @P2 STG.E desc[UR8][R12.64], R199 ;  /* 0x000000c70c002986 */ /* 0x0005e8000c101908 */
[----:B------:R-:W-:Y:S01]  /*6e430*/  @P0 STG.E desc[UR8][R14.64], R192 ;  /* 0x000000c00e000986 */ /* 0x000fe2000c101908 */
[----:B-1----:R-:W-:-:S04]  /*6e440*/  IMAD.WIDE R10, R148, 0x4, R4 ;  /* 0x00000004940a7825 */ /* 0x002fc800078e0204 */
[C---:B--2---:R-:W-:Y:S01]  /*6e450*/  IMAD.WIDE R12, R148.reuse, 0x4, R6 ;  /* 0x00000004940c7825 */ /* 0x044fe200078e0206 */
[----:B------:R1:W-:Y:S03]  /*6e460*/  @P4 STG.E desc[UR8][R10.64], R188 ;  /* 0x000000bc0a004986 */ /* 0x0003e6000c101908 */
[----:B-1----:R-:W-:Y:S02]  /*6e470*/  IMAD.WIDE R10, R148, 0x4, R8 ;  /* 0x00000004940a7825 */ /* 0x002fe400078e0208 */
[----:B------:R-:W2:Y:S01]  /*6e480*/  LDL.LU R148, [R1+0x13d4] ;  /* 0x0013d40001947983 */ /* 0x000ea20000300800 */
[----:B------:R-:W-:Y:S02]  /*6e490*/  IADD3 R0, R22, 0xd9, RZ ;  /* 0x000000d916007810 */ /* 0x000fe40007ffe0ff */
[----:B------:R-:W-:Y:S02]  /*6e4a0*/  ISETP.LT.AND P5, PT, R154, UR4, !P3 ;  /* 0x000000049a007c0c */ /* 0x000fe4000dfa1270 */
[----:B------:R-:W-:-:S02]  /*6e4b0*/  ISETP.GE.AND P6, PT, R0, UR5, PT ;  /* 0x0000000500007c0c */ /* 0x000fc4000bfc6270 */
[----:B------:R-:W-:Y:S01]  /*6e4c0*/  ISETP.LT.AND P3, PT, R153, UR4, !P3 ;  /* 0x0000000499007c0c */ /* 0x000fe2000df61270 */
[----:B------:R-:W-:Y:S01]  /*6e4d0*/  VIADD R0, R22, 0xda ;  /* 0x000000da16007836 */ /* 0x000fe20000000000 */
[----:B------:R-:W-:Y:S01]  /*6e4e0*/  ISETP.LT.AND P2, PT, R23, UR4, !P6 ;  /* 0x0000000417007c0c */ /* 0x000fe2000f741270 */
[----:B------:R-:W-:Y:S01]  /*6e4f0*/  IMAD.WIDE R14, R151, 0x4, R4 ;  /* 0x00000004970e7825 */ /* 0x000fe200078e0204 */
[----:B------:R-:W-:Y:S01]  /*6e500*/  ISETP.LT.AND P0, PT, R152, UR4, !P6 ;  /* 0x0000000498007c0c */ /* 0x000fe2000f701270 */
[----:B------:R-:W-:Y:S01]  /*6e510*/  ULDC UR5, c[0x0][0x22c] ;  /* 0x00008b0000057ab9 */ /* 0x000fe20000000800 */
[----:B------:R-:W-:-:S03]  /*6e520*/  ISETP.LT.AND P4, PT, R154, UR4, !P6 ;  /* 0x000000049a007c0c */ /* 0x000fc6000f781270 */
[----:B------:R1:W-:Y:S01]  /*6e530*/  @P5 STG.E desc[UR8][R12.64], R184 ;  /* 0x000000b80c005986 */ /* 0x0003e2000c101908 */
[----:B------:R-:W-:Y:S01]  /*6e540*/  IMAD.WIDE R16, R151, 0x4, R6 ;  /* 0x0000000497107825 */ /* 0x000fe200078e0206 */
[----:B------:R-:W-:Y:S02]  /*6e550*/  ISETP.LT.AND P6, PT, R153, UR4, !P6 ;  /* 0x0000000499007c0c */ /* 0x000fe4000f7c1270 */
[----:B------:R-:W-:Y:S01]  /*6e560*/  ISETP.GE.AND P1, PT, R0, UR5, PT ;  /* 0x0000000500007c0c */ /* 0x000fe2000bf26270 */
[----:B------:R4:W-:Y:S01]  /*6e570*/  @P3 STG.E desc[UR8][R10.64], R180 ;  /* 0x000000b40a003986 */ /* 0x0009e2000c101908 */
[----:B-1----:R-:W-:Y:S02]  /*6e580*/  IMAD.WIDE R12, R151, 0x4, R2 ;  /* 0x00000004970c7825 */ /* 0x002fe400078e0202 */
[----:B------:R-:W-:Y:S01]  /*6e590*/  ISETP.LT.AND P3, PT, R152, UR4, !P1 ;  /* 0x0000000498007c0c */ /* 0x000fe2000cf61270 */
[----:B------:R-:W-:Y:S02]  /*6e5a0*/  ULDC UR5, c[0x0][0x22c] ;  /* 0x00008b0000057ab9 */ /* 0x000fe40000000800 */
[----:B------:R1:W-:Y:S04]  /*6e5b0*/  @P2 STG.E desc[UR8][R12.64], R176 ;  /* 0x000000b00c002986 */ /* 0x0003e8000c101908 */
[----:B------:R1:W-:Y:S01]  /*6e5c0*/  @P0 STG.E desc[UR8][R14.64], R172 ;  /* 0x000000ac0e000986 */ /* 0x0003e2000c101908 */
[----:B------:R-:W-:-:S03]  /*6e5d0*/  ISETP.LT.AND P2, PT, R154, UR4, !P1 ;  /* 0x000000049a007c0c */ /* 0x000fc6000cf41270 */
[----:B------:R1:W-:Y:S01]  /*6e5e0*/  @P4 STG.E desc[UR8][R16.64], R168 ;  /* 0x000000a810004986 */ /* 0x0003e2000c101908 */
[----:B------:R-:W-:Y:S01]  /*6e5f0*/  ISETP.LT.AND P4, PT, R23, UR4, !P1 ;  /* 0x0000000417007c0c */ /* 0x000fe2000cf81270 */
[----:B----4-:R-:W-:Y:S01]  /*6e600*/  IMAD.WIDE R10, R151, 0x4, R8 ;  /* 0x00000004970a7825 */ /* 0x010fe200078e0208 */
[----:B------:R-:W-:-:S03]  /*6e610*/  ISETP.LT.AND P1, PT, R153, UR4, !P1 ;  /* 0x0000000499007c0c */ /* 0x000fc6000cf21270 */
[----:B------:R-:W-:Y:S01]  /*6e620*/  VIADD R0, R22, 0xdb ;  /* 0x000000db16007836 */ /* 0x000fe20000000000 */
[----:B------:R4:W-:Y:S01]  /*6e630*/  @P6 STG.E desc[UR8][R10.64], R164 ;  /* 0x000000a40a006986 */ /* 0x0009e2000c101908 */
[----:B-1----:R-:W-:-:S04]  /*6e640*/  IMAD.WIDE R12, R149, 0x4, R2 ;  /* 0x00000004950c7825 */ /* 0x002fc800078e0202 */
[----:B------:R-:W-:Y:S01]  /*6e650*/  IMAD.WIDE R14, R149, 0x4, R4 ;  /* 0x00000004950e7825 */ /* 0x000fe200078e0204 */
[----:B------:R-:W-:-:S03]  /*6e660*/  ISETP.GE.AND P5, PT, R0, UR5, PT ;  /* 0x0000000500007c0c */ /* 0x000fc6000bfa6270 */
[----:B------:R-:W-:-:S04]  /*6e670*/  IMAD.WIDE R16, R149, 0x4, R6 ;  /* 0x0000000495107825 */ /* 0x000fc800078e0206 */
[----:B----4-:R-:W-:Y:S01]  /*6e680*/  IMAD.WIDE R10, R149, 0x4, R8 ;  /* 0x00000004950a7825 */ /* 0x010fe200078e0208 */
[----:B------:R-:W-:Y:S01]  /*6e690*/  @P4 STG.E desc[UR8][R12.64], R193 ;  /* 0x000000c10c004986 */ /* 0x000fe2000c101908 */
[----:B------:R-:W-:-:S03]  /*6e6a0*/  ULDC UR5, c[0x0][0x22c] ;  /* 0x00008b0000057ab9 */ /* 0x000fc60000000800 */
[----:B------:R-:W4:Y:S01]  /*6e6b0*/  LDL.LU R149, [R1+0x13d0] ;  /* 0x0013d00001957983 */ /* 0x000f220000300800 */
[----:B------:R-:W-:-:S03]  /*6e6c0*/  ISETP.LT.AND P4, PT, R152, UR4, !P5 ;  /* 0x0000000498007c0c */ /* 0x000fc6000ef81270 */
[----:B------:R1:W-:Y:S01]  /*6e6d0*/  @P3 STG.E desc[UR8][R14.64], R189 ;  /* 0x000000bd0e003986 */ /* 0x0003e2000c101908 */
[----:B------:R-:W-:-:S03]  /*6e6e0*/  ISETP.LT.AND P3, PT, R154, UR4, !P5 ;  /* 0x000000049a007c0c */ /* 0x000fc6000ef61270 */
[----:B------:R-:W-:Y:S01]  /*6e6f0*/  @P2 STG.E desc[UR8][R16.64], R185 ;  /* 0x000000b910002986 */ /* 0x000fe2000c101908 */
[----:B------:R-:W-:-:S03]  /*6e700*/  ISETP.LT.AND P2, PT, R23, UR4, !P5 ;  /* 0x0000000417007c0c */ /* 0x000fc6000ef41270 */
[----:B------:R1:W-:Y:S01]  /*6e710*/  @P1 STG.E desc[UR8][R10.64], R181 ;  /* 0x000000b50a001986 */ /* 0x0003e2000c101908 */
[----:B------:R-:W-:Y:S01]  /*6e720*/  ISETP.LT.AND P1, PT, R153, UR4, !P5 ;  /* 0x0000000499007c0c */ /* 0x000fe2000ef21270 */
[----:B---3--:R-:W-:-:S04]  /*6e730*/  IMAD.WIDE R18, R150, 0x4, R2 ;  /* 0x0000000496127825 */ /* 0x008fc800078e0202 */
[----:B-1----:R-:W-:-:S04]  /*6e740*/  IMAD.WIDE R14, R150, 0x4, R4 ;  /* 0x00000004960e7825 */ /* 0x002fc800078e0204 */
[----:B------:R-:W-:-:S04]  /*6e750*/  IMAD.WIDE R12, R150, 0x4, R6 ;  /* 0x00000004960c7825 */ /* 0x000fc800078e0206 */
[----:B------:R-:W-:Y:S02]  /*6e760*/  IMAD.WIDE R10, R150, 0x4, R8 ;  /* 0x00000004960a7825 */ /* 0x000fe400078e0208 */
[----:B------:R-:W3:Y:S04]  /*6e770*/  LDL.LU R150, [R1+0x13c0] ;  /* 0x0013c00001967983 */ /* 0x000ee80000300800 */
[----:B------:R-:W-:Y:S04]  /*6e780*/  @P2 STG.E desc[UR8][R18.64], R177 ;  /* 0x000000b112002986 */ /* 0x000fe8000c101908 */
[----:B------:R1:W-:Y:S04]  /*6e790*/  @P4 STG.E desc[UR8][R14.64], R173 ;  /* 0x000000ad0e004986 */ /* 0x0003e8000c101908 */
[----:B------:R-:W-:Y:S04]  /*6e7a0*/  @P3 STG.E desc[UR8][R12.64], R169 ;  /* 0x000000a90c003986 */ /* 0x000fe8000c101908 */
[----:B------:R1:W-:Y:S01]  /*6e7b0*/  @P1 STG.E desc[UR8][R10.64], R165 ;  /* 0x000000a50a001986 */ /* 0x0003e2000c101908 */
[----:B--2---:R-:W-:-:S04]  /*6e7c0*/  IMAD.WIDE R16, R148, 0x4, R2 ;  /* 0x0000000494107825 */ /* 0x004fc800078e0202 */
[----:B-1----:R-:W-:-:S04]  /*6e7d0*/  IMAD.WIDE R14, R148, 0x4, R4 ;  /* 0x00000004940e7825 */ /* 0x002fc800078e0204 */
[----:B------:R-:W-:-:S04]  /*6e7e0*/  IMAD.WIDE R10, R148, 0x4, R6 ;  /* 0x00000004940a7825 */ /* 0x000fc800078e0206 */
[----:B------:R-:W-:Y:S02]  /*6e7f0*/  IMAD.WIDE R12, R148, 0x4, R8 ;  /* 0x00000004940c7825 */ /* 0x000fe400078e0208 */
[----:B------:R-:W2:Y:S02]  /*6e800*/  LDL.LU R148, [R1+0x13b8] ;  /* 0x0013b80001947983 */ /* 0x000ea40000300800 */
[----:B------:R-:W-:-:S05]  /*6e810*/  VIADD R0, R22, 0xdc ;  /* 0x000000dc16007836 */ /* 0x000fca0000000000 */
[----:B------:R-:W-:Y:S01]  /*6e820*/  ISETP.GE.AND P0, PT, R0, UR5, PT ;  /* 0x0000000500007c0c */ /* 0x000fe2000bf06270 */
[----:B------:R-:W-:Y:S01]  /*6e830*/  VIADD R0, R22, 0xdd ;  /* 0x000000dd16007836 */ /* 0x000fe20000000000 */
[----:B------:R-:W-:Y:S02]  /*6e840*/  ULDC UR5, c[0x0][0x22c] ;  /* 0x00008b0000057ab9 */ /* 0x000fe40000000800 */
[----:B------:R-:W-:Y:S02]  /*6e850*/  ISETP.LT.AND P6, PT, R23, UR4, !P0 ;  /* 0x0000000417007c0c */ /* 0x000fe4000c7c1270 */
[----:B------:R-:W-:Y:S01]  /*6e860*/  ISETP.GE.AND P5, PT, R0, UR5, PT ;  /* 0x0000000500007c0c */ /* 0x000fe2000bfa6270 */
[----:B------:R-:W-:Y:S01]  /*6e870*/  ULDC UR5, c[0x0][0x22c] ;  /* 0x00008b0000057ab9 */ /* 0x000fe20000000800 */
[----:B------:R-:W-:Y:S02]  /*6e880*/  ISETP.LT.AND P1, PT, R152, UR4, !P0 ;  /* 0x0000000498007c0c */ /* 0x000fe4000c721270 */
[----:B------:R-:W-:-:S02]  /*6e890*/  ISETP.LT.AND P3, PT, R154, UR4, !P0 ;  /* 0x000000049a007c0c */ /* 0x000fc4000c761270 */
[----:B------:R-:W-:Y:S02]  /*6e8a0*/  ISETP.LT.AND P0, PT, R153, UR4, !P0 ;  /* 0x0000000499007c0c */ /* 0x000fe4000c701270 */
[----:B------:R-:W-:-:S03]  /*6e8b0*/  ISETP.LT.AND P4, PT, R23, UR4, !P5 ;  /* 0x0000000417007c0c */ /* 0x000fc6000ef81270 */
[----:B------:R4:W-:Y:S01]  /*6e8c0*/  @P6 STG.E desc[UR8][R16.64], R194 ;  /* 0x000000c210006986 */ /* 0x0009e2000c101908 */
[----:B------:R-:W-:Y:S02]  /*6e8d0*/  ISETP.LT.AND P6, PT, R152, UR4, !P5 ;  /* 0x0000000498007c0c */ /* 0x000fe4000efc1270 */
[----:B------:R-:W-:Y:S01]  /*6e8e0*/  IADD3 R0, R22, 0xde, RZ ;  /* 0x000000de16007810 */ /* 0x000fe20007ffe0ff */
[----:B------:R1:W-:Y:S03]  /*6e8f0*/  @P1 STG.E desc[UR8][R14.64], R190 ;  /* 0x000000be0e001986 */ /* 0x0003e6000c101908 */
[----:B------:R-:W-:Y:S01]  /*6e900*/  ISETP.GE.AND P2, PT, R0, UR5, PT ;  /* 0x0000000500007c0c */ /* 0x000fe2000bf46270 */
[----:B------:R3:W-:Y:S01]  /*6e910*/  @P3 STG.E desc[UR8][R10.64], R186 ;  /* 0x000000ba0a003986 */ /* 0x0007e2000c101908 */
[----:B------:R-:W-:Y:S01]  /*6e920*/  VIADD R25, R22, 0xdf ;  /* 0x000000df16197836 */ /* 0x000fe20000000000 */
[----:B------:R-:W-:-:S02]  /*6e930*/  ULDC UR5, c[0x0][0x22c] ;  /* 0x00008b0000057ab9 */ /* 0x000fc40000000800 */
[----:B------:R3:W-:Y:S01]  /*6e940*/  @P0 STG.E desc[UR8][R12.64], R182 ;  /* 0x000000b60c000986 */ /* 0x0007e2000c101908 */
[----:B------:R-:W-:Y:S02]  /*6e950*/  ISETP.LT.AND P0, PT, R23, UR4, !P2 ;  /* 0x0000000417007c0c */ /* 0x000fe4000d701270 */
[----:B------:R-:W-:Y:S01]  /*6e960*/  ISETP.LT.AND P1, PT, R152, UR4, !P2 ;  /* 0x0000000498007c0c */ /* 0x000fe2000d721270 */
[----:B----4-:R-:W-:-:S04]  /*6e970*/  IMAD.WIDE R16, R149, 0x4, R2 ;  /* 0x0000000495107825 */ /* 0x010fc800078e0202 */
[C---:B------:R-:W-:Y:S01]  /*6e980*/  IMAD.WIDE R18, R149.reuse, 0x4, R4 ;  /* 0x0000000495127825 */ /* 0x040fe200078e0204 */
[----:B------:R4:W-:Y:S03]  /*6e990*/  @P4 STG.E desc[UR8][R16.64], R178 ;  /* 0x000000b210004986 */ /* 0x0009e6000c101908 */
[----:B------:R-:W-:-:S04]  /*6e9a0*/  IMAD.WIDE R20, R149, 0x4, R6 ;  /* 0x0000000495147825 */ /* 0x000fc800078e0206 */
[----:B-1----:R-:W-:Y:S02]  /*6e9b0*/  IMAD.WIDE R14, R149, 0x4, R8 ;  /* 0x00000004950e7825 */ /* 0x002fe400078e0208 */
[----:B------:R-:W2:Y:S01]  /*6e9c0*/  LDL.LU R149, [R1+0x13b4] ;  /* 0x0013b40001957983 */ /* 0x000ea20000300800 */
[C---:B------:R-:W-:Y:S02]  /*6e9d0*/  ISETP.LT.AND P4, PT, R154.reuse, UR4, !P5 ;  /* 0x000000049a007c0c */ /* 0x040fe4000ef81270 */
[----:B------:R-:W-:Y:S01]  /*6e9e0*/  ISETP.LT.AND P5, PT, R153, UR4, !P5 ;  /* 0x0000000499007c0c */ /* 0x000fe2000efa1270 */
[----:B------:R1:W-:Y:S01]  /*6e9f0*/  @P6 STG.E desc[UR8][R18.64], R174 ;  /* 0x000000ae12006986 */ /* 0x0003e2000c101908 */
[----:B------:R-:W-:-:S09]  /*6ea00*/  ISETP.LT.AND P6, PT, R154, UR4, !P2 ;  /* 0x000000049a007c0c */ /* 0x000fd2000d7c1270 */
[----:B------:R-:W-:Y:S04]  /*6ea10*/  @P4 STG.E desc[UR8][R20.64], R170 ;  /* 0x000000aa14004986 */ /* 0x000fe8000c101908 */
[----:B------:R2:W-:Y:S01]  /*6ea20*/  @P5 STG.E desc[UR8][R14.64], R166 ;  /* 0x000000a60e005986 */ /* 0x0005e2000c101908 */
[----:B---3--:R-:W-:-:S04]  /*6ea30*/  IMAD.WIDE R10, R150, 0x4, R2 ;  /* 0x00000004960a7825 */ /* 0x008fc800078e0202 */
[----:B------:R-:W-:-:S04]  /*6ea40*/  IMAD.WIDE R12, R150, 0x4, R4 ;  /* 0x00000004960c7825 */ /* 0x000fc800078e0204 */
[----:B----4-:R-:W-:-:S04]  /*6ea50*/  IMAD.WIDE R16, R150, 0x4, R6 ;  /* 0x0000000496107825 */ /* 0x010fc800078e0206 */
[----:B-1----:R-:W-:Y:S02]  /*6ea60*/  IMAD.WIDE R18, R150, 0x4, R8 ;  /* 0x0000000496127825 */ /* 0x002fe400078e0208 */
[----:B------:R-:W3:Y:S04]  /*6ea70*/  LDL.LU R150, [R1+0x13b0] ;  /* 0x0013b00001967983 */ /* 0x000ee80000300800 */
[----:B------:R1:W-:Y:S04]  /*6ea80*/  @P0 STG.E desc[UR8][R10.64], R195 ;  /* 0x000000c30a000986 */ /* 0x0003e8000c101908 */
[----:B------:R4:W-:Y:S04]  /*6ea90*/  @P1 STG.E desc[UR8][R12.64], R191 ;  /* 0x000000bf0c001986 */ /* 0x0009e8000c101908 */
[----:B------:R4:W-:Y:S01]  /*6eaa0*/  @P6 STG.E desc[UR8][R16.64], R187 ;  /* 0x000000bb10006986 */ /* 0x0009e2000c101908 */
[----:B--2---:R-:W-:-:S04]  /*6eab0*/  IMAD.WIDE R14, R148, 0x4, R2 ;  /* 0x00000004940e7825 */ /* 0x004fc800078e0202 */
[----:B-1----:R-:W-:-:S04]  /*6eac0*/  IMAD.WIDE R10, R148, 0x4, R4 ;  /* 0x00000004940a7825 */ /* 0x002fc800078e0204 */
[----:B----4-:R-:W-:-:S04]  /*6ead0*/  IMAD.WIDE R12, R148, 0x4, R6 ;  /* 0x00000004940c7825 */ /* 0x010fc800078e0206 */
[----:B------:R-:W-:Y:S02]  /*6eae0*/  IMAD.WIDE R16, R148, 0x4, R8 ;  /* 0x0000000494107825 */ /* 0x000fe400078e0208 */
[----:B------:R-:W2:Y:S01]  /*6eaf0*/  LDL.LU R148, [R1+0x13a8] ;  /* 0x0013a80001947983 */ /* 0x000ea20000300800 */
[----:B------:R-:W-:Y:S01]  /*6eb00*/  ISETP.GE.AND P3, PT, R25, UR5, PT ;  /* 0x0000000519007c0c */ /* 0x000fe2000bf66270 */
[----:B------:R-:W-:Y:S01]  /*6eb10*/  VIADD R0, R22, 0xe0 ;  /* 0x000000e016007836 */ /* 0x000fe20000000000 */
[----:B------:R-:W-:Y:S01]  /*6eb20*/  ISETP.LT.AND P2, PT, R153, UR4, !P2 ;  /* 0x0000000499007c0c */ /* 0x000fe2000d741270 */
[----:B------:R-:W-:Y:S01]  /*6eb30*/  ULDC UR5, c[0x0][0x22c] ;  /* 0x00008b0000057ab9 */ /* 0x000fe20000000800 */
[----:B------:R-:W-:Y:S01]  /*6eb40*/  ISETP.LT.AND P5, PT, R23, UR4, !P3 ;  /* 0x0000000417007c0c */ /* 0x000fe2000dfa1270 */
[----:B------:R-:W4:Y:S01]  /*6eb50*/  LDL.LU R151, [R1+0x13a4] ;  /* 0x0013a40001977983 */ /* 0x000f220000300800 */
[----:B------:R-:W-:Y:S02]  /*6eb60*/  ISETP.LT.AND P1, PT, R152, UR4, !P3 ;  /* 0x0000000498007c0c */ /* 0x000fe4000df21270 */
[----:B------:R-:W-:-:S02]  /*6eb70*/  ISETP.LT.AND P6, PT, R154, UR4, !P3 ;  /* 0x000000049a007c0c */ /* 0x000fc4000dfc1270 */
[----:B------:R-:W-:Y:S02]  /*6eb80*/  ISETP.GE.AND P4, PT, R0, UR5, PT ;  /* 0x0000000500007c0c */ /* 0x000fe4000bf86270 */
[----:B------:R-:W-:-:S03]  /*6eb90*/  ISETP.LT.AND P3, PT, R153, UR4, !P3 ;  /* 0x0000000499007c0c */ /* 0x000fc6000df61270 */
[----:B------:R-:W-:Y:S01]  /*6eba0*/  @P2 STG.E desc[UR8][R18.64], R183 ;  /* 0x000000b712002986 */ /* 0x000fe2000c101908 */
[----:B------:R-:W-:Y:S01]  /*6ebb0*/  VIADD R0, R22, 0xe1 ;  /* 0x000000e116007836 */ /* 0x000fe20000000000 */
[----:B------:R-:W-:Y:S02]  /*6ebc0*/  ULDC UR5, c[0x0][0x22c] ;  /* 0x00008b0000057ab9 */ /* 0x000fe40000000800 */
[----:B------:R1:W-:Y:S01]  /*6ebd0*/  @P5 STG.E desc[UR8][R14.64], R179 ;  /* 0x000000b30e005986 */ /* 0x0003e2000c101908 */
[----:B------:R-:W-:-:S03]  /*6ebe0*/  ISETP.LT.AND P5, PT, R23, UR4, !P4 ;  /* 0x0000000417007c0c */ /* 0x000fc6000e7a1270 */
[----:B------:R1:W-:Y:S01]  /*6ebf0*/  @P1 STG.E desc[UR8][R10.64], R175 ;  /* 0x000000af0a001986 */ /* 0x0003e2000c101908 */
[----:B------:R-:W-:-:S03]  /*6ec00*/  ISETP.LT.AND P1, PT, R152, UR4, !P4 ;  /* 0x0000000498007c0c */ /* 0x000fc6000e721270 */
[----:B------:R1:W-:Y:S01]  /*6ec10*/  @P6 STG.E desc[UR8][R12.64], R171 ;  /* 0x000000ab0c006986 */ /* 0x0003e2000c101908 */
[----:B------:R-:W-:Y:S02]  /*6ec20*/  ISETP.GE.AND P0, PT, R0, UR5, PT ;  /* 0x0000000500007c0c */ /* 0x000fe4000bf06270 */
[----:B------:R-:W-:Y:S01]  /*6ec30*/  ISETP.LT.AND P6, PT, R154, UR4, !P4 ;  /* 0x000000049a007c0c */ /* 0x000fe2000e7c1270 */
[----:B------:R3:W-:Y:S01]  /*6ec40*/  @P3 STG.E desc[UR8][R16.64], R167 ;  /* 0x000000a710003986 */ /* 0x0007e2000c101908 */
[----:B------:R-:W-:Y:S01]  /*6ec50*/  ISETP.LT.AND P4, PT, R153, UR4, !P4 ;  /* 0x0000000499007c0c */ /* 0x000fe2000e781270 */
[----:B-1----:R-:W-:-:S04]  /*6ec60*/  IMAD.WIDE R14, R149, 0x4, R2 ;  /* 0x00000004950e7825 */ /* 0x002fc800078e0202 */
[----:B------:R-:W-:-:S04]  /*6ec70*/  IMAD.WIDE R18, R149, 0x4, R4 ;  /* 0x0000000495127825 */ /* 0x000fc800078e0204 */
[----:B------:R-:W-:-:S04]  /*6ec80*/  IMAD.WIDE R10, R149, 0x4, R6 ;  /* 0x00000004950a7825 */ /* 0x000fc800078e0206 */
[----:B------:R-:W-:Y:S01]  /*6ec90*/  IMAD.WIDE R12, R149, 0x4, R8 ;  /* 0x00000004950c7825 */ /* 0x000fe200078e0208 */
[----:B------:R-:W-:Y:S01]  /*6eca0*/  ULDC UR5, c[0x0][0x22c] ;  /* 0x00008b0000057ab9 */ /* 0x000fe20000000800 */
[----:B------:R-:W4:Y:S01]  /*6ecb0*/  LDL.LU R149, [R1+0x13a0] ;  /* 0x0013a00001957983 */ /* 0x000f220000300800 */
[----:B------:R-:W-:-:S03]  /*6ecc0*/  ISETP.LT.AND P3, PT, R23, UR4, !P0 ;  /* 0x0000000417007c0c */ /* 0x000fc6000c761270 */
[----:B------:R1:W-:Y:S04]  /*6ecd0*/  @P5 STG.E desc[UR8][R14.64], R160 ;  /* 0x000000a00e005986 */ /* 0x0003e8000c101908 */
[----:B------:R1:W-:Y:S01]  /*6ece0*/  @P1 STG.E desc[UR8][R18.64], R156 ;  /* 0x0000009c12001986 */ /* 0x0003e2000c101908 */
[----:B------:R-:W-:-:S03]  /*6ecf0*/  ISETP.LT.AND P1, PT, R152, UR4, !P0 ;  /* 0x0000000498007c0c */ /* 0x000fc6000c721270 */
[----:B------:R2:W-:Y:S04]  /*6ed00*/  @P6 STG.E desc[UR8][R10.64], R132 ;  /* 0x000000840a006986 */ /* 0x0005e8000c101908 */
[----:B------:R2:W-:Y:S01]  /*6ed10*/  @P4 STG.E desc[UR8][R12.64], R28 ;  /* 0x0000001c0c004986 */ /* 0x0005e2000c101908 */
[----:B---3--:R-:W-:-:S04]  /*6ed20*/  IMAD.WIDE R16, R150, 0x4, R2 ;  /* 0x0000000496107825 */ /* 0x008fc800078e0202 */
[----:B-1----:R-:W-:-:S04]  /*6ed30*/  IMAD.WIDE R14, R150, 0x4, R4 ;  /* 0x00000004960e7825 */ /* 0x002fc800078e0204 */
[----:B------:R-:W-:-:S04]  /*6ed40*/  IMAD.WIDE R18, R150, 0x4, R6 ;  /* 0x0000000496127825 */ /* 0x000fc800078e0206 */
[----:B------:R-:W-:Y:S02]  /*6ed50*/  IMAD.WIDE R20, R150, 0x4, R8 ;  /* 0x0000000496147825 */ /* 0x000fe400078e0208 */
[----:B------:R-:W3:Y:S04]  /*6ed60*/  LDL.LU R150, [R1+0x1394] ;  /* 0x0013940001967983 */ /* 0x000ee80000300800 */
[----:B------:R-:W-:Y:S04]  /*6ed70*/  @P3 STG.E desc[UR8][R16.64], R32 ;  /* 0x0000002010003986 */ /* 0x000fe8000c101908 */
[----:B------:R1:W-:Y:S01]  /*6ed80*/  @P1 STG.E desc[UR8][R14.64], R36 ;  /* 0x000000240e001986 */ /* 0x0003e2000c101908 */
[----:B--2---:R-:W-:-:S04]  /*6ed90*/  IMAD.WIDE R10, R148, 0x4, R2 ;  /* 0x00000004940a7825 */ /* 0x004fc800078e0202 */
[----:B------:R-:W-:-:S04]  /*6eda0*/  IMAD.WIDE R12, R148, 0x4, R4 ;  /* 0x00000004940c7825 */ /* 0x000fc800078e0204 */
[----:B-1----:R-:W-:-:S04]  /*6edb0*/  IMAD.WIDE R14, R148, 0x4, R6 ;  /* 0x00000004940e7825 */ /* 0x002fc800078e0206 */
[----:B------:R-:W-:Y:S02]  /*6edc0*/  IMAD.WIDE R16, R148, 0x4, R8 ;  /* 0x0000000494107825 */ /* 0x000fe400078e0208 */
[----:B------:R-:W2:Y:S02]  /*6edd0*/  LDL.LU R148, [R1+0x1390] ;  /* 0x0013900001947983 */ /* 0x000ea40000300800 */
[----:B------:R-:W-:Y:S01]  /*6ede0*/  VIADD R0, R22, 0xe2 ;  /* 0x000000e216007836 */ /* 0x000fe20000000000 */
[----:B------:R-:W-:Y:S02]  /*6edf0*/  ISETP.LT.AND P4, PT, R154, UR4, !P0 ;  /* 0x000000049a007c0c */ /* 0x000fe4000c781270 */
[----:B------:R-:W-:Y:S02]  /*6ee00*/  ISETP.LT.AND P0, PT, R153, UR4, !P0 ;  /* 0x0000000499007c0c */ /* 0x000fe4000c701270 */
[----:B------:R-:W-:Y:S01]  /*6ee10*/  ISETP.GE.AND P2, PT, R0, UR5, PT ;  /* 0x0000000500007c0c */ /* 0x000fe2000bf46270 */
[----:B------:R-:W-:-:S03]  /*6ee20*/  ULDC UR5, c[0x0][0x22c] ;  /* 0x00008b0000057ab9 */ /* 0x000fc60000000800 */
[----:B------:R-:W-:Y:S02]  /*6ee30*/  ISETP.LT.AND P3, PT, R23, UR4, !P2 ;  /* 0x0000000417007c0c */ /* 0x000fe4000d761270 */
[----:B------:R-:W-:Y:S02]  /*6ee40*/  IADD3 R0, R22, 0xe3, RZ ;  /* 0x000000e316007810 */ /* 0x000fe40007ffe0ff */
[----:B------:R-:W-:Y:S01]  /*6ee50*/  ISETP.LT.AND P6, PT, R152, UR4, !P2 ;  /* 0x0000000498007c0c */ /* 0x000fe2000d7c1270 */
[----:B------:R4:W-:Y:S01]  /*6ee60*/  @P4 STG.E desc[UR8][R18.64], R56 ;  /* 0x0000003812004986 */ /* 0x0009e2000c101908 */
[----:B------:R-:W-:-:S03]  /*6ee70*/  ISETP.GE.AND P5, PT, R0, UR5, PT ;  /* 0x0000000500007c0c */ /* 0x000fc6000bfa6270 */
[----:B------:R1:W-:Y:S01]  /*6ee80*/  @P0 STG.E desc[UR8][R20.64], R52 ;  /* 0x0000003414000986 */ /* 0x0003e2000c101908 */
[----:B------:R-:W-:Y:S01]  /*6ee90*/  ISETP.LT.AND P0, PT, R154, UR4, !P2 ;  /* 0x000000049a007c0c */ /* 0x000fe2000d701270 */
[----:B------:R-:W-:Y:S01]  /*6eea0*/  VIADD R0, R22, 0xe4 ;  /* 0x000000e416007836 */ /* 0x000fe20000000000 */
[----:B------:R-:W-:Y:S01]  /*6eeb0*/  ISETP.LT.AND P2, PT, R153, UR4, !P2 ;  /* 0x0000000499007c0c */ /* 0x000fe2000d741270 */
[----:B------:R1:W-:Y:S01]  /*6eec0*/  @P3 STG.E desc[UR8][R10.64], R161 ;  /* 0x000000a10a003986 */ /* 0x0003e2000c101908 */
[----:B------:R-:W-:Y:S01]  /*6eed0*/  ISETP.LT.AND P3, PT, R23, UR4, !P5 ;  /* 0x0000000417007c0c */ /* 0x000fe2000ef61270 */
[----:B------:R-:W-:Y:S01]  /*6eee0*/  ULDC UR5, c[0x0][0x22c] ;  /* 0x00008b0000057ab9 */ /* 0x000fe20000000800 */
[----:B------:R-:W-:Y:S01]  /*6eef0*/  ISETP.LT.AND P4, PT, R152, UR4, !P5 ;  /* 0x0000000498007c0c */ /* 0x000fe2000ef81270 */
[----:B------:R1:W-:Y:S01]  /*6ef00*/  @P6 STG.E desc[UR8][R12.64], R157 ;  /* 0x0000009d0c006986 */ /* 0x0003e2000c101908 */
[C---:B----4-:R-:W-:Y:S01]  /*6ef10*/  IMAD.WIDE R18, R151.reuse, 0x4, R2 ;  /* 0x0000000497127825 */ /* 0x050fe200078e0202 */
[----:B------:R-:W-:Y:S01]  /*6ef20*/  ISETP.GE.AND P1, PT, R0, UR5, PT ;  /* 0x0000000500007c0c */ /* 0x000fe2000bf26270 */
[----:B------:R-:W-:Y:S01]  /*6ef30*/  ULDC UR5, c[0x0][0x22c] ;  /* 0x00008b0000057ab9 */ /* 0x000fe20000000800 */
[----:B------:R-:W-:Y:S01]  /*6ef40*/  ISETP.LT.AND P6, PT, R154, UR4, !P5 ;  /* 0x000000049a007c0c */ /* 0x000fe2000efc1270 */
[----:B-1----:R-:W-:Y:S01]  /*6ef50*/  IMAD.WIDE R20, R151, 0x4, R4 ;  /* 0x0000000497147825 */ /* 0x002fe200078e0204 */
[----:B------:R1:W-:Y:S01]  /*6ef60*/  @P0 STG.E desc[UR8][R14.64], R133 ;  /* 0x000000850e000986 */ /* 0x0003e2000c101908 */
[----:B------:R-:W-:-:S03]  /*6ef70*/  ISETP.LT.AND P5, PT, R153, UR4, !P5 ;  /* 0x0000000499007c0c */ /* 0x000fc6000efa1270 */
[----:B------:R4:W-:Y:S01]  /*6ef80*/  @P2 STG.E desc[UR8][R16.64], R29 ;  /* 0x0000001d10002986 */ /* 0x0009e2000c101908 */
[----:B------:R-:W-:-:S03]  /*6ef90*/  ISETP.LT.AND P2, PT, R23, UR4, !P1 ;  /* 0x0000000417007c0c */ /* 0x000fc6000cf41270 */
[----:B------:R4:W-:Y:S01]  /*6efa0*/  @P3 STG.E desc[UR8][R18.64], R33 ;  /* 0x0000002112003986 */ /* 0x0009e2000c101908 */
[----:B------:R-:W-:-:S03]  /*6efb0*/  ISETP.LT.AND P3, PT, R152, UR4, !P1 ;  /* 0x0000000498007c0c */ /* 0x000fc6000cf61270 */
[----:B------:R-:W-:Y:S01]  /*6efc0*/  @P4 STG.E desc[UR8][R20.64], R37 ;  /* 0x0000002514004986 */ /* 0x000fe2000c101908 */
[----:B------:R-:W-:Y:S01]  /*6efd0*/  ISETP.LT.AND P4, PT, R154, UR4, !P1 ;  /* 0x000000049a007c0c */ /* 0x000fe2000cf81270 */
[----:B------:R-:W-:-:S04]  /*6efe0*/  IMAD.WIDE R10, R151, 0x4, R6 ;  /* 0x00000004970a7825 */ /* 0x000fc800078e0206 */
[----:B------:R-:W-:Y:S02]  /*6eff0*/  VIADD R0, R22, 0xe5 ;  /* 0x000000e516007836 */ /* 0x000fe40000000000 */
[----:B------:R-:W-:Y:S01]  /*6f000*/  IMAD.WIDE R12, R151, 0x4, R8 ;  /* 0x00000004970c7825 */ /* 0x000fe200078e0208 */
[----:B------:R4:W-:Y:S03]  /*6f010*/  @P6 STG.E desc[UR8][R10.64], R57 ;  /* 0x000000390a006986 */ /* 0x0009e6000c101908 */
[----:B-1----:R-:W-:Y:S01]  /*6f020*/  IMAD.WIDE R14, R149, 0x4, R2 ;  /* 0x00000004950e7825 */ /* 0x002fe200078e0202 */
[----:B------:R-:W-:-:S03]  /*6f030*/  ISETP.GE.AND P0, PT, R0, UR5, PT ;  /* 0x0000000500007c0c */ /* 0x000fc6000bf06270 */
[C---:B----4-:R-:W-:Y:S01]  /*6f040*/  IMAD.WIDE R16, R149.reuse, 0x4, R4 ;  /* 0x0000000495107825 */ /* 0x050fe200078e0204 */
[----:B------:R1:W-:Y:S03]  /*6f050*/  @P5 STG.E desc[UR8][R12.64], R53 ;  /* 0x000000350c005986 */ /* 0x0003e6000c101908 */
[C---:B------:R-:W-:Y:S01]  /*6f060*/  IMAD.WIDE R18, R149.reuse, 0x4, R6 ;  /* 0x0000000495127825 */ /* 0x040fe200078e0206 */
[----:B------:R4:W-:Y:S03]  /*6f070*/  @P2 STG.E desc[UR8][R14.64], R162 ;  /* 0x000000a20e002986 */ /* 0x0009e6000c101908 */
[----:B------:R-:W-:Y:S01]  /*6f080*/  IMAD.WIDE R10, R149, 0x4, R8 ;  /* 0x00000004950a7825 */ /* 0x000fe200078e0208 */
[----:B------:R-:W-:Y:S01]  /*6f090*/  ISETP.LT.AND P1, PT, R153, UR4, !P1 ;  /* 0x0000000499007c0c */ /* 0x000fe2000cf21270 */
[----:B------:R-:W2:Y:S01]  /*6f0a0*/  LDL.LU R149, [R1+0x1388] ;  /* 0x0013880001957983 */ /* 0x000ea20000300800 */
[----:B------:R-:W-:Y:S01]  /*6f0b0*/  ISETP.LT.AND P2, PT, R23, UR4, !P0 ;  /* 0x0000000417007c0c */ /* 0x000fe2000c741270 */
[----:B---3--:R-:W-:-:S02]  /*6f0c0*/  IMAD.WIDE R20, R150, 0x4, R2 ;  /* 0x0000000496147825 */ /* 0x008fc400078e0202 */
[----:B------:R3:W-:Y:S01]  /*6f0d0*/  @P3 STG.E desc[UR8][R16.64], R158 ;  /* 0x0000009e10003986 */ /* 0x0007e2000c101908 */
[----:B------:R-:W-:-:S03]  /*6f0e0*/  ULDC UR5, c[0x0][0x22c] ;  /* 0x00008b0000057ab9 */ /* 0x000fc60000000800 */
[----:B------:R2:W-:Y:S01]  /*6f0f0*/  @P4 STG.E desc[UR8][R18.64], R134 ;  /* 0x0000008612004986 */ /* 0x0005e2000c101908 */
[----:B------:R-:W-:Y:S01]  /*6f100*/  ISETP.LT.AND P4, PT, R152, UR4, !P0 ;  /* 0x0000000498007c0c */ /* 0x000fe2000c781270 */
[----:B-1----:R-:W-:-:S04]  /*6f110*/  IMAD.WIDE R12, R150, 0x4, R4 ;  /* 0x00000004960c7825 */ /* 0x002fc800078e0204 */
[----:B----4-:R-:W-:-:S04]  /*6f120*/  IMAD.WIDE R14, R150, 0x4, R6 ;  /* 0x00000004960e7825 */ /* 0x010fc800078e0206 */
[----:B---3--:R-:W-:Y:S02]  /*6f130*/  IMAD.WIDE R16, R150, 0x4, R8 ;  /* 0x0000000496107825 */ /* 0x008fe400078e0208 */
        /* <DEDUP_REMOVED lines=9> */
[----:B------:R-:W-:Y:S02]  /*6f1d0*/  ISETP.LT.AND P5, PT, R154, UR4, !P0 ;  /* 0x000000049a007c0c */ /* 0x000fe4000c7a1270 */
[----:B------:R-:W-:Y:S01]  /*6f1e0*/  ISETP.LT.AND P0, PT, R153, UR4, !P0 ;  /* 0x0000000499007c0c */ /* 0x000fe2000c701270 */
[----:B------:R-:W-:Y:S01]  /*6f1f0*/  VIADD R0, R22, 0xe6 ;  /* 0x000000e616007836 */ /* 0x000fe20000000000 */
[----:B------:R-:W4:Y:S04]  /*6f200*/  LDL.LU R151, [R1+0x1378] ;  /* 0x0013780001977983 */ /* 0x000f280000300800 */
[----:B------:R-:W-:Y:S01]  /*6f210*/  ISETP.GE.AND P6, PT, R0, UR5, PT ;  /* 0x0000000500007c0c */ /* 0x000fe2000bfc6270 */
[----:B------:R-:W-:Y:S01]  /*6f220*/  VIADD R0, R22, 0xe7 ;  /* 0x000000e716007836 */ /* 0x000fe20000000000 */
[----:B------:R-:W-:-:S02]  /*6f230*/  ULDC UR5, c[0x0][0x22c] ;  /* 0x00008b0000057ab9 */ /* 0x000fc40000000800 */
[----:B------:R-:W-:Y:S01]  /*6f240*/  ISETP.LT.AND P3, PT, R23, UR4, !P6 ;  /* 0x0000000417007c0c */ /* 0x000fe2000f761270 */
[----:B------:R1:W-:Y:S01]  /*6f250*/  @P5 STG.E desc[UR8][R14.64], R58 ;  /* 0x0000003a0e005986 */ /* 0x0003e2000c101908 */
[----:B------:R-:W-:Y:S02]  /*6f260*/  ISETP.GE.AND P1, PT, R0, UR5, PT ;  /* 0x0000000500007c0c */ /* 0x000fe4000bf26270 */
[----:B------:R-:W-:Y:S01]  /*6f270*/  ISETP.LT.AND P2, PT, R152, UR4, !P6 ;  /* 0x0000000498007c0c */ /* 0x000fe2000f741270 */
[----:B------:R1:W-:Y:S01]  /*6f280*/  @P0 STG.E desc[UR8][R16.64], R54 ;  /* 0x0000003610000986 */ /* 0x0003e2000c101908 */
[----:B------:R-:W-:Y:S01]  /*6f290*/  ISETP.LT.AND P0, PT, R154, UR4, !P6 ;  /* 0x000000049a007c0c */ /* 0x000fe2000f701270 */
[----:B------:R-:W-:Y:S01]  /*6f2a0*/  VIADD R0, R22, 0xe8 ;  /* 0x000000e816007836 */ /* 0x000fe20000000000 */
[----:B------:R-:W-:Y:S01]  /*6f2b0*/  ISETP.LT.AND P6, PT, R153, UR4, !P6 ;  /* 0x0000000499007c0c */ /* 0x000fe2000f7c1270 */
[----:B------:R-:W-:Y:S01]  /*6f2c0*/  ULDC UR5, c[0x0][0x22c] ;  /* 0x00008b0000057ab9 */ /* 0x000fe20000000800 */
[----:B------:R-:W-:-:S02]  /*6f2d0*/  ISETP.LT.AND P5, PT, R23, UR4, !P1 ;  /* 0x0000000417007c0c */ /* 0x000fc4000cfa1270 */
[----:B------:R-:W-:Y:S01]  /*6f2e0*/  ISETP.LT.AND P4, PT, R152, UR4, !P1 ;  /* 0x0000000498007c0c */ /* 0x000fe2000cf81270 */
[----:B------:R-:W-:Y:S01]  /*6f2f0*/  @P3 STG.E desc[UR8][R18.64], R163 ;  /* 0x000000a312003986 */ /* 0x000fe2000c101908 */
[----:B------:R-:W-:-:S03]  /*6f300*/  ISETP.GE.AND P3, PT, R0, UR5, PT ;  /* 0x0000000500007c0c */ /* 0x000fc6000bf66270 */
[----:B------:R1:W-:Y:S04]  /*6f310*/  @P2 STG.E desc[UR8][R10.64], R159 ;  /* 0x0000009f0a002986 */ /* 0x0003e8000c101908 */
[----:B------:R-:W-:Y:S01]  /*6f320*/  @P0 STG.E desc[UR8][R20.64], R135 ;  /* 0x0000008714000986 */ /* 0x000fe2000c101908 */
[----:B------:R-:W-:Y:S02]  /*6f330*/  ISETP.LT.AND P0, PT, R154, UR4, !P1 ;  /* 0x000000049a007c0c */ /* 0x000fe4000cf01270 */
[----:B------:R-:W-:Y:S01]  /*6f340*/  ISETP.LT.AND P1, PT, R153, UR4, !P1 ;  /* 0x0000000499007c0c */ /* 0x000fe2000cf21270 */
[----:B------:R3:W-:Y:S01]  /*6f350*/  @P6 STG.E desc[UR8][R12.64], R31 ;  /* 0x0000001f0c006986 */ /* 0x0007e2000c101908 */
[----:B------:R-:W-:Y:S01]  /*6f360*/  ISETP.LT.AND P6, PT, R23, UR4, !P3 ;  /* 0x0000000417007c0c */ /* 0x000fe2000dfc1270 */
[----:B-1----:R-:W-:-:S04]  /*6f370*/  IMAD.WIDE R14, R149, 0x4, R2 ;  /* 0x00000004950e7825 */ /* 0x002fc800078e0202 */
[----:B------:R-:W-:Y:S01]  /*6f380*/  IMAD.WIDE R16, R149, 0x4, R4 ;  /* 0x0000000495107825 */ /* 0x000fe200078e0204 */
[----:B------:R1:W-:Y:S01]  /*6f390*/  @P5 STG.E desc[UR8][R14.64], R35 ;  /* 0x000000230e005986 */ /* 0x0003e2000c101908 */
[----:B------:R-:W-:-:S03]  /*6f3a0*/  ISETP.LT.AND P5, PT, R152, UR4, !P3 ;  /* 0x0000000498007c0c */ /* 0x000fc6000dfa1270 */
[----:B------:R1:W-:Y:S01]  /*6f3b0*/  @P4 STG.E desc[UR8][R16.64], R39 ;  /* 0x0000002710004986 */ /* 0x0003e2000c101908 */
[----:B------:R-:W-:-:S04]  /*6f3c0*/  IMAD.WIDE R10, R149, 0x4, R6 ;  /* 0x00000004950a7825 */ /* 0x000fc800078e0206 */
[----:B------:R-:W-:Y:S01]  /*6f3d0*/  IMAD.WIDE R18, R149, 0x4, R8 ;  /* 0x0000000495127825 */ /* 0x000fe200078e0208 */
[----:B------:R2:W-:Y:S04]  /*6f3e0*/  @P0 STG.E desc[UR8][R10.64], R59 ;  /* 0x0000003b0a000986 */ /* 0x0005e8000c101908 */
[----:B------:R2:W-:Y:S01]  /*6f3f0*/  @P1 STG.E desc[UR8][R18.64], R55 ;  /* 0x0000003712001986 */ /* 0x0005e2000c101908 */
[----:B---3--:R-:W-:-:S04]  /*6f400*/  IMAD.WIDE R12, R150, 0x4, R2 ;  /* 0x00000004960c7825 */ /* 0x008fc800078e0202 */
[----:B-1----:R-:W-:-:S04]  /*6f410*/  IMAD.WIDE R14, R150, 0x4, R4 ;  /* 0x00000004960e7825 */ /* 0x002fc800078e0204 */
[----:B------:R-:W-:-:S04]  /*6f420*/  IMAD.WIDE R16, R150, 0x4, R6 ;  /* 0x0000000496107825 */ /* 0x000fc800078e0206 */
[----:B------:R-:W-:Y:S02]  /*6f430*/  IMAD.WIDE R20, R150, 0x4, R8 ;  /* 0x0000000496147825 */ /* 0x000fe400078e0208 */
[----:B------:R-:W3:Y:S04]  /*6f440*/  LDL.LU R150, [R1+0x1374] ;  /* 0x0013740001967983 */ /* 0x000ee80000300800 */
[----:B------:R1:W-:Y:S04]  /*6f450*/  @P6 STG.E desc[UR8][R12.64], R48 ;  /* 0x000000300c006986 */ /* 0x0003e8000c101908 */
[----:B------:R4:W-:Y:S01]  /*6f460*/  @P5 STG.E desc[UR8][R14.64], R44 ;  /* 0x0000002c0e005986 */ /* 0x0009e2000c101908 */
[----:B--2---:R-:W-:-:S04]  /*6f470*/  IMAD.WIDE R10, R148, 0x4, R2 ;  /* 0x00000004940a7825 */ /* 0x004fc800078e0202 */
[----:B------:R-:W-:-:S04]  /*6f480*/  IMAD.WIDE R18, R148, 0x4, R4 ;  /* 0x0000000494127825 */ /* 0x000fc800078e0204 */
[----:B-1----:R-:W-:-:S04]  /*6f490*/  IMAD.WIDE R12, R148, 0x4, R6 ;  /* 0x00000004940c7825 */ /* 0x002fc800078e0206 */
[----:B----4-:R-:W-:Y:S02]  /*6f4a0*/  IMAD.WIDE R14, R148, 0x4, R8 ;  /* 0x00000004940e7825 */ /* 0x010fe400078e0208 */
[----:B------:R-:W2:Y:S01]  /*6f4b0*/  LDL.LU R148, [R1+0x1370] ;  /* 0x0013700001947983 */ /* 0x000ea20000300800 */
[----:B------:R-:W-:Y:S02]  /*6f4c0*/  IADD3 R25, R22, 0xe9, RZ ;  /* 0x000000e916197810 */ /* 0x000fe40007ffe0ff */
[----:B------:R-:W-:Y:S01]  /*6f4d0*/  ISETP.LT.AND P4, PT, R154, UR4, !P3 ;  /* 0x000000049a007c0c */ /* 0x000fe2000df81270 */
[----:B------:R-:W-:Y:S01]  /*6f4e0*/  VIADD R0, R22, 0xea ;  /* 0x000000ea16007836 */ /* 0x000fe20000000000 */
[----:B------:R-:W-:Y:S01]  /*6f4f0*/  ISETP.LT.AND P3, PT, R153, UR4, !P3 ;  /* 0x0000000499007c0c */ /* 0x000fe2000df61270 */
[----:B------:R-:W4:Y:S01]  /*6f500*/  LDL.LU R149, [R1+0x1364] ;  /* 0x0013640001957983 */ /* 0x000f220000300800 */
[----:B------:R-:W-:-:S04]  /*6f510*/  ISETP.GE.AND P2, PT, R25, UR5, PT ;  /* 0x0000000519007c0c */ /* 0x000fc8000bf46270 */
[----:B------:R-:W-:Y:S02]  /*6f520*/  ISETP.LT.AND P1, PT, R23, UR4, !P2 ;  /* 0x0000000417007c0c */ /* 0x000fe4000d721270 */
[----:B------:R-:W-:Y:S02]  /*6f530*/  ISETP.LT.AND P6, PT, R152, UR4, !P2 ;  /* 0x0000000498007c0c */ /* 0x000fe4000d7c1270 */
[----:B------:R-:W-:Y:S01]  /*6f540*/  ISETP.GE.AND P0, PT, R0, UR5, PT ;  /* 0x0000000500007c0c */ /* 0x000fe2000bf06270 */
[----:B------:R1:W-:Y:S04]  /*6f550*/  @P4 STG.E desc[UR8][R16.64], R60 ;  /* 0x0000003c10004986 */ /* 0x0003e8000c101908 */
[----:B------:R1:W-:Y:S01]  /*6f560*/  @P3 STG.E desc[UR8][R20.64], R40 ;  /* 0x0000002814003986 */ /* 0x0003e2000c101908 */
[----:B------:R-:W-:-:S02]  /*6f570*/  ISETP.LT.AND P3, PT, R154, UR4, !P2 ;  /* 0x000000049a007c0c */ /* 0x000fc4000d761270 */
[----:B------:R-:W-:Y:S02]  /*6f580*/  ISETP.LT.AND P2, PT, R153, UR4, !P2 ;  /* 0x0000000499007c0c */ /* 0x000fe4000d741270 */
[----:B------:R-:W-:Y:S01]  /*6f590*/  ISETP.LT.AND P4, PT, R23, UR4, !P0 ;  /* 0x0000000417007c0c */ /* 0x000fe2000c781270 */
[----:B------:R1:W-:Y:S01]  /*6f5a0*/  @P1 STG.E desc[UR8][R10.64], R64 ;  /* 0x000000400a001986 */ /* 0x0003e2000c101908 */
[----:B------:R-:W-:-:S03]  /*6f5b0*/  ISETP.LT.AND P5, PT, R152, UR4, !P0 ;  /* 0x0000000498007c0c */ /* 0x000fc6000c7a1270 */
[----:B------:R-:W-:Y:S01]  /*6f5c0*/  @P6 STG.E desc[UR8][R18.64], R68 ;  /* 0x0000004412006986 */ /* 0x000fe2000c101908 */
[----:B------:R-:W-:Y:S01]  /*6f5d0*/  ISETP.LT.AND P6, PT, R154, UR4, !P0 ;  /* 0x000000049a007c0c */ /* 0x000fe2000c7c1270 */
[----:B------:R-:W-:Y:S02]  /*6f5e0*/  VIADD R0, R22, 0xeb ;  /* 0x000000eb16007836 */ /* 0x000fe40000000000 */
[C---:B-1----:R-:W-:Y:S01]  /*6f5f0*/  IMAD.WIDE R16, R151.reuse, 0x4, R2 ;  /* 0x0000000497107825 */ /* 0x042fe200078e0202 */
[----:B------:R1:W-:Y:S03]  /*6f600*/  @P3 STG.E desc[UR8][R12.64], R84 ;  /* 0x000000540c003986 */ /* 0x0003e6000c101908 */
[C---:B------:R-:W-:Y:S01]  /*6f610*/  IMAD.WIDE R20, R151.reuse, 0x4, R4 ;  /* 0x0000000497147825 */ /* 0x040fe200078e0204 */
[----:B------:R-:W-:Y:S01]  /*6f620*/  ISETP.GE.AND P1, PT, R0, UR5, PT ;  /* 0x0000000500007c0c */ /* 0x000fe2000bf26270 */
[----:B------:R3:W-:Y:S02]  /*6f630*/  @P2 STG.E desc[UR8][R14.64], R88 ;  /* 0x000000580e002986 */ /* 0x0007e4000c101908 */
[----:B------:R-:W-:Y:S01]  /*6f640*/  IMAD.WIDE R10, R151, 0x4, R6 ;  /* 0x00000004970a7825 */ /* 0x000fe200078e0206 */
[----:B------:R-:W-:Y:S01]  /*6f650*/  ISETP.LT.AND P0, PT, R153, UR4, !P0 ;  /* 0x0000000499007c0c */ /* 0x000fe2000c701270 */
[----:B------:R3:W-:Y:S01]  /*6f660*/  @P4 STG.E desc[UR8][R16.64], R49 ;  /* 0x0000003110004986 */ /* 0x0007e2000c101908 */
[----:B------:R-:W-:-:S03]  /*6f670*/  ISETP.LT.AND P3, PT, R152, UR4, !P1 ;  /* 0x0000000498007c0c */ /* 0x000fc6000cf61270 */
[----:B------:R-:W-:Y:S01]  /*6f680*/  @P5 STG.E desc[UR8][R20.64], R45 ;  /* 0x0000002d14005986 */ /* 0x000fe2000c101908 */
[----:B------:R-:W-:-:S03]  /*6f690*/  ISETP.LT.AND P5, PT, R23, UR4, !P1 ;  /* 0x0000000417007c0c */ /* 0x000fc6000cfa1270 */
[----:B------:R3:W-:Y:S01]  /*6f6a0*/  @P6 STG.E desc[UR8][R10.64], R61 ;  /* 0x0000003d0a006986 */ /* 0x0007e2000c101908 */
[----:B-1----:R-:W-:-:S05]  /*6f6b0*/  IMAD.WIDE R12, R151, 0x4, R8 ;  /* 0x00000004970c7825 */ /* 0x002fca00078e0208 */
[----:B------:R1:W-:Y:S01]  /*6f6c0*/  @P0 STG.E desc[UR8][R12.64], R41 ;  /* 0x000000290c000986 */ /* 0x0003e2000c101908 */
[----:B---3--:R-:W-:-:S04]  /*6f6d0*/  IMAD.WIDE R14, R150, 0x4, R2 ;  /* 0x00000004960e7825 */ /* 0x008fc800078e0202 */
[----:B------:R-:W-:-:S04]  /*6f6e0*/  IMAD.WIDE R16, R150, 0x4, R4 ;  /* 0x0000000496107825 */ /* 0x000fc800078e0204 */
[----:B------:R-:W-:-:S04]  /*6f6f0*/  IMAD.WIDE R18, R150, 0x4, R6 ;  /* 0x0000000496127825 */ /* 0x000fc800078e0206 */
[----:B------:R-:W-:Y:S02]  /*6f700*/  IMAD.WIDE R10, R150, 0x4, R8 ;  /* 0x00000004960a7825 */ /* 0x000fe400078e0208 */
[----:B------:R-:W3:Y:S04]  /*6f710*/  LDL.LU R150, [R1+0x1360] ;  /* 0x0013600001967983 */ /* 0x000ee80000300800 */
[----:B------:R1:W-:Y:S04]  /*6f720*/  @P5 STG.E desc[UR8][R14.64], R65 ;  /* 0x000000410e005986 */ /* 0x0003e8000c101908 */
[----:B------:R4:W-:Y:S01]  /*6f730*/  @P3 STG.E desc[UR8][R16.64], R69 ;  /* 0x0000004510003986 */ /* 0x0009e2000c101908 */
[----:B--2---:R-:W-:-:S04]  /*6f740*/  IMAD.WIDE R20, R148, 0x4, R2 ;  /* 0x0000000494147825 */ /* 0x004fc800078e0202 */
[----:B-1----:R-:W-:-:S04]  /*6f750*/  IMAD.WIDE R12, R148, 0x4, R4 ;  /* 0x00000004940c7825 */ /* 0x002fc800078e0204 */
[----:B------:R-:W-:-:S04]  /*6f760*/  IMAD.WIDE R14, R148, 0x4, R6 ;  /* 0x00000004940e7825 */ /* 0x000fc800078e0206 */
[----:B----4-:R-:W-:Y:S02]  /*6f770*/  IMAD.WIDE R16, R148, 0x4, R8 ;  /* 0x0000000494107825 */ /* 0x010fe400078e0208 */
[----:B------:R-:W2:Y:S01]  /*6f780*/  LDL.LU R148, [R1+0x1358] ;  /* 0x0013580001947983 */ /* 0x000ea20000300800 */
[----:B------:R-:W-:Y:S01]  /*6f790*/  ISETP.LT.AND P4, PT, R154, UR4, !P1 ;  /* 0x000000049a007c0c */ /* 0x000fe2000cf81270 */
[----:B------:R-:W-:Y:S01]  /*6f7a0*/  VIADD R25, R22, 0xec ;  /* 0x000000ec16197836 */ /* 0x000fe20000000000 */
[----:B------:R-:W-:-:S04]  /*6f7b0*/  ISETP.LT.AND P1, PT, R153, UR4, !P1 ;  /* 0x0000000499007c0c */ /* 0x000fc8000cf21270 */
[----:B------:R-:W-:Y:S02]  /*6f7c0*/  ISETP.GE.AND P2, PT, R25, UR5, PT ;  /* 0x0000000519007c0c */ /* 0x000fe4000bf46270 */
[----:B------:R-:W-:Y:S01]  /*6f7d0*/  IADD3 R0, R22, 0xed, RZ ;  /* 0x000000ed16007810 */ /* 0x000fe20007ffe0ff */
[----:B------:R-:W1:Y:S01]  /*6f7e0*/  LDS.128 R24, [R24] ;  /* 0x0000000018187984 */ /* 0x000e620000000c00 */
[----:B------:R-:W-:Y:S02]  /*6f7f0*/  ISETP.LT.AND P0, PT, R23, UR4, !P2 ;  /* 0x0000000417007c0c */ /* 0x000fe4000d701270 */
[----:B------:R-:W-:Y:S01]  /*6f800*/  ISETP.LT.AND P5, PT, R152, UR4, !P2 ;  /* 0x0000000498007c0c */ /* 0x000fe2000d7a1270 */
[----:B------:R4:W-:Y:S01]  /*6f810*/  @P4 STG.E desc[UR8][R18.64], R85 ;  /* 0x0000005512004986 */ /* 0x0009e2000c101908 */
[----:B------:R-:W-:Y:S02]  /*6f820*/  ISETP.LT.AND P4, PT, R154, UR4, !P2 ;  /* 0x000000049a007c0c */ /* 0x000fe4000d781270 */
[----:B------:R-:W-:Y:S01]  /*6f830*/  ISETP.LT.AND P2, PT, R153, UR4, !P2 ;  /* 0x0000000499007c0c */ /* 0x000fe2000d741270 */
[----:B------:R4:W-:Y:S01]  /*6f840*/  @P1 STG.E desc[UR8][R10.64], R89 ;  /* 0x000000590a001986 */ /* 0x0009e2000c101908 */
[----:B------:R-:W-:-:S05]  /*6f850*/  ISETP.GE.AND P6, PT, R0, UR5, PT ;  /* 0x0000000500007c0c */ /* 0x000fca000bfc6270 */
[----:B------:R-:W-:Y:S01]  /*6f860*/  @P0 STG.E desc[UR8][R20.64], R50 ;  /* 0x0000003214000986 */ /* 0x000fe2000c101908 */
[----:B------:R-:W-:-:S03]  /*6f870*/  ISETP.LT.AND P3, PT, R23, UR4, !P6 ;  /* 0x0000000417007c0c */ /* 0x000fc6000f761270 */
[----:B------:R4:W-:Y:S01]  /*6f880*/  @P5 STG.E desc[UR8][R12.64], R46 ;  /* 0x0000002e0c005986 */ /* 0x0009e2000c101908 */
[----:B------:R-:W-:-:S03]  /*6f890*/  ISETP.LT.AND P0, PT, R152, UR4, !P6 ;  /* 0x0000000498007c0c */ /* 0x000fc6000f701270 */
[----:B------:R1:W-:Y:S01]  /*6f8a0*/  @P4 STG.E desc[UR8][R14.64], R62 ;  /* 0x0000003e0e004986 */ /* 0x0003e2000c101908 */
[----:B----4-:R-:W-:-:S03]  /*6f8b0*/  IMAD.WIDE R18, R149, 0x4, R2 ;  /* 0x0000000495127825 */ /* 0x010fc600078e0202 */
[----:B------:R3:W-:Y:S01]  /*6f8c0*/  @P2 STG.E desc[UR8][R16.64], R42 ;  /* 0x0000002a10002986 */ /* 0x0007e2000c101908 */
[----:B------:R-:W-:Y:S01]  /*6f8d0*/  ISETP.LT.AND P2, PT, R154, UR4, !P6 ;  /* 0x000000049a007c0c */ /* 0x000fe2000f741270 */
[----:B------:R-:W-:-:S04]  /*6f8e0*/  IMAD.WIDE R10, R149, 0x4, R4 ;  /* 0x00000004950a7825 */ /* 0x000fc800078e0204 */
[----:B------:R-:W-:-:S04]  /*6f8f0*/  IMAD.WIDE R12, R149, 0x4, R6 ;  /* 0x00000004950c7825 */ /* 0x000fc800078e0206 */
[----:B-1----:R-:W-:Y:S02]  /*6f900*/  IMAD.WIDE R14, R149, 0x4, R8 ;  /* 0x00000004950e7825 */ /* 0x002fe400078e0208 */
[----:B------:R-:W4:Y:S02]  /*6f910*/  LDL.LU R149, [R1+0x1354] ;  /* 0x0013540001957983 */ /* 0x000f240000300800 */
[----:B------:R-:W-:Y:S01]  /*6f920*/  VIADD R0, R22, 0xee ;  /* 0x000000ee16007836 */ /* 0x000fe20000000000 */
[----:B------:R-:W-:-:S04]  /*6f930*/  ISETP.LT.AND P6, PT, R153, UR4, !P6 ;  /* 0x0000000499007c0c */ /* 0x000fc8000f7c1270 */
[----:B------:R-:W-:Y:S01]  /*6f940*/  ISETP.GE.AND P1, PT, R0, UR5, PT ;  /* 0x0000000500007c0c */ /* 0x000fe2000bf26270 */
[----:B------:R1:W-:Y:S03]  /*6f950*/  @P3 STG.E desc[UR8][R18.64], R66 ;  /* 0x0000004212003986 */ /* 0x0003e6000c101908 */
[----:B------:R-:W-:Y:S01]  /*6f960*/  ISETP.LT.AND P5, PT, R23, UR4, !P1 ;  /* 0x0000000417007c0c */ /* 0x000fe2000cfa1270 */
[----:B------:R1:W-:Y:S01]  /*6f970*/  @P0 STG.E desc[UR8][R10.64], R70 ;  /* 0x000000460a000986 */ /* 0x0003e2000c101908 */
[----:B------:R-:W-:-:S03]  /*6f980*/  ISETP.LT.AND P4, PT, R152, UR4, !P1 ;  /* 0x0000000498007c0c */ /* 0x000fc6000cf81270 */
[----:B------:R1:W-:Y:S01]  /*6f990*/  @P2 STG.E desc[UR8][R12.64], R86 ;  /* 0x000000560c002986 */ /* 0x0003e2000c101908 */
[----:B------:R-:W-:-:S03]  /*6f9a0*/  VIADD R20, R22, 0xef ;  /* 0x000000ef16147836 */ /* 0x000fc60000000000 */
[----:B------:R2:W-:Y:S02]  /*6f9b0*/  @P6 STG.E desc[UR8][R14.64], R90 ;  /* 0x0000005a0e006986 */ /* 0x0005e4000c101908 */
[----:B------:R-:W-:Y:S01]  /*6f9c0*/  ISETP.GE.AND P3, PT, R20, UR5, PT ;  /* 0x0000000514007c0c */ /* 0x000fe2000bf66270 */
        /* <DEDUP_REMOVED lines=10> */
[----:B------:R-:W-:Y:S02]  /*6fa70*/  IMAD.WIDE R18, R148, 0x4, R8 ;  /* 0x0000000494127825 */ /* 0x000fe400078e0208 */
[----:B------:R-:W2:Y:S01]  /*6fa80*/  LDL.LU R148, [R1+0x1348] ;  /* 0x0013480001947983 */ /* 0x000ea20000300800 */
[----:B------:R-:W-:Y:S02]  /*6fa90*/  ISETP.LT.AND P2, PT, R154, UR4, !P1 ;  /* 0x000000049a007c0c */ /* 0x000fe4000cf41270 */
[----:B------:R-:W-:Y:S02]  /*6faa0*/  ISETP.LT.AND P1, PT, R153, UR4, !P1 ;  /* 0x0000000499007c0c */ /* 0x000fe4000cf21270 */
[----:B------:R-:W-:Y:S02]  /*6fab0*/  ISETP.LT.AND P6, PT, R23, UR4, !P3 ;  /* 0x0000000417007c0c */ /* 0x000fe4000dfc1270 */
[----:B------:R-:W-:Y:S01]  /*6fac0*/  ISETP.LT.AND P5, PT, R152, UR4, !P3 ;  /* 0x0000000498007c0c */ /* 0x000fe2000dfa1270 */
[----:B------:R-:W-:Y:S01]  /*6fad0*/  VIADD R0, R22, 0xf0 ;  /* 0x000000f016007836 */ /* 0x000fe20000000000 */
[----:B------:R-:W-:-:S04]  /*6fae0*/  ISETP.LT.AND P4, PT, R154, UR4, !P3 ;  /* 0x000000049a007c0c */ /* 0x000fc8000df81270 */
[----:B------:R-:W-:Y:S01]  /*6faf0*/  ISETP.GE.AND P0, PT, R0, UR5, PT ;  /* 0x0000000500007c0c */ /* 0x000fe2000bf06270 */
[----:B------:R4:W-:Y:S01]  /*6fb00*/  @P2 STG.E desc[UR8][R10.64], R63 ;  /* 0x0000003f0a002986 */ /* 0x0009e2000c101908 */
[----:B------:R-:W-:-:S03]  /*6fb10*/  ISETP.LT.AND P3, PT, R153, UR4, !P3 ;  /* 0x0000000499007c0c */ /* 0x000fc6000df61270 */
[----:B------:R1:W-:Y:S01]  /*6fb20*/  @P1 STG.E desc[UR8][R12.64], R43 ;  /* 0x0000002b0c001986 */ /* 0x0003e2000c101908 */
[----:B------:R-:W-:-:S03]  /*6fb30*/  ISETP.LT.AND P1, PT, R23, UR4, !P0 ;  /* 0x0000000417007c0c */ /* 0x000fc6000c721270 */
[----:B------:R1:W-:Y:S04]  /*6fb40*/  @P6 STG.E desc[UR8][R20.64], R67 ;  /* 0x0000004314006986 */ /* 0x0003e8000c101908 */
[----:B------:R1:W-:Y:S01]  /*6fb50*/  @P5 STG.E desc[UR8][R14.64], R71 ;  /* 0x000000470e005986 */ /* 0x0003e2000c101908 */
[----:B------:R-:W-:Y:S01]  /*6fb60*/  ISETP.LT.AND P5, PT, R152, UR4, !P0 ;  /* 0x0000000498007c0c */ /* 0x000fe2000c7a1270 */
[----:B------:R-:W-:Y:S02]  /*6fb70*/  VIADD R0, R22, 0xf1 ;  /* 0x000000f116007836 */ /* 0x000fe40000000000 */
[----:B----4-:R-:W-:-:S04]  /*6fb80*/  IMAD.WIDE R10, R149, 0x4, R2 ;  /* 0x00000004950a7825 */ /* 0x010fc800078e0202 */
[----:B-1----:R-:W-:-:S04]  /*6fb90*/  IMAD.WIDE R12, R149, 0x4, R4 ;  /* 0x00000004950c7825 */ /* 0x002fc800078e0204 */
[----:B------:R-:W-:-:S04]  /*6fba0*/  IMAD.WIDE R20, R149, 0x4, R6 ;  /* 0x0000000495147825 */ /* 0x000fc800078e0206 */
[----:B------:R-:W-:Y:S02]  /*6fbb0*/  IMAD.WIDE R14, R149, 0x4, R8 ;  /* 0x00000004950e7825 */ /* 0x000fe400078e0208 */
[----:B------:R-:W4:Y:S01]  /*6fbc0*/  LDL.LU R149, [R1+0x1344] ;  /* 0x0013440001957983 */ /* 0x000f220000300800 */
[----:B------:R-:W-:Y:S02]  /*6fbd0*/  ISETP.GE.AND P2, PT, R0, UR5, PT ;  /* 0x0000000500007c0c */ /* 0x000fe4000bf46270 */
[----:B------:R-:W-:Y:S01]  /*6fbe0*/  ISETP.LT.AND P6, PT, R154, UR4, !P0 ;  /* 0x000000049a007c0c */ /* 0x000fe2000c7c1270 */
[----:B------:R3:W-:Y:S01]  /*6fbf0*/  @P4 STG.E desc[UR8][R16.64], R87 ;  /* 0x0000005710004986 */ /* 0x0007e2000c101908 */
[----:B------:R-:W-:-:S03]  /*6fc00*/  ISETP.LT.AND P0, PT, R153, UR4, !P0 ;  /* 0x0000000499007c0c */ /* 0x000fc6000c701270 */
[----:B------:R1:W-:Y:S01]  /*6fc10*/  @P3 STG.E desc[UR8][R18.64], R91 ;  /* 0x0000005b12003986 */ /* 0x0003e2000c101908 */
[----:B------:R-:W-:Y:S02]  /*6fc20*/  ISETP.LT.AND P3, PT, R23, UR4, !P2 ;  /* 0x0000000417007c0c */ /* 0x000fe4000d761270 */
[----:B------:R-:W-:Y:S01]  /*6fc30*/  ISETP.LT.AND P4, PT, R152, UR4, !P2 ;  /* 0x0000000498007c0c */ /* 0x000fe2000d781270 */
        /* <DEDUP_REMOVED lines=11> */
[----:B------:R-:W-:Y:S04]  /*6fcf0*/  @P4 STG.E desc[UR8][R18.64], R100 ;  /* 0x0000006412004986 */ /* 0x000fe8000c101908 */
[----:B------:R1:W-:Y:S01]  /*6fd00*/  @P5 STG.E desc[UR8][R10.64], R104 ;  /* 0x000000680a005986 */ /* 0x0003e2000c101908 */
[----:B--2---:R-:W-:-:S04]  /*6fd10*/  IMAD.WIDE R20, R148, 0x4, R2 ;  /* 0x0000000494147825 */ /* 0x004fc800078e0202 */
[----:B------:R-:W-:-:S04]  /*6fd20*/  IMAD.WIDE R14, R148, 0x4, R4 ;  /* 0x00000004940e7825 */ /* 0x000fc800078e0204 */
[----:B-1----:R-:W-:-:S04]  /*6fd30*/  IMAD.WIDE R16, R148, 0x4, R6 ;  /* 0x0000000494107825 */ /* 0x002fc800078e0206 */
[----:B------:R-:W-:Y:S02]  /*6fd40*/  IMAD.WIDE R10, R148, 0x4, R8 ;  /* 0x00000004940a7825 */ /* 0x000fe400078e0208 */
[----:B------:R-:W2:Y:S01]  /*6fd50*/  LDL.LU R148, [R1+0x1334] ;  /* 0x0013340001947983 */ /* 0x000ea20000300800 */
[----:B------:R-:W-:Y:S02]  /*6fd60*/  IADD3 R0, R22, 0xf2, RZ ;  /* 0x000000f216007810 */ /* 0x000fe40007ffe0ff */
[----:B------:R-:W-:Y:S02]  /*6fd70*/  ISETP.LT.AND P2, PT, R153, UR4, !P2 ;  /* 0x0000000499007c0c */ /* 0x000fe4000d741270 */
[----:B------:R-:W-:-:S04]  /*6fd80*/  ISETP.GE.AND P1, PT, R0, UR5, PT ;  /* 0x0000000500007c0c */ /* 0x000fc8000bf26270 */
[----:B------:R-:W-:Y:S01]  /*6fd90*/  ISETP.LT.AND P6, PT, R23, UR4, !P1 ;  /* 0x0000000417007c0c */ /* 0x000fe2000cfc1270 */
[----:B------:R-:W-:Y:S01]  /*6fda0*/  VIADD R0, R22, 0xf3 ;  /* 0x000000f316007836 */ /* 0x000fe20000000000 */
[----:B------:R-:W-:Y:S02]  /*6fdb0*/  ISETP.LT.AND P4, PT, R152, UR4, !P1 ;  /* 0x0000000498007c0c */ /* 0x000fe4000cf81270 */
[----:B------:R-:W-:Y:S02]  /*6fdc0*/  ISETP.LT.AND P3, PT, R154, UR4, !P1 ;  /* 0x000000049a007c0c */ /* 0x000fe4000cf61270 */
[----:B------:R-:W-:Y:S01]  /*6fdd0*/  ISETP.GE.AND P0, PT, R0, UR5, PT ;  /* 0x0000000500007c0c */ /* 0x000fe2000bf06270 */
[----:B------:R4:W-:Y:S01]  /*6fde0*/  @P2 STG.E desc[UR8][R12.64], R108 ;  /* 0x0000006c0c002986 */ /* 0x0009e2000c101908 */
[----:B------:R-:W-:Y:S02]  /*6fdf0*/  ISETP.LT.AND P2, PT, R153, UR4, !P1 ;  /* 0x0000000499007c0c */ /* 0x000fe4000cf41270 */
[----:B------:R-:W-:-:S03]  /*6fe00*/  ISETP.LT.AND P5, PT, R23, UR4, !P0 ;  /* 0x0000000417007c0c */ /* 0x000fc6000c7a1270 */
[----:B------:R-:W-:Y:S01]  /*6fe10*/  @P6 STG.E desc[UR8][R20.64], R77 ;  /* 0x0000004d14006986 */ /* 0x000fe2000c101908 */
[----:B------:R-:W-:Y:S01]  /*6fe20*/  ISETP.LT.AND P6, PT, R152, UR4, !P0 ;  /* 0x0000000498007c0c */ /* 0x000fe2000c7c1270 */
[----:B------:R-:W-:Y:S02]  /*6fe30*/  VIADD R0, R22, 0xf4 ;  /* 0x000000f416007836 */ /* 0x000fe40000000000 */
[----:B------:R1:W-:Y:S01]  /*6fe40*/  @P4 STG.E desc[UR8][R14.64], R81 ;  /* 0x000000510e004986 */ /* 0x0003e2000c101908 */
[----:B------:R-:W-:Y:S02]  /*6fe50*/  ISETP.LT.AND P4, PT, R154, UR4, !P0 ;  /* 0x000000049a007c0c */ /* 0x000fe4000c781270 */
[----:B------:R-:W-:Y:S01]  /*6fe60*/  ISETP.GE.AND P1, PT, R0, UR5, PT ;  /* 0x0000000500007c0c */ /* 0x000fe2000bf26270 */
[----:B------:R1:W-:Y:S01]  /*6fe70*/  @P3 STG.E desc[UR8][R16.64], R93 ;  /* 0x0000005d10003986 */ /* 0x0003e2000c101908 */
[----:B----4-:R-:W-:-:S03]  /*6fe80*/  IMAD.WIDE R12, R149, 0x4, R2 ;  /* 0x00000004950c7825 */ /* 0x010fc600078e0202 */
[----:B------:R-:W-:Y:S01]  /*6fe90*/  @P2 STG.E desc[UR8][R10.64], R73 ;  /* 0x000000490a002986 */ /* 0x000fe2000c101908 */
[----:B------:R-:W-:Y:S01]  /*6fea0*/  IMAD.WIDE R18, R149, 0x4, R4 ;  /* 0x0000000495127825 */ /* 0x000fe200078e0204 */
[----:B------:R-:W-:Y:S02]  /*6feb0*/  ISETP.LT.AND P0, PT, R153, UR4, !P0 ;  /* 0x0000000499007c0c */ /* 0x000fe4000c701270 */
[----:B------:R-:W-:Y:S01]  /*6fec0*/  @P5 STG.E desc[UR8][R12.64], R97 ;  /* 0x000000610c005986 */ /* 0x000fe2000c101908 */
[----:B-1----:R-:W-:-:S04]  /*6fed0*/  IMAD.WIDE R14, R149, 0x4, R6 ;  /* 0x00000004950e7825 */ /* 0x002fc800078e0206 */
[----:B------:R-:W-:Y:S02]  /*6fee0*/  IMAD.WIDE R16, R149, 0x4, R8 ;  /* 0x0000000495107825 */ /* 0x000fe400078e0208 */
[----:B------:R-:W4:Y:S01]  /*6fef0*/  LDL.LU R149, [R1+0x1330] ;  /* 0x0013300001957983 */ /* 0x000f220000300800 */
[----:B------:R-:W-:-:S03]  /*6ff00*/  ISETP.LT.AND P2, PT, R152, UR4, !P1 ;  /* 0x0000000498007c0c */ /* 0x000fc6000cf41270 */
[----:B------:R-:W-:Y:S01]  /*6ff10*/  @P6 STG.E desc[UR8][R18.64], R101 ;  /* 0x0000006512006986 */ /* 0x000fe2000c101908 */
[----:B------:R-:W-:Y:S02]  /*6ff20*/  ISETP.LT.AND P6, PT, R23, UR4, !P1 ;  /* 0x0000000417007c0c */ /* 0x000fe4000cfc1270 */
[----:B------:R-:W-:Y:S02]  /*6ff30*/  ISETP.LT.AND P5, PT, R154, UR4, !P1 ;  /* 0x000000049a007c0c */ /* 0x000fe4000cfa1270 */
[----:B------:R-:W-:Y:S01]  /*6ff40*/  ISETP.LT.AND P1, PT, R153, UR4, !P1 ;  /* 0x0000000499007c0c */ /* 0x000fe2000cf21270 */
[----:B------:R-:W-:Y:S04]  /*6ff50*/  @P4 STG.E desc[UR8][R14.64], R105 ;  /* 0x000000690e004986 */ /* 0x000fe8000c101908 */
[----:B------:R1:W-:Y:S02]  /*6ff60*/  @P0 STG.E desc[UR8][R16.64], R109 ;  /* 0x0000006d10000986 */ /* 0x0003e4000c101908 */
[----:B-1----:R-:W-:-:S02]  /*6ff70*/  VIADD R16, R22, 0xf7 ;  /* 0x000000f716107836 */ /* 0x002fc40000000000 */
[----:B---3--:R-:W-:-:S04]  /*6ff80*/  IMAD.WIDE R10, R150, 0x4, R2 ;  /* 0x00000004960a7825 */ /* 0x008fc800078e0202 */
[----:B------:R-:W-:-:S04]  /*6ff90*/  IMAD.WIDE R12, R150, 0x4, R4 ;  /* 0x00000004960c7825 */ /* 0x000fc800078e0204 */
[----:B------:R-:W-:-:S04]  /*6ffa0*/  IMAD.WIDE R18, R150, 0x4, R6 ;  /* 0x0000000496127825 */ /* 0x000fc800078e0206 */
[----:B------:R-:W-:Y:S02]  /*6ffb0*/  IMAD.WIDE R20, R150, 0x4, R8 ;  /* 0x0000000496147825 */ /* 0x000fe400078e0208 */
[----:B------:R-:W3:Y:S04]  /*6ffc0*/  LDL.LU R150, [R1+0x1328] ;  /* 0x0013280001967983 */ /* 0x000ee80000300800 */
[----:B------:R1:W-:Y:S04]  /*6ffd0*/  @P6 STG.E desc[UR8][R10.64], R78 ;  /* 0x0000004e0a006986 */ /* 0x0003e8000c101908 */
[----:B------:R1:W-:Y:S04]  /*6ffe0*/  @P2 STG.E desc[UR8][R12.64], R82 ;  /* 0x000000520c002986 */ /* 0x0003e8000c101908 */
[----:B------:R4:W-:Y:S04]  /*6fff0*/  @P5 STG.E desc[UR8][R18.64], R94 ;  /* 0x0000005e12005986 */ /* 0x0009e8000c101908 */
[----:B------:R-:W-:Y:S01]  /*70000*/  @P1 STG.E desc[UR8][R20.64], R74 ;  /* 0x0000004a14001986 */ /* 0x000fe2000c101908 */
[----:B------:R-:W-:Y:S01]  /*70010*/  ISETP.GE.AND P1, PT, R16, UR5, PT ;  /* 0x0000000510007c0c */ /* 0x000fe2000bf26270 */
[----:B--2---:R-:W-:-:S04]  /*70020*/  IMAD.WIDE R14, R148, 0x4, R2 ;  /* 0x00000004940e7825 */ /* 0x004fc800078e0202 */
[----:B-1----:R-:W-:-:S04]  /*70030*/  IMAD.WIDE R10, R148, 0x4, R4 ;  /* 0x00000004940a7825 */ /* 0x002fc800078e0204 */
[----:B------:R-:W-:-:S04]  /*70040*/  IMAD.WIDE R12, R148, 0x4, R6 ;  /* 0x00000004940c7825 */ /* 0x000fc800078e0206 */
[----:B------:R-:W-:Y:S02]  /*70050*/  IMAD.WIDE R16, R148, 0x4, R8 ;  /* 0x0000000494107825 */ /* 0x000fe400078e0208 */
[----:B------:R-:W2:Y:S02]  /*70060*/  LDL.LU R148, [R1+0x1324] ;  /* 0x0013240001947983 */ /* 0x000ea40000300800 */
[----:B------:R-:W-:-:S05]  /*70070*/  VIADD R0, R22, 0xf5 ;  /* 0x000000f516007836 */ /* 0x000fca0000000000 */
[----:B------:R-:W-:-:S04]  /*70080*/  ISETP.GE.AND P3, PT, R0, UR5, PT ;  /* 0x0000000500007c0c */ /* 0x000fc8000bf66270 */
[----:B------:R-:W-:Y:S02]  /*70090*/  ISETP.LT.AND P0, PT, R23, UR4, !P3 ;  /* 0x0000000417007c0c */ /* 0x000fe4000df01270 */
[----:B------:R-:W-:Y:S02]  /*700a0*/  ISETP.LT.AND P2, PT, R152, UR4, !P3 ;  /* 0x0000000498007c0c */ /* 0x000fe4000df41270 */
[----:B------:R-:W-:Y:S01]  /*700b0*/  ISETP.LT.AND P5, PT, R154, UR4, !P3 ;  /* 0x000000049a007c0c */ /* 0x000fe2000dfa1270 */
[----:B------:R-:W-:Y:S01]  /*700c0*/  VIADD R0, R22, 0xf6 ;  /* 0x000000f616007836 */ /* 0x000fe20000000000 */
[----:B------:R-:W-:-:S04]  /*700d0*/  ISETP.LT.AND P3, PT, R153, UR4, !P3 ;  /* 0x0000000499007c0c */ /* 0x000fc8000df61270 */
[----:B------:R-:W-:-:S03]  /*700e0*/  ISETP.GE.AND P4, PT, R0, UR5, PT ;  /* 0x0000000500007c0c */ /* 0x000fc6000bf86270 */
[----:B------:R1:W-:Y:S01]  /*700f0*/  @P0 STG.E desc[UR8][R14.64], R98 ;  /* 0x000000620e000986 */ /* 0x0003e2000c101908 */
[----:B------:R-:W-:-:S03]  /*70100*/  ISETP.LT.AND P6, PT, R23, UR4, !P4 ;  /* 0x0000000417007c0c */ /* 0x000fc6000e7c1270 */
[----:B------:R1:W-:Y:S01]  /*70110*/  @P2 STG.E desc[UR8][R10.64], R102 ;  /* 0x000000660a002986 */ /* 0x0003e2000c101908 */
[----:B------:R-:W-:-:S03]  /*70120*/  ISETP.LT.AND P2, PT, R152, UR4, !P4 ;  /* 0x0000000498007c0c */ /* 0x000fc6000e741270 */
[----:B------:R3:W-:Y:S01]  /*70130*/  @P5 STG.E desc[UR8][R12.64], R106 ;  /* 0x0000006a0c005986 */ /* 0x0007e2000c101908 */
[----:B------:R-:W-:Y:S01]  /*70140*/  ISETP.LT.AND P5, PT, R154, UR4, !P4 ;  /* 0x000000049a007c0c */ /* 0x000fe2000e7a1270 */
[----:B----4-:R-:W-:-:S04]  /*70150*/  IMAD.WIDE R18, R149, 0x4, R2 ;  /* 0x0000000495127825 */ /* 0x010fc800078e0202 */
[----:B-1----:R-:W-:-:S04]  /*70160*/  IMAD.WIDE R14, R149, 0x4, R4 ;  /* 0x00000004950e7825 */ /* 0x002fc800078e0204 */
[----:B------:R-:W-:-:S04]  /*70170*/  IMAD.WIDE R10, R149, 0x4, R6 ;  /* 0x00000004950a7825 */ /* 0x000fc800078e0206 */
[----:B------:R-:W-:Y:S02]  /*70180*/  IMAD.WIDE R20, R149, 0x4, R8 ;  /* 0x0000000495147825 */ /* 0x000fe400078e0208 */
[----:B------:R-:W4:Y:S01]  /*70190*/  LDL.LU R149, [R1+0x1320] ;  /* 0x0013200001957983 */ /* 0x000f220000300800 */
[----:B------:R-:W-:-:S03]  /*701a0*/  ISETP.LT.AND P4, PT, R153, UR4, !P4 ;  /* 0x0000000499007c0c */ /* 0x000fc6000e781270 */
[----:B------:R1:W-:Y:S01]  /*701b0*/  @P3 STG.E desc[UR8][R16.64], R110 ;  /* 0x0000006e10003986 */ /* 0x0003e2000c101908 */
[----:B------:R-:W-:-:S03]  /*701c0*/  ISETP.LT.AND P3, PT, R152, UR4, !P1 ;  /* 0x0000000498007c0c */ /* 0x000fc6000cf61270 */
[----:B------:R-:W-:Y:S01]  /*701d0*/  @P6 STG.E desc[UR8][R18.64], R79 ;  /* 0x0000004f12006986 */ /* 0x000fe2000c101908 */
[----:B------:R-:W-:-:S03]  /*701e0*/  ISETP.LT.AND P6, PT, R23, UR4, !P1 ;  /* 0x0000000417007c0c */ /* 0x000fc6000cfc1270 */
[----:B------:R1:W-:Y:S04]  /*701f0*/  @P2 STG.E desc[UR8][R14.64], R83 ;  /* 0x000000530e002986 */ /* 0x0003e8000c101908 */
[----:B------:R1:W-:Y:S04]  /*70200*/  @P5 STG.E desc[UR8][R10.64], R95 ;  /* 0x0000005f0a005986 */ /* 0x0003e8000c101908 */
[----:B------:R-:W-:Y:S01]  /*70210*/  @P4 STG.E desc[UR8][R20.64], R75 ;  /* 0x0000004b14004986 */ /* 0x000fe2000c101908 */
        /* <DEDUP_REMOVED lines=10> */
[----:B------:R-:W-:Y:S02]  /*702c0*/  IMAD.WIDE R20, R148, 0x4, R8 ;  /* 0x0000000494147825 */ /* 0x000fe400078e0208 */
[----:B------:R-:W2:Y:S01]  /*702d0*/  LDL.LU R148, [R1+0x1314] ;  /* 0x0013140001947983 */ /* 0x000ea20000300800 */
[----:B------:R-:W-:Y:S02]  /*702e0*/  IADD3 R0, R22, 0xf8, RZ ;  /* 0x000000f816007810 */ /* 0x000fe40007ffe0ff */
[----:B------:R-:W-:Y:S01]  /*702f0*/  ISETP.LT.AND P4, PT, R154, UR4, !P1 ;  /* 0x000000049a007c0c */ /* 0x000fe2000cf81270 */
[----:B------:R-:W2:Y:S01]  /*70300*/  LDL.LU R151, [R1+0x1310] ;  /* 0x0013100001977983 */ /* 0x000ea20000300800 */
[----:B------:R-:W-:Y:S02]  /*70310*/  ISETP.GE.AND P0, PT, R0, UR5, PT ;  /* 0x0000000500007c0c */ /* 0x000fe4000bf06270 */
[----:B------:R-:W-:Y:S02]  /*70320*/  ISETP.LT.AND P1, PT, R153, UR4, !P1 ;  /* 0x0000000499007c0c */ /* 0x000fe4000cf21270 */
[----:B------:R-:W-:-:S02]  /*70330*/  ISETP.LT.AND P5, PT, R23, UR4, !P0 ;  /* 0x0000000417007c0c */ /* 0x000fc4000c7a1270 */
[----:B------:R-:W-:Y:S01]  /*70340*/  ISETP.LT.AND P6, PT, R152, UR4, !P0 ;  /* 0x0000000498007c0c */ /* 0x000fe2000c7c1270 */
[----:B------:R-:W-:Y:S01]  /*70350*/  VIADD R0, R22, 0xf9 ;  /* 0x000000f916007836 */ /* 0x000fe20000000000 */
[----:B------:R-:W-:-:S03]  /*70360*/  ISETP.LT.AND P3, PT, R154, UR4, !P0 ;  /* 0x000000049a007c0c */ /* 0x000fc6000c761270 */
[----:B------:R-:W-:Y:S01]  /*70370*/  @P4 STG.E desc[UR8][R14.64], R107 ;  /* 0x0000006b0e004986 */ /* 0x000fe2000c101908 */
[----:B------:R-:W-:Y:S02]  /*70380*/  ISETP.GE.AND P2, PT, R0, UR5, PT ;  /* 0x0000000500007c0c */ /* 0x000fe4000bf46270 */
[----:B------:R-:W-:Y:S01]  /*70390*/  ISETP.LT.AND P0, PT, R153, UR4, !P0 ;  /* 0x0000000499007c0c */ /* 0x000fe2000c701270 */
[----:B------:R4:W-:Y:S01]  /*703a0*/  @P1 STG.E desc[UR8][R10.64], R111 ;  /* 0x0000006f0a001986 */ /* 0x0009e2000c101908 */
[----:B------:R-:W-:-:S03]  /*703b0*/  ISETP.LT.AND P1, PT, R23, UR4, !P2 ;  /* 0x0000000417007c0c */ /* 0x000fc6000d721270 */
[----:B------:R1:W-:Y:S01]  /*703c0*/  @P5 STG.E desc[UR8][R18.64], R112 ;  /* 0x0000007012005986 */ /* 0x0003e2000c101908 */
[----:B------:R-:W-:-:S03]  /*703d0*/  ISETP.LT.AND P5, PT, R154, UR4, !P2 ;  /* 0x000000049a007c0c */ /* 0x000fc6000d7a1270 */
[----:B------:R1:W-:Y:S01]  /*703e0*/  @P6 STG.E desc[UR8][R12.64], R120 ;  /* 0x000000780c006986 */ /* 0x0003e2000c101908 */
[----:B------:R-:W-:Y:S01]  /*703f0*/  ISETP.LT.AND P6, PT, R152, UR4, !P2 ;  /* 0x0000000498007c0c */ /* 0x000fe2000d7c1270 */
[----:B------:R-:W-:Y:S02]  /*70400*/  VIADD R0, R22, 0xfa ;  /* 0x000000fa16007836 */ /* 0x000fe40000000000 */
[----:B----4-:R-:W-:-:S03]  /*70410*/  IMAD.WIDE R10, R149, 0x4, R2 ;  /* 0x00000004950a7825 */ /* 0x010fc600078e0202 */
[----:B------:R-:W-:Y:S01]  /*70420*/  ISETP.GE.AND P4, PT, R0, UR5, PT ;  /* 0x0000000500007c0c */ /* 0x000fe2000bf86270 */
[----:B------:R3:W-:Y:S01]  /*70430*/  @P3 STG.E desc[UR8][R16.64], R124 ;  /* 0x0000007c10003986 */ /* 0x0007e2000c101908 */
[----:B------:R-:W-:Y:S01]  /*70440*/  IMAD.WIDE R14, R149, 0x4, R4 ;  /* 0x00000004950e7825 */ /* 0x000fe200078e0204 */
[----:B------:R-:W-:Y:S02]  /*70450*/  ISETP.LT.AND P2, PT, R153, UR4, !P2 ;  /* 0x0000000499007c0c */ /* 0x000fe4000d741270 */
[----:B------:R4:W-:Y:S01]  /*70460*/  @P0 STG.E desc[UR8][R20.64], R116 ;  /* 0x0000007414000986 */ /* 0x0009e2000c101908 */
[----:B-1----:R-:W-:Y:S01]  /*70470*/  IMAD.WIDE R18, R149, 0x4, R6 ;  /* 0x0000000495127825 */ /* 0x002fe200078e0206 */
[----:B------:R-:W-:Y:S02]  /*70480*/  ISETP.LT.AND P0, PT, R23, UR4, !P4 ;  /* 0x0000000417007c0c */ /* 0x000fe4000e701270 */
[----:B------:R1:W-:Y:S01]  /*70490*/  @P1 STG.E desc[UR8][R10.64], R128 ;  /* 0x000000800a001986 */ /* 0x0003e2000c101908 */
[----:B------:R-:W-:-:S03]  /*704a0*/  IMAD.WIDE R12, R149, 0x4, R8 ;  /* 0x00000004950c7825 */ /* 0x000fc600078e0208 */
[----:B------:R-:W2:Y:S01]  /*704b0*/  LDL.LU R149, [R1+0x1304] ;  /* 0x0013040001957983 */ /* 0x000ea20000300800 */
[----:B------:R-:W-:-:S03]  /*704c0*/  ISETP.LT.AND P3, PT, R152, UR4, !P4 ;  /* 0x0000000498007c0c */ /* 0x000fc6000e761270 */
[----:B------:R1:W-:Y:S04]  /*704d0*/  @P6 STG.E desc[UR8][R14.64], R136 ;  /* 0x000000880e006986 */ /* 0x0003e8000c101908 */
[----:B------:R2:W-:Y:S01]  /*704e0*/  @P5 STG.E desc[UR8][R18.64], R144 ;  /* 0x0000009012005986 */ /* 0x0005e2000c101908 */
[----:B------:R-:W-:-:S03]  /*704f0*/  ISETP.LT.AND P5, PT, R154, UR4, !P4 ;  /* 0x000000049a007c0c */ /* 0x000fc6000e7a1270 */
[----:B------:R2:W-:Y:S01]  /*70500*/  @P2 STG.E desc[UR8][R12.64], R24 ;  /* 0x000000180c002986 */ /* 0x0005e2000c101908 */
[----:B---3--:R-:W-:-:S04]  /*70510*/  IMAD.WIDE R16, R150, 0x4, R2 ;  /* 0x0000000496107825 */ /* 0x008fc800078e0202 */
[----:B----4-:R-:W-:-:S04]  /*70520*/  IMAD.WIDE R20, R150, 0x4, R4 ;  /* 0x0000000496147825 */ /* 0x010fc800078e0204 */
[----:B-1----:R-:W-:-:S04]  /*70530*/  IMAD.WIDE R10, R150, 0x4, R6 ;  /* 0x00000004960a7825 */ /* 0x002fc800078e0206 */
        /* <DEDUP_REMOVED lines=8> */
[----:B----4-:R-:W-:Y:S02]  /*705c0*/  IMAD.WIDE R10, R148, 0x4, R8 ;  /* 0x00000004940a7825 */ /* 0x010fe400078e0208 */
[----:B------:R-:W2:Y:S02]  /*705d0*/  LDL.LU R148, [R1+0x13e0] ;  /* 0x0013e00001947983 */ /* 0x000ea40000300800 */
[----:B------:R-:W-:Y:S01]  /*705e0*/  VIADD R0, R22, 0xfb ;  /* 0x000000fb16007836 */ /* 0x000fe20000000000 */
[----:B------:R-:W-:-:S04]  /*705f0*/  ISETP.LT.AND P4, PT, R153, UR4, !P4 ;  /* 0x0000000499007c0c */ /* 0x000fc8000e781270 */
[----:B------:R-:W-:-:S04]  /*70600*/  ISETP.GE.AND P1, PT, R0, UR5, PT ;  /* 0x0000000500007c0c */ /* 0x000fc8000bf26270 */
[----:B------:R-:W-:Y:S02]  /*70610*/  ISETP.LT.AND P6, PT, R23, UR4, !P1 ;  /* 0x0000000417007c0c */ /* 0x000fe4000cfc1270 */
[----:B------:R-:W-:Y:S02]  /*70620*/  IADD3 R0, R22, 0xfc, RZ ;  /* 0x000000fc16007810 */ /* 0x000fe40007ffe0ff */
[----:B------:R-:W-:Y:S02]  /*70630*/  ISETP.LT.AND P3, PT, R152, UR4, !P1 ;  /* 0x0000000498007c0c */ /* 0x000fe4000cf61270 */
[----:B------:R-:W-:Y:S01]  /*70640*/  ISETP.GE.AND P0, PT, R0, UR5, PT ;  /* 0x0000000500007c0c */ /* 0x000fe2000bf06270 */
[----:B------:R1:W-:Y:S01]  /*70650*/  @P4 STG.E desc[UR8][R14.64], R117 ;  /* 0x000000750e004986 */ /* 0x0003e2000c101908 */
[----:B------:R-:W-:Y:S02]  /*70660*/  ISETP.LT.AND P2, PT, R154, UR4, !P1 ;  /* 0x000000049a007c0c */ /* 0x000fe4000cf41270 */
[----:B------:R-:W-:-:S02]  /*70670*/  ISETP.LT.AND P4, PT, R153, UR4, !P1 ;  /* 0x0000000499007c0c */ /* 0x000fc4000cf81270 */
[----:B------:R-:W-:Y:S01]  /*70680*/  ISETP.LT.AND P5, PT, R23, UR4, !P0 ;  /* 0x0000000417007c0c */ /* 0x000fe2000c7a1270 */
[----:B------:R4:W-:Y:S01]  /*70690*/  @P6 STG.E desc[UR8][R18.64], R129 ;  /* 0x0000008112006986 */ /* 0x0009e2000c101908 */
[----:B------:R-:W-:Y:S01]  /*706a0*/  ISETP.LT.AND P6, PT, R152, UR4, !P0 ;  /* 0x0000000498007c0c */ /* 0x000fe2000c7c1270 */
[----:B------:R-:W-:Y:S02]  /*706b0*/  VIADD R0, R22, 0xfd ;  /* 0x000000fd16007836 */ /* 0x000fe40000000000 */
[----:B------:R4:W-:Y:S01]  /*706c0*/  @P3 STG.E desc[UR8][R12.64], R137 ;  /* 0x000000890c003986 */ /* 0x0009e2000c101908 */
[----:B------:R-:W-:Y:S01]  /*706d0*/  ISETP.LT.AND P3, PT, R154, UR4, !P0 ;  /* 0x000000049a007c0c */ /* 0x000fe2000c761270 */
[----:B-1----:R-:W-:Y:S01]  /*706e0*/  IMAD.WIDE R14, R151, 0x4, R2 ;  /* 0x00000004970e7825 */ /* 0x002fe200078e0202 */
[----:B------:R-:W-:Y:S01]  /*706f0*/  ISETP.LT.AND P0, PT, R153, UR4, !P0 ;  /* 0x0000000499007c0c */ /* 0x000fe2000c701270 */
[----:B------:R1:W-:Y:S01]  /*70700*/  @P2 STG.E desc[UR8][R16.64], R145 ;  /* 0x0000009110002986 */ /* 0x0003e2000c101908 */
[----:B------:R-:W-:Y:S01]  /*70710*/  ISETP.GE.AND P1, PT, R0, UR5, PT ;  /* 0x0000000500007c0c */ /* 0x000fe2000bf26270 */
[----:B------:R-:W-:-:S02]  /*70720*/  VIADD R0, R22, 0xfe ;  /* 0x000000fe16007836 */ /* 0x000fc40000000000 */
[C---:B----4-:R-:W-:Y:S01]  /*70730*/  IMAD.WIDE R18, R151.reuse, 0x4, R4 ;  /* 0x0000000497127825 */ /* 0x050fe200078e0204 */
[----:B------:R4:W-:Y:S01]  /*70740*/  @P4 STG.E desc[UR8][R10.64], R25 ;  /* 0x000000190a004986 */ /* 0x0009e2000c101908 */
[----:B------:R-:W-:Y:S02]  /*70750*/  ISETP.LT.AND P4, PT, R152, UR4, !P1 ;  /* 0x0000000498007c0c */ /* 0x000fe4000cf81270 */
[----:B------:R-:W-:Y:S01]  /*70760*/  IMAD.WIDE R12, R151, 0x4, R6 ;  /* 0x00000004970c7825 */ /* 0x000fe200078e0206 */
[----:B------:R4:W-:Y:S01]  /*70770*/  @P5 STG.E desc[UR8][R14.64], R114 ;  /* 0x000000720e005986 */ /* 0x0009e2000c101908 */
[----:B------:R-:W-:Y:S02]  /*70780*/  ISETP.LT.AND P5, PT, R23, UR4, !P1 ;  /* 0x0000000417007c0c */ /* 0x000fe4000cfa1270 */
[----:B-1----:R-:W-:Y:S01]  /*70790*/  IMAD.WIDE R16, R151, 0x4, R8 ;  /* 0x0000000497107825 */ /* 0x002fe200078e0208 */
[----:B------:R1:W-:Y:S01]  /*707a0*/  @P6 STG.E desc[UR8][R18.64], R122 ;  /* 0x0000007a12006986 */ /* 0x0003e2000c101908 */
[----:B------:R-:W-:-:S02]  /*707b0*/  ISETP.LT.AND P6, PT, R154, UR4, !P1 ;  /* 0x000000049a007c0c */ /* 0x000fc4000cfc1270 */
[----:B------:R-:W-:Y:S02]  /*707c0*/  ISETP.GE.AND P2, PT, R0, UR5, PT ;  /* 0x0000000500007c0c */ /* 0x000fe4000bf46270 */
[----:B------:R-:W-:Y:S01]  /*707d0*/  ISETP.LT.AND P1, PT, R153, UR4, !P1 ;  /* 0x0000000499007c0c */ /* 0x000fe2000cf21270 */
[----:B------:R1:W-:Y:S01]  /*707e0*/  @P3 STG.E desc[UR8][R12.64], R126 ;  /* 0x0000007e0c003986 */ /* 0x0003e2000c101908 */
[----:B----4-:R-:W-:-:S03]  /*707f0*/  IMAD.WIDE R10, R149, 0x4, R2 ;  /* 0x00000004950a7825 */ /* 0x010fc600078e0202 */
[----:B------:R-:W-:Y:S01]  /*70800*/  @P0 STG.E desc[UR8][R16.64], R118 ;  /* 0x0000007610000986 */ /* 0x000fe2000c101908 */
[----:B------:R-:W-:Y:S01]  /*70810*/  ISETP.LT.AND P0, PT, R23, UR4, !P2 ;  /* 0x0000000417007c0c */ /* 0x000fe2000d701270 */
[----:B------:R-:W-:-:S04]  /*70820*/  IMAD.WIDE R14, R149, 0x4, R4 ;  /* 0x00000004950e7825 */ /* 0x000fc800078e0204 */
[----:B------:R-:W-:Y:S02]  /*70830*/  VIADD R22, R22, 0xff ;  /* 0x000000ff16167836 */ /* 0x000fe40000000000 */
[C---:B-1----:R-:W-:Y:S01]  /*70840*/  IMAD.WIDE R18, R149.reuse, 0x4, R6 ;  /* 0x0000000495127825 */ /* 0x042fe200078e0206 */
[----:B------:R1:W-:Y:S03]  /*70850*/  @P5 STG.E desc[UR8][R10.64], R130 ;  /* 0x000000820a005986 */ /* 0x0003e6000c101908 */
[----:B------:R-:W-:Y:S01]  /*70860*/  IMAD.WIDE R12, R149, 0x4, R8 ;  /* 0x00000004950c7825 */ /* 0x000fe200078e0208 */
[----:B------:R4:W-:Y:S01]  /*70870*/  @P4 STG.E desc[UR8][R14.64], R138 ;  /* 0x0000008a0e004986 */ /* 0x0009e2000c101908 */
[----:B------:R-:W-:Y:S02]  /*70880*/  ISETP.GE.AND P3, PT, R22, UR5, PT ;  /* 0x0000000516007c0c */ /* 0x000fe4000bf66270 */
[----:B------:R-:W-:Y:S01]  /*70890*/  ISETP.LT.AND P4, PT, R152, UR4, !P2 ;  /* 0x0000000498007c0c */ /* 0x000fe2000d781270 */
[----:B------:R1:W-:Y:S01]  /*708a0*/  @P6 STG.E desc[UR8][R18.64], R146 ;  /* 0x0000009212006986 */ /* 0x0003e2000c101908 */
[----:B------:R-:W-:-:S03]  /*708b0*/  ISETP.LT.AND P5, PT, R23, UR4, !P3 ;  /* 0x0000000417007c0c */ /* 0x000fc6000dfa1270 */
[----:B------:R1:W-:Y:S01]  /*708c0*/  @P1 STG.E desc[UR8][R12.64], R26 ;  /* 0x0000001a0c001986 */ /* 0x0003e2000c101908 */
[----:B------:R-:W-:Y:S02]  /*708d0*/  ISETP.LT.AND P1, PT, R154, UR4, !P2 ;  /* 0x000000049a007c0c */ /* 0x000fe4000d721270 */
[----:B------:R-:W-:Y:S02]  /*708e0*/  ISETP.LT.AND P2, PT, R153, UR4, !P2 ;  /* 0x0000000499007c0c */ /* 0x000fe4000d741270 */
[----:B------:R-:W-:Y:S01]  /*708f0*/  ISETP.LT.AND P6, PT, R152, UR4, !P3 ;  /* 0x0000000498007c0c */ /* 0x000fe2000dfc1270 */
[----:B---3--:R-:W-:-:S05]  /*70900*/  IMAD.WIDE R20, R150, 0x4, R2 ;  /* 0x0000000496147825 */ /* 0x008fca00078e0202 */
[----:B------:R3:W-:Y:S01]  /*70910*/  @P0 STG.E desc[UR8][R20.64], R115 ;  /* 0x0000007314000986 */ /* 0x0007e2000c101908 */
[----:B------:R-:W-:Y:S02]  /*70920*/  ISETP.LT.AND P0, PT, R154, UR4, !P3 ;  /* 0x000000049a007c0c */ /* 0x000fe4000df01270 */
[----:B------:R-:W-:Y:S01]  /*70930*/  ISETP.LT.AND P3, PT, R153, UR4, !P3 ;  /* 0x0000000499007c0c */ /* 0x000fe2000df61270 */
[----:B-1----:R-:W-:-:S04]  /*70940*/  IMAD.WIDE R10, R150, 0x4, R4 ;  /* 0x00000004960a7825 */ /* 0x002fc800078e0204 */
[C---:B----4-:R-:W-:Y:S01]  /*70950*/  IMAD.WIDE R14, R150.reuse, 0x4, R6 ;  /* 0x00000004960e7825 */ /* 0x050fe200078e0206 */
[----:B------:R3:W-:Y:S03]  /*70960*/  @P4 STG.E desc[UR8][R10.64], R123 ;  /* 0x0000007b0a004986 */ /* 0x0007e6000c101908 */
[----:B------:R-:W-:Y:S01]  /*70970*/  IMAD.WIDE R16, R150, 0x4, R8 ;  /* 0x0000000496107825 */ /* 0x000fe200078e0208 */
[----:B------:R3:W-:Y:S04]  /*70980*/  @P1 STG.E desc[UR8][R14.64], R127 ;  /* 0x0000007f0e001986 */ /* 0x0007e8000c101908 */
[----:B------:R3:W-:Y:S01]  /*70990*/  @P2 STG.E desc[UR8][R16.64], R119 ;  /* 0x0000007710002986 */ /* 0x0007e2000c101908 */
[----:B--2---:R-:W-:-:S04]  /*709a0*/  IMAD.WIDE R2, R148, 0x4, R2 ;  /* 0x0000000494027825 */ /* 0x004fc800078e0202 */
[C---:B------:R-:W-:Y:S01]  /*709b0*/  IMAD.WIDE R4, R148.reuse, 0x4, R4 ;  /* 0x0000000494047825 */ /* 0x040fe200078e0204 */
[----:B------:R3:W-:Y:S03]  /*709c0*/  @P5 STG.E desc[UR8][R2.64], R131 ;  /* 0x0000008302005986 */ /* 0x0007e6000c101908 */
[C---:B------:R-:W-:Y:S01]  /*709d0*/  IMAD.WIDE R6, R148.reuse, 0x4, R6 ;  /* 0x0000000494067825 */ /* 0x040fe200078e0206 */
[----:B------:R3:W-:Y:S04]  /*709e0*/  @P6 STG.E desc[UR8][R4.64], R139 ;  /* 0x0000008b04006986 */ /* 0x0007e8000c101908 */
[----:B------:R3:W-:Y:S01]  /*709f0*/  @P0 STG.E desc[UR8][R6.64], R147 ;  /* 0x0000009306000986 */ /* 0x0007e2000c101908 */
[----:B------:R-:W-:Y:S01]  /*70a00*/  IMAD.WIDE R8, R148, 0x4, R8 ;  /* 0x0000000494087825 */ /* 0x000fe200078e0208 */
[----:B------:R-:W-:Y:S06]  /*70a10*/  @!P3 EXIT ;  /* 0x000000000000b94d */ /* 0x000fec0003800000 */
[----:B------:R-:W-:Y:S01]  /*70a20*/  STG.E desc[UR8][R8.64], R27 ;  /* 0x0000001b08007986 */ /* 0x000fe2000c101908 */
[----:B------:R-:W-:Y:S05]  /*70a30*/  EXIT ;  /* 0x000000000000794d */ /* 0x000fea0003800000 */
.L_x_2:
[----:B------:R-:W-:-:S00]  /*70a40*/  BRA `(.L_x_2) ;  /* 0xfffffffc00fc7947 */ /* 0x000fc0000383ffff */
[----:B------:R-:W-:-:S00]  /*70a50*/  NOP ;  /* 0x0000000000007918 */ /* 0x000fc00000000000 */
        /* <DEDUP_REMOVED lines=10> */
.L_x_3:


//--------------------- .nv.shared.matmul_kernel  --------------------------
	.section	.nv.shared.matmul_kernel,"aw",@nobits
	.sectionflags	@""
	.align	16
	.zero		1024


//--------------------- .nv.shared.reserved.0     --------------------------
	.section	.nv.shared.reserved.0,"aw",@nobits
	.weak		__nv_reservedSMEM_offset_0_alias
	.size		__nv_reservedSMEM_offset_0_alias, 0, 0
	.other		__nv_reservedSMEM_offset_0_alias,@"STO_CUDA_RESERVED_SHARED STV_DEFAULT"
__nv_reservedSMEM_offset_0_alias:
	.zero		0


//--------------------- .nv.constant0.matmul_kernel --------------------------
	.section	.nv.constant0.matmul_kernel,"a",@progbits
	.sectionflags	@""
	.align	4
.nv.constant0.matmul_kernel:
	.zero		608


//--------------------- SYMBOLS --------------------------

	.type		.nv.reservedSmem.offset0,@object
	.size		.nv.reservedSmem.offset0,0x4
